# CuTe-DSL kernel — source=fa4 family=fa4_fwd_sm100
# config = {"dtype": "Float16", "causal": false, "use_2cta": true, "q_stage": 2, "head_dim": 80}


// ===== COMPILED SASS (sm_100a) =====

	.target	sm_100a

	.elftype	@"ET_EXEC"


//--------------------- .note.nv.tkinfo           --------------------------
	.section	.note.nv.tkinfo,"",@"SHT_NOTE"
	.sectionflags	@"SHF_NOTE_NV_TKINFO"
	.tkinfo
        /*0018*/ 	.word	0x00000081
        /*0030*/ 	.string	""
        /*0030*/ 	.string	"ptxas"
        /*0030*/ 	.string	"Cuda compilation tools, release 12.9, V12.9.83"
        /*0030*/ 	.string	"Build system must define TOOLS_VERSION_EXTENDED"
        /*0030*/ 	.string	"-O 3 -arch sm_100a "



//--------------------- .note.nv.cuver            --------------------------
	.section	.note.nv.cuver,"",@"SHT_NOTE"
	.sectionflags	@"SHF_NOTE_NV_CUVER"
        /*0018*/ 	.short	0x0001
        /*001a*/ 	.short	0x0064
        /*001c*/ 	.short	0x0001
        /*001e*/ 	.short	0x0000
        /*0020*/ 	.short	0x0001
        /*0022*/ 	.short	0x0000


//--------------------- .nv.info                  --------------------------
	.section	.nv.info,"",@"SHT_CUDA_INFO"
	.align	4


	//----- nvinfo : EIATTR_REGCOUNT
	.align		4
        /*0000*/ 	.byte	0x04, 0x2f
        /*0002*/ 	.short	(.L_6 - .L_5)
	.align		4
.L_5:
        /*0004*/ 	.word	index@(kernel_cutlass_kernel_flash_attncuteflash_fwd_sm100FlashAttentionForwardSm100_object_at__tensor0000o8011101213_tensor0000o8011101213_tensor0000o8010111213_tensor0000o8011101213_tensorptrf_0)
        /*0008*/ 	.word	0x00000080


	//----- nvinfo : EIATTR_FRAME_SIZE
	.align		4
.L_6:
        /*000c*/ 	.byte	0x04, 0x11
        /*000e*/ 	.short	(.L_8 - .L_7)
	.align		4
.L_7:
        /*0010*/ 	.word	index@($__internal_2_$__cuda_sm10x_tcgen05_guardrail_trap_unallocated_columns_being_dealloced)
        /*0014*/ 	.word	0x00000000


	//----- nvinfo : EIATTR_FRAME_SIZE
	.align		4
.L_8:
        /*0018*/ 	.byte	0x04, 0x11
        /*001a*/ 	.short	(.L_10 - .L_9)
	.align		4
.L_9:
        /*001c*/ 	.word	index@($__internal_1_$__cuda_sm10x_tcgen05_guardrail_trap_phase_invalid_during_alloc)
        /*0020*/ 	.word	0x00000000


	//----- nvinfo : EIATTR_FRAME_SIZE
	.align		4
.L_10:
        /*0024*/ 	.byte	0x04, 0x11
        /*0026*/ 	.short	(.L_12 - .L_11)
	.align		4
.L_11:
        /*0028*/ 	.word	index@($__internal_0_$__cuda_sm10x_tcgen05_guardrail_trap_col_being_dealloced_not_returned_by_alloc)
        /*002c*/ 	.word	0x00000000


	//----- nvinfo : EIATTR_FRAME_SIZE
	.align		4
.L_12:
        /*0030*/ 	.byte	0x04, 0x11
        /*0032*/ 	.short	(.L_14 - .L_13)
	.align		4
.L_13:
        /*0034*/ 	.word	index@(kernel_cutlass_kernel_flash_attncuteflash_fwd_sm100FlashAttentionForwardSm100_object_at__tensor0000o8011101213_tensor0000o8011101213_tensor0000o8010111213_tensor0000o8011101213_tensorptrf_0)
        /*0038*/ 	.word	0x00000000


	//----- nvinfo : EIATTR_MIN_STACK_SIZE
	.align		4
.L_14:
        /*003c*/ 	.byte	0x04, 0x12
        /*003e*/ 	.short	(.L_16 - .L_15)
	.align		4
.L_15:
        /*0040*/ 	.word	index@(kernel_cutlass_kernel_flash_attncuteflash_fwd_sm100FlashAttentionForwardSm100_object_at__tensor0000o8011101213_tensor0000o8011101213_tensor0000o8010111213_tensor0000o8011101213_tensorptrf_0)
        /*0044*/ 	.word	0x00000000
.L_16:


//--------------------- .nv.info.kernel_cutlass_kernel_flash_attncuteflash_fwd_sm100FlashAttentionForwardSm100_object_at__tensor0000o8011101213_tensor0000o8011101213_tensor0000o8010111213_tensor0000o8011101213_tensorptrf_0 --------------------------
	.section	.nv.info.kernel_cutlass_kernel_flash_attncuteflash_fwd_sm100FlashAttentionForwardSm100_object_at__tensor0000o8011101213_tensor0000o8011101213_tensor0000o8010111213_tensor0000o8011101213_tensorptrf_0,"",@"SHT_CUDA_INFO"
	.sectionflags	@""
	.align	4


	//----- nvinfo : EIATTR_CUDA_API_VERSION
	.align		4
        /*0000*/ 	.byte	0x04, 0x37
        /*0002*/ 	.short	(.L_18 - .L_17)
.L_17:
        /*0004*/ 	.word	0x00000081


	//----- nvinfo : EIATTR_KPARAM_INFO
	.align		4
.L_18:
        /*0008*/ 	.byte	0x04, 0x17
        /*000a*/ 	.short	(.L_20 - .L_19)
.L_19:
        /*000c*/ 	.word	0x00000000
        /*0010*/ 	.short	0x000f
        /*0012*/ 	.short	0x02a8
        /*0014*/ 	.byte	0x00, 0xf0, 0x11, 0x00


	//----- nvinfo : EIATTR_KPARAM_INFO
	.align		4
.L_20:
        /*0018*/ 	.byte	0x04, 0x17
        /*001a*/ 	.short	(.L_22 - .L_21)
.L_21:
        /*001c*/ 	.word	0x00000000
        /*0020*/ 	.short	0x000e
        /*0022*/ 	.short	0x02a4
        /*0024*/ 	.byte	0x00, 0xf0, 0x11, 0x00


	//----- nvinfo : EIATTR_KPARAM_INFO
	.align		4
.L_22:
        /*0028*/ 	.byte	0x04, 0x17
        /*002a*/ 	.short	(.L_24 - .L_23)
.L_23:
        /*002c*/ 	.word	0x00000000
        /*0030*/ 	.short	0x000d
        /*0032*/ 	.short	0x0298
        /*0034*/ 	.byte	0x00, 0xf0, 0x31, 0x00


	//----- nvinfo : EIATTR_KPARAM_INFO
	.align		4
.L_24:
        /*0038*/ 	.byte	0x04, 0x17
        /*003a*/ 	.short	(.L_26 - .L_25)
.L_25:
        /*003c*/ 	.word	0x00000000
        /*0040*/ 	.short	0x000c
        /*0042*/ 	.short	0x028c
        /*0044*/ 	.byte	0x00, 0xf0, 0x31, 0x00


	//----- nvinfo : EIATTR_KPARAM_INFO
	.align		4
.L_26:
        /*0048*/ 	.byte	0x04, 0x17
        /*004a*/ 	.short	(.L_28 - .L_27)
.L_27:
        /*004c*/ 	.word	0x00000000
        /*0050*/ 	.short	0x000b
        /*0052*/ 	.short	0x0287
        /*0054*/ 	.byte	0x00, 0xf0, 0x0d, 0x00


	//----- nvinfo : EIATTR_KPARAM_INFO
	.align		4
.L_28:
        /*0058*/ 	.byte	0x04, 0x17
        /*005a*/ 	.short	(.L_30 - .L_29)
.L_29:
        /*005c*/ 	.word	0x00000000
        /*0060*/ 	.short	0x000a
        /*0062*/ 	.short	0x0284
        /*0064*/ 	.byte	0x00, 0xf0, 0x0d, 0x00


	//----- nvinfo : EIATTR_KPARAM_INFO
	.align		4
.L_30:
        /*0068*/ 	.byte	0x04, 0x17
        /*006a*/ 	.short	(.L_32 - .L_31)
.L_31:
        /*006c*/ 	.word	0x00000000
        /*0070*/ 	.short	0x0009
        /*0072*/ 	.short	0x0280
        /*0074*/ 	.byte	0x00, 0xf0, 0x11, 0x00


	//----- nvinfo : EIATTR_KPARAM_INFO
	.align		4
.L_32:
        /*0078*/ 	.byte	0x04, 0x17
        /*007a*/ 	.short	(.L_34 - .L_33)
.L_33:
        /*007c*/ 	.word	0x00000000
        /*0080*/ 	.short	0x0008
        /*0082*/ 	.short	0x0200
        /*0084*/ 	.byte	0x00, 0xf0, 0x01, 0x02


	//----- nvinfo : EIATTR_KPARAM_INFO
	.align		4
.L_34:
        /*0088*/ 	.byte	0x04, 0x17
        /*008a*/ 	.short	(.L_36 - .L_35)
.L_35:
        /*008c*/ 	.word	0x00000000
        /*0090*/ 	.short	0x0007
        /*0092*/ 	.short	0x0180
        /*0094*/ 	.byte	0x00, 0xf0, 0x01, 0x02


	//----- nvinfo : EIATTR_KPARAM_INFO
	.align		4
.L_36:
        /*0098*/ 	.byte	0x04, 0x17
        /*009a*/ 	.short	(.L_38 - .L_37)
.L_37:
        /*009c*/ 	.word	0x00000000
        /*00a0*/ 	.short	0x0006
        /*00a2*/ 	.short	0x0100
        /*00a4*/ 	.byte	0x00, 0xf0, 0x01, 0x02


	//----- nvinfo : EIATTR_KPARAM_INFO
	.align		4
.L_38:
        /*00a8*/ 	.byte	0x04, 0x17
        /*00aa*/ 	.short	(.L_40 - .L_39)
.L_39:
        /*00ac*/ 	.word	0x00000000
        /*00b0*/ 	.short	0x0005
        /*00b2*/ 	.short	0x0080
        /*00b4*/ 	.byte	0x00, 0xf0, 0x01, 0x02


	//----- nvinfo : EIATTR_KPARAM_INFO
	.align		4
.L_40:
        /*00b8*/ 	.byte	0x04, 0x17
        /*00ba*/ 	.short	(.L_42 - .L_41)
.L_41:
        /*00bc*/ 	.word	0x00000000
        /*00c0*/ 	.short	0x0004
        /*00c2*/ 	.short	0x0030
        /*00c4*/ 	.byte	0x00, 0xf0, 0xa1, 0x00


	//----- nvinfo : EIATTR_KPARAM_INFO
	.align		4
.L_42:
        /*00c8*/ 	.byte	0x04, 0x17
        /*00ca*/ 	.short	(.L_44 - .L_43)
.L_43:
        /*00cc*/ 	.word	0x00000000
        /*00d0*/ 	.short	0x0003
        /*00d2*/ 	.short	0x0024
        /*00d4*/ 	.byte	0x00, 0xf0, 0x31, 0x00


	//----- nvinfo : EIATTR_KPARAM_INFO
	.align		4
.L_44:
        /*00d8*/ 	.byte	0x04, 0x17
        /*00da*/ 	.short	(.L_46 - .L_45)
.L_45:
        /*00dc*/ 	.word	0x00000000
        /*00e0*/ 	.short	0x0002
        /*00e2*/ 	.short	0x0018
        /*00e4*/ 	.byte	0x00, 0xf0, 0x31, 0x00


	//----- nvinfo : EIATTR_KPARAM_INFO
	.align		4
.L_46:
        /*00e8*/ 	.byte	0x04, 0x17
        /*00ea*/ 	.short	(.L_48 - .L_47)
.L_47:
        /*00ec*/ 	.word	0x00000000
        /*00f0*/ 	.short	0x0001
        /*00f2*/ 	.short	0x000c
        /*00f4*/ 	.byte	0x00, 0xf0, 0x31, 0x00


	//----- nvinfo : EIATTR_KPARAM_INFO
	.align		4
.L_48:
        /*00f8*/ 	.byte	0x04, 0x17
        /*00fa*/ 	.short	(.L_50 - .L_49)
.L_49:
        /*00fc*/ 	.word	0x00000000
        /*0100*/ 	.short	0x0000
        /*0102*/ 	.short	0x0000
        /*0104*/ 	.byte	0x00, 0xf0, 0x31, 0x00


	//----- nvinfo : EIATTR_AT_ENTRY_FRAGMENTS
	.align		4
.L_50:
        /*0108*/ 	.byte	0x04, 0x4f
        /*010a*/ 	.short	(.L_52 - .L_51)


	//   ....[0]....
.L_51:
        /*010c*/ 	.word	0x00000004


	//   ....[1]....
        /*0110*/ 	.word	0x00000005


	//----- nvinfo : EIATTR_RESERVED_SMEM_USED
	.align		4
.L_52:
        /*0114*/ 	.byte	0x01, 0x41
	.zero		2


	//----- nvinfo : EIATTR_SPARSE_MMA_MASK
	.align		4
        /*0118*/ 	.byte	0x03, 0x50
        /*011a*/ 	.short	0x0000


	//----- nvinfo : EIATTR_TCGEN05_2CTA_USED
	.align		4
        /*011c*/ 	.byte	0x01, 0x52
	.zero		2


	//----- nvinfo : EIATTR_MAXREG_COUNT
	.align		4
        /*0120*/ 	.byte	0x03, 0x1b
        /*0122*/ 	.short	0x0080


	//----- nvinfo : EIATTR_NUM_BARRIERS
	.align		4
        /*0124*/ 	.byte	0x02, 0x4c
        /*0126*/ 	.byte	0x10
	.zero		1


	//----- nvinfo : EIATTR_INT_WARP_WIDE_INSTR_OFFSETS
	.align		4
        /*0128*/ 	.byte	0x04, 0x31
        /*012a*/ 	.short	(.L_54 - .L_53)


	//   ....[0]....
.L_53:
        /*012c*/ 	.word	0x00006210


	//   ....[1]....
        /*0130*/ 	.word	0x00006240


	//----- nvinfo : EIATTR_COOP_GROUP_MASK_REGIDS
	.align		4
.L_54:
        /*0134*/ 	.byte	0x04, 0x29
        /*0136*/ 	.short	(.L_56 - .L_55)


	//   ....[0]....
.L_55:
        /*0138*/ 	.word	0xffffffff


	//   ....[1]....
        /*013c*/ 	.word	0xffffffff


	//   ....[2]....
        /*0140*/ 	.word	0xffffffff


	//   ....[3]....
        /*0144*/ 	.word	0xffffffff


	//   ....[4]....
        /*0148*/ 	.word	0xffffffff


	//   ....[5]....
        /*014c*/ 	.word	0xffffffff


	//   ....[6]....
        /*0150*/ 	.word	0xffffffff


	//   ....[7]....
        /*0154*/ 	.word	0xffffffff


	//   ....[8]....
        /*0158*/ 	.word	0xffffffff


	//----- nvinfo : EIATTR_COOP_GROUP_INSTR_OFFSETS
	.align		4
.L_56:
        /*015c*/ 	.byte	0x04, 0x28
        /*015e*/ 	.short	(.L_58 - .L_57)


	//   ....[0]....
.L_57:
        /*0160*/ 	.word	0x00000a10


	//   ....[1]....
        /*0164*/ 	.word	0x000035a0


	//   ....[2]....
        /*0168*/ 	.word	0x00003c00


	//   ....[3]....
        /*016c*/ 	.word	0x00006090


	//   ....[4]....
        /*0170*/ 	.word	0x00006300


	//   ....[5]....
        /*0174*/ 	.word	0x000098a0


	//   ....[6]....
        /*0178*/ 	.word	0x0000b460


	//   ....[7]....
        /*017c*/ 	.word	0x0000c2f0


	//   ....[8]....
        /*0180*/ 	.word	0x0000c6f0


	//----- nvinfo : EIATTR_REG_RECONFIG
	.align		4
.L_58:
        /*0184*/ 	.byte	0x01, 0x54
	.zero		2


	//----- nvinfo : EIATTR_VRC_CTA_INIT_COUNT
	.align		4
        /*0188*/ 	.byte	0x02, 0x4a
        /*018a*/ 	.byte	0x80
	.zero		1


	//----- nvinfo : EIATTR_MBARRIER_INSTR_OFFSETS
	.align		4
        /*018c*/ 	.byte	0x04, 0x39
        /*018e*/ 	.short	(.L_60 - .L_59)


	//   ....[0]....
.L_59:
        /*0190*/ 	.word	0x00000360
        /*0194*/ 	.word	0x000000ff
        /*0198*/ 	.word	0x000001c0
        /*019c*/ 	.short	0x0100
        /*019e*/ 	.byte	0x06
	.zero		1


	//   ....[1]....
        /*01a0*/ 	.word	0x00000420
        /*01a4*/ 	.word	0x000000ff
        /*01a8*/ 	.word	0x00000000
        /*01ac*/ 	.short	0x0100
        /*01ae*/ 	.byte	0x04
	.zero		1


	//   ....[2]....
        /*01b0*/ 	.word	0x00000430
        /*01b4*/ 	.word	0x000000ff
        /*01b8*/ 	.word	0x00000008
        /*01bc*/ 	.short	0x0100
        /*01be*/ 	.byte	0x04
	.zero		1


	//   ....[3]....
        /*01c0*/ 	.word	0x00000440
        /*01c4*/ 	.word	0x000000ff
        /*01c8*/ 	.word	0x00000010
        /*01cc*/ 	.short	0x0100
        /*01ce*/ 	.byte	0x04
	.zero		1


	//   ....[4]....
        /*01d0*/ 	.word	0x00000450
        /*01d4*/ 	.word	0x000000ff
        /*01d8*/ 	.word	0x00000018
        /*01dc*/ 	.short	0x0100
        /*01de*/ 	.byte	0x04
	.zero		1


	//   ....[5]....
        /*01e0*/ 	.word	0x00000530
        /*01e4*/ 	.word	0x000000ff
        /*01e8*/ 	.word	0x00000020
        /*01ec*/ 	.short	0x0100
        /*01ee*/ 	.byte	0x04
	.zero		1


	//   ....[6]....
        /*01f0*/ 	.word	0x00000540
        /*01f4*/ 	.word	0x000000ff
        /*01f8*/ 	.word	0x00000028
        /*01fc*/ 	.short	0x0100
        /*01fe*/ 	.byte	0x04
	.zero		1


	//   ....[7]....
        /*0200*/ 	.word	0x00000550
        /*0204*/ 	.word	0x000000ff
        /*0208*/ 	.word	0x00000030
        /*020c*/ 	.short	0x0100
        /*020e*/ 	.byte	0x04
	.zero		1


	//   ....[8]....
        /*0210*/ 	.word	0x00000560
        /*0214*/ 	.word	0x000000ff
        /*0218*/ 	.word	0x00000038
        /*021c*/ 	.short	0x0100
        /*021e*/ 	.byte	0x04
	.zero		1


	//   ....[9]....
        /*0220*/ 	.word	0x00000570
        /*0224*/ 	.word	0x000000ff
        /*0228*/ 	.word	0x00000040
        /*022c*/ 	.short	0x0100
        /*022e*/ 	.byte	0x04
	.zero		1


	//   ....[10]....
        /*0230*/ 	.word	0x00000580
        /*0234*/ 	.word	0x000000ff
        /*0238*/ 	.word	0x00000048
        /*023c*/ 	.short	0x0100
        /*023e*/ 	.byte	0x04
	.zero		1


	//   ....[11]....
        /*0240*/ 	.word	0x00000590
        /*0244*/ 	.word	0x000000ff
        /*0248*/ 	.word	0x00000050
        /*024c*/ 	.short	0x0100
        /*024e*/ 	.byte	0x04
	.zero		1


	//   ....[12]....
        /*0250*/ 	.word	0x000005a0
        /*0254*/ 	.word	0x000000ff
        /*0258*/ 	.word	0x00000058
        /*025c*/ 	.short	0x0100
        /*025e*/ 	.byte	0x04
	.zero		1


	//   ....[13]....
        /*0260*/ 	.word	0x000005b0
        /*0264*/ 	.word	0x000000ff
        /*0268*/ 	.word	0x00000060
        /*026c*/ 	.short	0x0100
        /*026e*/ 	.byte	0x04
	.zero		1


	//   ....[14]....
        /*0270*/ 	.word	0x000005c0
        /*0274*/ 	.word	0x000000ff
        /*0278*/ 	.word	0x00000068
        /*027c*/ 	.short	0x0100
        /*027e*/ 	.byte	0x04
	.zero		1


	//   ....[15]....
        /*0280*/ 	.word	0x000005d0
        /*0284*/ 	.word	0x000000ff
        /*0288*/ 	.word	0x00000070
        /*028c*/ 	.short	0x0100
        /*028e*/ 	.byte	0x04
	.zero		1


	//   ....[16]....
        /*0290*/ 	.word	0x000005e0
        /*0294*/ 	.word	0x000000ff
        /*0298*/ 	.word	0x00000078
        /*029c*/ 	.short	0x0100
        /*029e*/ 	.byte	0x04
	.zero		1


	//   ....[17]....
        /*02a0*/ 	.word	0x000005f0
        /*02a4*/ 	.word	0x000000ff
        /*02a8*/ 	.word	0x00000080
        /*02ac*/ 	.short	0x0100
        /*02ae*/ 	.byte	0x04
	.zero		1


	//   ....[18]....
        /*02b0*/ 	.word	0x00000600
        /*02b4*/ 	.word	0x000000ff
        /*02b8*/ 	.word	0x00000088
        /*02bc*/ 	.short	0x0100
        /*02be*/ 	.byte	0x04
	.zero		1


	//   ....[19]....
        /*02c0*/ 	.word	0x00000610
        /*02c4*/ 	.word	0x000000ff
        /*02c8*/ 	.word	0x00000090
        /*02cc*/ 	.short	0x0100
        /*02ce*/ 	.byte	0x04
	.zero		1


	//   ....[20]....
        /*02d0*/ 	.word	0x00000620
        /*02d4*/ 	.word	0x000000ff
        /*02d8*/ 	.word	0x00000098
        /*02dc*/ 	.short	0x0100
        /*02de*/ 	.byte	0x04
	.zero		1


	//   ....[21]....
        /*02e0*/ 	.word	0x00000630
        /*02e4*/ 	.word	0x000000ff
        /*02e8*/ 	.word	0x000000a0
        /*02ec*/ 	.short	0x0100
        /*02ee*/ 	.byte	0x04
	.zero		1


	//   ....[22]....
        /*02f0*/ 	.word	0x00000640
        /*02f4*/ 	.word	0x000000ff
        /*02f8*/ 	.word	0x000000a8
        /*02fc*/ 	.short	0x0100
        /*02fe*/ 	.byte	0x04
	.zero		1


	//   ....[23]....
        /*0300*/ 	.word	0x00000650
        /*0304*/ 	.word	0x000000ff
        /*0308*/ 	.word	0x000000b0
        /*030c*/ 	.short	0x0100
        /*030e*/ 	.byte	0x04
	.zero		1


	//   ....[24]....
        /*0310*/ 	.word	0x00000660
        /*0314*/ 	.word	0x000000ff
        /*0318*/ 	.word	0x000000b8
        /*031c*/ 	.short	0x0100
        /*031e*/ 	.byte	0x04
	.zero		1


	//   ....[25]....
        /*0320*/ 	.word	0x00000670
        /*0324*/ 	.word	0x000000ff
        /*0328*/ 	.word	0x000000c0
        /*032c*/ 	.short	0x0100
        /*032e*/ 	.byte	0x04
	.zero		1


	//   ....[26]....
        /*0330*/ 	.word	0x00000680
        /*0334*/ 	.word	0x000000ff
        /*0338*/ 	.word	0x000000c8
        /*033c*/ 	.short	0x0100
        /*033e*/ 	.byte	0x04
	.zero		1


	//   ....[27]....
        /*0340*/ 	.word	0x00000690
        /*0344*/ 	.word	0x000000ff
        /*0348*/ 	.word	0x000000d0
        /*034c*/ 	.short	0x0100
        /*034e*/ 	.byte	0x04
	.zero		1


	//   ....[28]....
        /*0350*/ 	.word	0x000006a0
        /*0354*/ 	.word	0x000000ff
        /*0358*/ 	.word	0x000000d8
        /*035c*/ 	.short	0x0100
        /*035e*/ 	.byte	0x04
	.zero		1


	//   ....[29]....
        /*0360*/ 	.word	0x000006b0
        /*0364*/ 	.word	0x000000ff
        /*0368*/ 	.word	0x000000e0
        /*036c*/ 	.short	0x0100
        /*036e*/ 	.byte	0x04
	.zero		1


	//   ....[30]....
        /*0370*/ 	.word	0x000006c0
        /*0374*/ 	.word	0x000000ff
        /*0378*/ 	.word	0x000000e8
        /*037c*/ 	.short	0x0100
        /*037e*/ 	.byte	0x04
	.zero		1


	//   ....[31]....
        /*0380*/ 	.word	0x000006d0
        /*0384*/ 	.word	0x000000ff
        /*0388*/ 	.word	0x000000f0
        /*038c*/ 	.short	0x0100
        /*038e*/ 	.byte	0x04
	.zero		1


	//   ....[32]....
        /*0390*/ 	.word	0x000006e0
        /*0394*/ 	.word	0x000000ff
        /*0398*/ 	.word	0x000000f8
        /*039c*/ 	.short	0x0100
        /*039e*/ 	.byte	0x04
	.zero		1


	//   ....[33]....
        /*03a0*/ 	.word	0x000006f0
        /*03a4*/ 	.word	0x000000ff
        /*03a8*/ 	.word	0x00000100
        /*03ac*/ 	.short	0x0100
        /*03ae*/ 	.byte	0x04
	.zero		1


	//   ....[34]....
        /*03b0*/ 	.word	0x00000700
        /*03b4*/ 	.word	0x000000ff
        /*03b8*/ 	.word	0x00000108
        /*03bc*/ 	.short	0x0100
        /*03be*/ 	.byte	0x04
	.zero		1


	//   ....[35]....
        /*03c0*/ 	.word	0x00000710
        /*03c4*/ 	.word	0x000000ff
        /*03c8*/ 	.word	0x00000110
        /*03cc*/ 	.short	0x0100
        /*03ce*/ 	.byte	0x04
	.zero		1


	//   ....[36]....
        /*03d0*/ 	.word	0x00000720
        /*03d4*/ 	.word	0x000000ff
        /*03d8*/ 	.word	0x00000118
        /*03dc*/ 	.short	0x0100
        /*03de*/ 	.byte	0x04
	.zero		1


	//   ....[37]....
        /*03e0*/ 	.word	0x000008c0
        /*03e4*/ 	.word	0x000000ff
        /*03e8*/ 	.word	0x00000120
        /*03ec*/ 	.short	0x0100
        /*03ee*/ 	.byte	0x04
	.zero		1


	//   ....[38]....
        /*03f0*/ 	.word	0x000008d0
        /*03f4*/ 	.word	0x000000ff
        /*03f8*/ 	.word	0x00000128
        /*03fc*/ 	.short	0x0100
        /*03fe*/ 	.byte	0x04
	.zero		1


	//   ....[39]....
        /*0400*/ 	.word	0x000008e0
        /*0404*/ 	.word	0x000000ff
        /*0408*/ 	.word	0x00000130
        /*040c*/ 	.short	0x0100
        /*040e*/ 	.byte	0x04
	.zero		1


	//   ....[40]....
        /*0410*/ 	.word	0x000008f0
        /*0414*/ 	.word	0x000000ff
        /*0418*/ 	.word	0x00000138
        /*041c*/ 	.short	0x0100
        /*041e*/ 	.byte	0x04
	.zero		1


	//   ....[41]....
        /*0420*/ 	.word	0x00000900
        /*0424*/ 	.word	0x000000ff
        /*0428*/ 	.word	0x00000140
        /*042c*/ 	.short	0x0100
        /*042e*/ 	.byte	0x04
	.zero		1


	//   ....[42]....
        /*0430*/ 	.word	0x00000910
        /*0434*/ 	.word	0x000000ff
        /*0438*/ 	.word	0x00000148
        /*043c*/ 	.short	0x0100
        /*043e*/ 	.byte	0x04
	.zero		1


	//   ....[43]....
        /*0440*/ 	.word	0x00000920
        /*0444*/ 	.word	0x000000ff
        /*0448*/ 	.word	0x00000150
        /*044c*/ 	.short	0x0100
        /*044e*/ 	.byte	0x04
	.zero		1


	//   ....[44]....
        /*0450*/ 	.word	0x00000930
        /*0454*/ 	.word	0x000000ff
        /*0458*/ 	.word	0x00000158
        /*045c*/ 	.short	0x0100
        /*045e*/ 	.byte	0x04
	.zero		1


	//   ....[45]....
        /*0460*/ 	.word	0x00000940
        /*0464*/ 	.word	0x000000ff
        /*0468*/ 	.word	0x00000160
        /*046c*/ 	.short	0x0100
        /*046e*/ 	.byte	0x04
	.zero		1


	//   ....[46]....
        /*0470*/ 	.word	0x00000950
        /*0474*/ 	.word	0x000000ff
        /*0478*/ 	.word	0x00000168
        /*047c*/ 	.short	0x0100
        /*047e*/ 	.byte	0x04
	.zero		1


	//   ....[47]....
        /*0480*/ 	.word	0x00000960
        /*0484*/ 	.word	0x000000ff
        /*0488*/ 	.word	0x00000170
        /*048c*/ 	.short	0x0100
        /*048e*/ 	.byte	0x04
	.zero		1


	//   ....[48]....
        /*0490*/ 	.word	0x00000970
        /*0494*/ 	.word	0x000000ff
        /*0498*/ 	.word	0x00000178
        /*049c*/ 	.short	0x0100
        /*049e*/ 	.byte	0x04
	.zero		1


	//   ....[49]....
        /*04a0*/ 	.word	0x00000980
        /*04a4*/ 	.word	0x000000ff
        /*04a8*/ 	.word	0x00000180
        /*04ac*/ 	.short	0x0100
        /*04ae*/ 	.byte	0x04
	.zero		1


	//   ....[50]....
        /*04b0*/ 	.word	0x00000990
        /*04b4*/ 	.word	0x000000ff
        /*04b8*/ 	.word	0x00000188
        /*04bc*/ 	.short	0x0100
        /*04be*/ 	.byte	0x04
	.zero		1


	//   ....[51]....
        /*04c0*/ 	.word	0x000009a0
        /*04c4*/ 	.word	0x000000ff
        /*04c8*/ 	.word	0x00000190
        /*04cc*/ 	.short	0x0100
        /*04ce*/ 	.byte	0x04
	.zero		1


	//   ....[52]....
        /*04d0*/ 	.word	0x000009b0
        /*04d4*/ 	.word	0x000000ff
        /*04d8*/ 	.word	0x00000198
        /*04dc*/ 	.short	0x0100
        /*04de*/ 	.byte	0x04
	.zero		1


	//   ....[53]....
        /*04e0*/ 	.word	0x00001130
        /*04e4*/ 	.word	0x000000ff
        /*04e8*/ 	.word	0x00000090
        /*04ec*/ 	.short	0x010a
        /*04ee*/ 	.byte	0x04
	.zero		1


	//   ....[54]....
        /*04f0*/ 	.word	0x00001650
        /*04f4*/ 	.word	0x000000ff
        /*04f8*/ 	.word	0x00000010
        /*04fc*/ 	.short	0x010a
        /*04fe*/ 	.byte	0x07
	.zero		1


	//   ....[55]....
        /*0500*/ 	.word	0x00001b10
        /*0504*/ 	.word	0x000000ff
        /*0508*/ 	.word	0x00000018
        /*050c*/ 	.short	0x010a
        /*050e*/ 	.byte	0x07
	.zero		1


	//   ....[56]....
        /*0510*/ 	.word	0x00001fa0
        /*0514*/ 	.word	0x000000ff
        /*0518*/ 	.word	0x00000090
        /*051c*/ 	.short	0x010a
        /*051e*/ 	.byte	0x0e
	.zero		1


	//   ....[57]....
        /*0520*/ 	.word	0x000026c0
        /*0524*/ 	.word	0x000000ff
        /*0528*/ 	.word	0x00000090
        /*052c*/ 	.short	0x010a
        /*052e*/ 	.byte	0x04
	.zero		1


	//   ....[58]....
        /*0530*/ 	.word	0x00002a40
        /*0534*/ 	.word	0x000000ff
        /*0538*/ 	.word	0x00000090
        /*053c*/ 	.short	0x010a
        /*053e*/ 	.byte	0x04
	.zero		1


	//   ....[59]....
        /*0540*/ 	.word	0x00003350
        /*0544*/ 	.word	0x000000ff
        /*0548*/ 	.word	0x00000090
        /*054c*/ 	.short	0x010a
        /*054e*/ 	.byte	0x05
	.zero		1


	//   ....[60]....
        /*0550*/ 	.word	0x000033f0
        /*0554*/ 	.word	0x000000ff
        /*0558*/ 	.word	0x00000018
        /*055c*/ 	.short	0x010a
        /*055e*/ 	.byte	0x04
	.zero		1


	//   ....[61]....
        /*0560*/ 	.word	0x00003490
        /*0564*/ 	.word	0x000000ff
        /*0568*/ 	.word	0x00000018
        /*056c*/ 	.short	0x010a
        /*056e*/ 	.byte	0x04
	.zero		1


	//   ....[62]....
        /*0570*/ 	.word	0x00003570
        /*0574*/ 	.word	0x000000ff
        /*0578*/ 	.word	0x000001c0
        /*057c*/ 	.short	0x0100
        /*057e*/ 	.byte	0x06
	.zero		1


	//   ....[63]....
        /*0580*/ 	.word	0x00003810
        /*0584*/ 	.word	0x00000008
        /*0588*/ 	.word	0x00000000
        /*058c*/ 	.short	0x010a
        /*058e*/ 	.byte	0xff
	.zero		1


	//   ....[64]....
        /*0590*/ 	.word	0x00003830
        /*0594*/ 	.word	0x00000008
        /*0598*/ 	.word	0x00000000
        /*059c*/ 	.short	0x010a
        /*059e*/ 	.byte	0xff
	.zero		1


	//   ....[65]....
        /*05a0*/ 	.word	0x00003a60
        /*05a4*/ 	.word	0x00000005
        /*05a8*/ 	.word	0x00000000
        /*05ac*/ 	.short	0x010a
        /*05ae*/ 	.byte	0xff
	.zero		1


	//   ....[66]....
        /*05b0*/ 	.word	0x00003a80
        /*05b4*/ 	.word	0x00000005
        /*05b8*/ 	.word	0x00000000
        /*05bc*/ 	.short	0x010a
        /*05be*/ 	.byte	0xff
	.zero		1


	//   ....[67]....
        /*05c0*/ 	.word	0x00003b80
        /*05c4*/ 	.word	0x00000008
        /*05c8*/ 	.word	0x00000000
        /*05cc*/ 	.short	0x0101
        /*05ce*/ 	.byte	0xff
	.zero		1


	//   ....[68]....
        /*05d0*/ 	.word	0x00004230
        /*05d4*/ 	.word	0x000000ff
        /*05d8*/ 	.word	0x00000000
        /*05dc*/ 	.short	0x010a
        /*05de*/ 	.byte	0x04
	.zero		1


	//   ....[69]....
        /*05e0*/ 	.word	0x00004280
        /*05e4*/ 	.word	0x000000ff
        /*05e8*/ 	.word	0x00000020
        /*05ec*/ 	.short	0x010a
        /*05ee*/ 	.byte	0x17
	.zero		1


	//   ....[70]....
        /*05f0*/ 	.word	0x00004580
        /*05f4*/ 	.word	0x000000ff
        /*05f8*/ 	.word	0x00000008
        /*05fc*/ 	.short	0x010a
        /*05fe*/ 	.byte	0x04
	.zero		1


	//   ....[71]....
        /*0600*/ 	.word	0x000048a0
        /*0604*/ 	.word	0x000000ff
        /*0608*/ 	.word	0x00000000
        /*060c*/ 	.short	0x010a
        /*060e*/ 	.byte	0x28
	.zero		1


	//   ....[72]....
        /*0610*/ 	.word	0x00004910
        /*0614*/ 	.word	0x000000ff
        /*0618*/ 	.word	0x00000110
        /*061c*/ 	.short	0x010a
        /*061e*/ 	.byte	0x04
	.zero		1


	//   ....[73]....
        /*0620*/ 	.word	0x00004c50
        /*0624*/ 	.word	0x000000ff
        /*0628*/ 	.word	0x00000120
        /*062c*/ 	.short	0x010a
        /*062e*/ 	.byte	0x04
	.zero		1


	//   ....[74]....
        /*0630*/ 	.word	0x00004e20
        /*0634*/ 	.word	0x000000ff
        /*0638*/ 	.word	0x00000000
        /*063c*/ 	.short	0x010a
        /*063e*/ 	.byte	0x26
	.zero		1


	//   ....[75]....
        /*0640*/ 	.word	0x00005110
        /*0644*/ 	.word	0x000000ff
        /*0648*/ 	.word	0x00000118
        /*064c*/ 	.short	0x010a
        /*064e*/ 	.byte	0x04
	.zero		1


	//   ....[76]....
        /*0650*/ 	.word	0x000053f0
        /*0654*/ 	.word	0x000000ff
        /*0658*/ 	.word	0x00000128
        /*065c*/ 	.short	0x010a
        /*065e*/ 	.byte	0x04
	.zero		1


	//   ....[77]....
        /*0660*/ 	.word	0x000056b0
        /*0664*/ 	.word	0x000000ff
        /*0668*/ 	.word	0x00000020
        /*066c*/ 	.short	0x010a
        /*066e*/ 	.byte	0x11
	.zero		1


	//   ....[78]....
        /*0670*/ 	.word	0x00005730
        /*0674*/ 	.word	0x000000ff
        /*0678*/ 	.word	0x00000110
        /*067c*/ 	.short	0x010a
        /*067e*/ 	.byte	0x04
	.zero		1


	//   ....[79]....
        /*0680*/ 	.word	0x00005a00
        /*0684*/ 	.word	0x000000ff
        /*0688*/ 	.word	0x00000120
        /*068c*/ 	.short	0x010a
        /*068e*/ 	.byte	0x04
	.zero		1


	//   ....[80]....
        /*0690*/ 	.word	0x00005b60
        /*0694*/ 	.word	0x000000ff
        /*0698*/ 	.word	0x00000118
        /*069c*/ 	.short	0x010a
        /*069e*/ 	.byte	0x04
	.zero		1


	//   ....[81]....
        /*06a0*/ 	.word	0x00005d50
        /*06a4*/ 	.word	0x000000ff
        /*06a8*/ 	.word	0x00000128
        /*06ac*/ 	.short	0x010a
        /*06ae*/ 	.byte	0x04
	.zero		1


	//   ....[82]....
        /*06b0*/ 	.word	0x00006060
        /*06b4*/ 	.word	0x0000000b
        /*06b8*/ 	.word	0x00000000
        /*06bc*/ 	.short	0x0101
        /*06be*/ 	.byte	0xff
	.zero		1


	//   ....[83]....
        /*06c0*/ 	.word	0x00006070
        /*06c4*/ 	.word	0x000000ff
        /*06c8*/ 	.word	0x000001c0
        /*06cc*/ 	.short	0x010a
        /*06ce*/ 	.byte	0x04
	.zero		1


	//   ....[84]....
        /*06d0*/ 	.word	0x00006370
        /*06d4*/ 	.word	0x000000ff
        /*06d8*/ 	.word	0x000001c0
        /*06dc*/ 	.short	0x0100
        /*06de*/ 	.byte	0x04
	.zero		1


	//   ....[85]....
        /*06e0*/ 	.word	0x00006820
        /*06e4*/ 	.word	0x000000ff
        /*06e8*/ 	.word	0x00000180
        /*06ec*/ 	.short	0x010a
        /*06ee*/ 	.byte	0x0e
	.zero		1


	//   ....[86]....
        /*06f0*/ 	.word	0x00006a70
        /*06f4*/ 	.word	0x000000ff
        /*06f8*/ 	.word	0x00000188
        /*06fc*/ 	.short	0x010a
        /*06fe*/ 	.byte	0x0e
	.zero		1


	//   ....[87]....
        /*0700*/ 	.word	0x00006d30
        /*0704*/ 	.word	0x000000ff
        /*0708*/ 	.word	0x00000190
        /*070c*/ 	.short	0x0101
        /*070e*/ 	.byte	0x0e
	.zero		1


	//   ....[88]....
        /*0710*/ 	.word	0x00006d60
        /*0714*/ 	.word	0x000000ff
        /*0718*/ 	.word	0x00000198
        /*071c*/ 	.short	0x0101
        /*071e*/ 	.byte	0x0e
	.zero		1


	//   ....[89]....
        /*0720*/ 	.word	0x00007380
        /*0724*/ 	.word	0x000000ff
        /*0728*/ 	.word	0x00000170
        /*072c*/ 	.short	0x010a
        /*072e*/ 	.byte	0x04
	.zero		1


	//   ....[90]....
        /*0730*/ 	.word	0x000073a0
        /*0734*/ 	.word	0x000000ff
        /*0738*/ 	.word	0x00000100
        /*073c*/ 	.short	0x010a
        /*073e*/ 	.byte	0x04
	.zero		1


	//   ....[91]....
        /*0740*/ 	.word	0x00009470
        /*0744*/ 	.word	0x000000ff
        /*0748*/ 	.word	0x00000000
        /*074c*/ 	.short	0x0101
        /*074e*/ 	.byte	0x11
	.zero		1


	//   ....[92]....
        /*0750*/ 	.word	0x000098c0
        /*0754*/ 	.word	0x000000ff
        /*0758*/ 	.word	0x00000000
        /*075c*/ 	.short	0x0101
        /*075e*/ 	.byte	0x10
	.zero		1


	//   ....[93]....
        /*0760*/ 	.word	0x00009900
        /*0764*/ 	.word	0x000000ff
        /*0768*/ 	.word	0x00000000
        /*076c*/ 	.short	0x010a
        /*076e*/ 	.byte	0x07
	.zero		1


	//   ....[94]....
        /*0770*/ 	.word	0x000099c0
        /*0774*/ 	.word	0x000000ff
        /*0778*/ 	.word	0x00000100
        /*077c*/ 	.short	0x010a
        /*077e*/ 	.byte	0x07
	.zero		1


	//   ....[95]....
        /*0780*/ 	.word	0x0000b150
        /*0784*/ 	.word	0x000000ff
        /*0788*/ 	.word	0x00000000
        /*078c*/ 	.short	0x0101
        /*078e*/ 	.byte	0x11
	.zero		1


	//   ....[96]....
        /*0790*/ 	.word	0x0000b480
        /*0794*/ 	.word	0x000000ff
        /*0798*/ 	.word	0x00000000
        /*079c*/ 	.short	0x0101
        /*079e*/ 	.byte	0x10
	.zero		1


	//   ....[97]....
        /*07a0*/ 	.word	0x0000b490
        /*07a4*/ 	.word	0x000000ff
        /*07a8*/ 	.word	0x00000170
        /*07ac*/ 	.short	0x010a
        /*07ae*/ 	.byte	0x07
	.zero		1


	//   ....[98]....
        /*07b0*/ 	.word	0x0000ba50
        /*07b4*/ 	.word	0x000000ff
        /*07b8*/ 	.word	0x00000170
        /*07bc*/ 	.short	0x010a
        /*07be*/ 	.byte	0x0c
	.zero		1


	//   ....[99]....
        /*07c0*/ 	.word	0x0000bb50
        /*07c4*/ 	.word	0x000000ff
        /*07c8*/ 	.word	0x000001c0
        /*07cc*/ 	.short	0x0100
        /*07ce*/ 	.byte	0x06
	.zero		1


	//   ....[100]....
        /*07d0*/ 	.word	0x0000bc60
        /*07d4*/ 	.word	0x000000ff
        /*07d8*/ 	.word	0x000001c0
        /*07dc*/ 	.short	0x0100
        /*07de*/ 	.byte	0x06
	.zero		1


	//   ....[101]....
        /*07e0*/ 	.word	0x0000bee0
        /*07e4*/ 	.word	0x000000ff
        /*07e8*/ 	.word	0x00000000
        /*07ec*/ 	.short	0x0101
        /*07ee*/ 	.byte	0x0e
	.zero		1


	//   ....[102]....
        /*07f0*/ 	.word	0x0000bf20
        /*07f4*/ 	.word	0x000000ff
        /*07f8*/ 	.word	0x00000000
        /*07fc*/ 	.short	0x0101
        /*07fe*/ 	.byte	0x0d
	.zero		1


	//   ....[103]....
        /*0800*/ 	.word	0x0000c270
        /*0804*/ 	.word	0x000000ff
        /*0808*/ 	.word	0x00000170
        /*080c*/ 	.short	0x0101
        /*080e*/ 	.byte	0x07
	.zero		1


	//   ....[104]....
        /*0810*/ 	.word	0x0000c680
        /*0814*/ 	.word	0x000000ff
        /*0818*/ 	.word	0x00000000
        /*081c*/ 	.short	0x0101
        /*081e*/ 	.byte	0x0e
	.zero		1


	//   ....[105]....
        /*0820*/ 	.word	0x0000c6b0
        /*0824*/ 	.word	0x000000ff
        /*0828*/ 	.word	0x00000178
        /*082c*/ 	.short	0x0101
        /*082e*/ 	.byte	0x07
	.zero		1


	//   ....[106]....
        /*0830*/ 	.word	0x0000ca70
        /*0834*/ 	.word	0x000000ff
        /*0838*/ 	.word	0x00000000
        /*083c*/ 	.short	0x0101
        /*083e*/ 	.byte	0x0d
	.zero		1


	//   ....[107]....
        /*0840*/ 	.word	0x0000ca80
        /*0844*/ 	.word	0x000000ff
        /*0848*/ 	.word	0x00000170
        /*084c*/ 	.short	0x0101
        /*084e*/ 	.byte	0x07
	.zero		1


	//   ....[108]....
        /*0850*/ 	.word	0x0000cab0
        /*0854*/ 	.word	0x000000ff
        /*0858*/ 	.word	0x00000178
        /*085c*/ 	.short	0x0101
        /*085e*/ 	.byte	0x07
	.zero		1


	//   ....[109]....
        /*0860*/ 	.word	0x0000cb30
        /*0864*/ 	.word	0x000000ff
        /*0868*/ 	.word	0x00000170
        /*086c*/ 	.short	0x0101
        /*086e*/ 	.byte	0x07
	.zero		1


	//   ....[110]....
        /*0870*/ 	.word	0x0000cb40
        /*0874*/ 	.word	0x000000ff
        /*0878*/ 	.word	0x00000140
        /*087c*/ 	.short	0x010a
        /*087e*/ 	.byte	0x07
	.zero		1


	//   ....[111]....
        /*0880*/ 	.word	0x0000cb60
        /*0884*/ 	.word	0x000000ff
        /*0888*/ 	.word	0x00000190
        /*088c*/ 	.short	0x010a
        /*088e*/ 	.byte	0x07
	.zero		1


	//   ....[112]....
        /*0890*/ 	.word	0x0000d200
        /*0894*/ 	.word	0x000000ff
        /*0898*/ 	.word	0x00000000
        /*089c*/ 	.short	0x0101
        /*089e*/ 	.byte	0x0e
	.zero		1


	//   ....[113]....
        /*08a0*/ 	.word	0x0000d220
        /*08a4*/ 	.word	0x000000ff
        /*08a8*/ 	.word	0x00000180
        /*08ac*/ 	.short	0x0101
        /*08ae*/ 	.byte	0x07
	.zero		1


	//   ....[114]....
        /*08b0*/ 	.word	0x0000d260
        /*08b4*/ 	.word	0x000000ff
        /*08b8*/ 	.word	0x00000178
        /*08bc*/ 	.short	0x0101
        /*08be*/ 	.byte	0x07
	.zero		1


	//   ....[115]....
        /*08c0*/ 	.word	0x0000d270
        /*08c4*/ 	.word	0x000000ff
        /*08c8*/ 	.word	0x00000148
        /*08cc*/ 	.short	0x010a
        /*08ce*/ 	.byte	0x07
	.zero		1


	//   ....[116]....
        /*08d0*/ 	.word	0x0000d290
        /*08d4*/ 	.word	0x000000ff
        /*08d8*/ 	.word	0x00000198
        /*08dc*/ 	.short	0x010a
        /*08de*/ 	.byte	0x07
	.zero		1


	//   ....[117]....
        /*08e0*/ 	.word	0x0000db80
        /*08e4*/ 	.word	0x000000ff
        /*08e8*/ 	.word	0x00000000
        /*08ec*/ 	.short	0x0101
        /*08ee*/ 	.byte	0x0d
	.zero		1


	//   ....[118]....
        /*08f0*/ 	.word	0x0000dc10
        /*08f4*/ 	.word	0x000000ff
        /*08f8*/ 	.word	0x00000188
        /*08fc*/ 	.short	0x0101
        /*08fe*/ 	.byte	0x07
	.zero		1


	//   ....[119]....
        /*0900*/ 	.word	0x0000de00
        /*0904*/ 	.word	0x000000ff
        /*0908*/ 	.word	0x00000198
        /*090c*/ 	.short	0x010a
        /*090e*/ 	.byte	0x07
	.zero		1


	//   ....[120]....
        /*0910*/ 	.word	0x0000dee0
        /*0914*/ 	.word	0x000000ff
        /*0918*/ 	.word	0x000001c0
        /*091c*/ 	.short	0x0100
        /*091e*/ 	.byte	0x06
	.zero		1


	//   ....[121]....
        /*0920*/ 	.word	0x0000dfd0
        /*0924*/ 	.word	0x000000ff
        /*0928*/ 	.word	0x000001c0
        /*092c*/ 	.short	0x0100
        /*092e*/ 	.byte	0x06
	.zero		1


	//   ....[122]....
        /*0930*/ 	.word	0x0000e040
        /*0934*/ 	.word	0x00000004
        /*0938*/ 	.word	0x00000090
        /*093c*/ 	.short	0x010a
        /*093e*/ 	.byte	0xff
	.zero		1


	//   ....[123]....
        /*0940*/ 	.word	0x0000e0c0
        /*0944*/ 	.word	0x00000004
        /*0948*/ 	.word	0x00000010
        /*094c*/ 	.short	0x010a
        /*094e*/ 	.byte	0xff
	.zero		1


	//   ....[124]....
        /*0950*/ 	.word	0x0000e140
        /*0954*/ 	.word	0x00000004
        /*0958*/ 	.word	0x00000018
        /*095c*/ 	.short	0x010a
        /*095e*/ 	.byte	0xff
	.zero		1


	//   ....[125]....
        /*0960*/ 	.word	0x0000e1c0
        /*0964*/ 	.word	0x00000004
        /*0968*/ 	.word	0x00000090
        /*096c*/ 	.short	0x010a
        /*096e*/ 	.byte	0xff
	.zero		1


	//   ....[126]....
        /*0970*/ 	.word	0x0000e240
        /*0974*/ 	.word	0x00000004
        /*0978*/ 	.word	0x00000090
        /*097c*/ 	.short	0x010a
        /*097e*/ 	.byte	0xff
	.zero		1


	//   ....[127]....
        /*0980*/ 	.word	0x0000e2c0
        /*0984*/ 	.word	0x00000004
        /*0988*/ 	.word	0x00000090
        /*098c*/ 	.short	0x010a
        /*098e*/ 	.byte	0xff
	.zero		1


	//   ....[128]....
        /*0990*/ 	.word	0x0000e350
        /*0994*/ 	.word	0x00000004
        /*0998*/ 	.word	0x00000090
        /*099c*/ 	.short	0x010a
        /*099e*/ 	.byte	0xff
	.zero		1


	//   ....[129]....
        /*09a0*/ 	.word	0x0000e3d0
        /*09a4*/ 	.word	0x00000004
        /*09a8*/ 	.word	0x00000018
        /*09ac*/ 	.short	0x010a
        /*09ae*/ 	.byte	0xff
	.zero		1


	//   ....[130]....
        /*09b0*/ 	.word	0x0000e460
        /*09b4*/ 	.word	0x00000004
        /*09b8*/ 	.word	0x00000018
        /*09bc*/ 	.short	0x010a
        /*09be*/ 	.byte	0xff
	.zero		1


	//   ....[131]....
        /*09c0*/ 	.word	0x0000e4c0
        /*09c4*/ 	.word	0x00000008
        /*09c8*/ 	.word	0x00000000
        /*09cc*/ 	.short	0x010a
        /*09ce*/ 	.byte	0xff
	.zero		1


	//   ....[132]....
        /*09d0*/ 	.word	0x0000e520
        /*09d4*/ 	.word	0x00000005
        /*09d8*/ 	.word	0x00000000
        /*09dc*/ 	.short	0x010a
        /*09de*/ 	.byte	0xff
	.zero		1


	//   ....[133]....
        /*09e0*/ 	.word	0x0000e5a0
        /*09e4*/ 	.word	0x00000006
        /*09e8*/ 	.word	0x00000000
        /*09ec*/ 	.short	0x010a
        /*09ee*/ 	.byte	0xff
	.zero		1


	//   ....[134]....
        /*09f0*/ 	.word	0x0000e620
        /*09f4*/ 	.word	0x00000006
        /*09f8*/ 	.word	0x00000020
        /*09fc*/ 	.short	0x010a
        /*09fe*/ 	.byte	0xff
	.zero		1


	//   ....[135]....
        /*0a00*/ 	.word	0x0000e6a0
        /*0a04*/ 	.word	0x00000006
        /*0a08*/ 	.word	0x00000008
        /*0a0c*/ 	.short	0x010a
        /*0a0e*/ 	.byte	0xff
	.zero		1


	//   ....[136]....
        /*0a10*/ 	.word	0x0000e720
        /*0a14*/ 	.word	0x00000010
        /*0a18*/ 	.word	0x00000000
        /*0a1c*/ 	.short	0x010a
        /*0a1e*/ 	.byte	0xff
	.zero		1


	//   ....[137]....
        /*0a20*/ 	.word	0x0000e7a0
        /*0a24*/ 	.word	0x00000010
        /*0a28*/ 	.word	0x00000110
        /*0a2c*/ 	.short	0x010a
        /*0a2e*/ 	.byte	0xff
	.zero		1


	//   ....[138]....
        /*0a30*/ 	.word	0x0000e820
        /*0a34*/ 	.word	0x00000010
        /*0a38*/ 	.word	0x00000120
        /*0a3c*/ 	.short	0x010a
        /*0a3e*/ 	.byte	0xff
	.zero		1


	//   ....[139]....
        /*0a40*/ 	.word	0x0000e8a0
        /*0a44*/ 	.word	0x00000010
        /*0a48*/ 	.word	0x00000000
        /*0a4c*/ 	.short	0x010a
        /*0a4e*/ 	.byte	0xff
	.zero		1


	//   ....[140]....
        /*0a50*/ 	.word	0x0000e920
        /*0a54*/ 	.word	0x00000010
        /*0a58*/ 	.word	0x00000118
        /*0a5c*/ 	.short	0x010a
        /*0a5e*/ 	.byte	0xff
	.zero		1


	//   ....[141]....
        /*0a60*/ 	.word	0x0000e9a0
        /*0a64*/ 	.word	0x00000010
        /*0a68*/ 	.word	0x00000128
        /*0a6c*/ 	.short	0x010a
        /*0a6e*/ 	.byte	0xff
	.zero		1


	//   ....[142]....
        /*0a70*/ 	.word	0x0000ea20
        /*0a74*/ 	.word	0x00000006
        /*0a78*/ 	.word	0x00000020
        /*0a7c*/ 	.short	0x010a
        /*0a7e*/ 	.byte	0xff
	.zero		1


	//   ....[143]....
        /*0a80*/ 	.word	0x0000eaa0
        /*0a84*/ 	.word	0x00000009
        /*0a88*/ 	.word	0x00000110
        /*0a8c*/ 	.short	0x010a
        /*0a8e*/ 	.byte	0xff
	.zero		1


	//   ....[144]....
        /*0a90*/ 	.word	0x0000eb20
        /*0a94*/ 	.word	0x00000009
        /*0a98*/ 	.word	0x00000120
        /*0a9c*/ 	.short	0x010a
        /*0a9e*/ 	.byte	0xff
	.zero		1


	//   ....[145]....
        /*0aa0*/ 	.word	0x0000eba0
        /*0aa4*/ 	.word	0x00000009
        /*0aa8*/ 	.word	0x00000118
        /*0aac*/ 	.short	0x010a
        /*0aae*/ 	.byte	0xff
	.zero		1


	//   ....[146]....
        /*0ab0*/ 	.word	0x0000ec20
        /*0ab4*/ 	.word	0x00000006
        /*0ab8*/ 	.word	0x00000128
        /*0abc*/ 	.short	0x010a
        /*0abe*/ 	.byte	0xff
	.zero		1


	//   ....[147]....
        /*0ac0*/ 	.word	0x0000ec80
        /*0ac4*/ 	.word	0x00000004
        /*0ac8*/ 	.word	0x000001c0
        /*0acc*/ 	.short	0x010a
        /*0ace*/ 	.byte	0xff
	.zero		1


	//   ....[148]....
        /*0ad0*/ 	.word	0x0000ed00
        /*0ad4*/ 	.word	0x0000000b
        /*0ad8*/ 	.word	0x00000180
        /*0adc*/ 	.short	0x010a
        /*0ade*/ 	.byte	0xff
	.zero		1


	//   ....[149]....
        /*0ae0*/ 	.word	0x0000ed80
        /*0ae4*/ 	.word	0x0000000b
        /*0ae8*/ 	.word	0x00000188
        /*0aec*/ 	.short	0x010a
        /*0aee*/ 	.byte	0xff
	.zero		1


	//   ....[150]....
        /*0af0*/ 	.word	0x0000edf0
        /*0af4*/ 	.word	0x000000ff
        /*0af8*/ 	.word	0x00000000
        /*0afc*/ 	.short	0x010a
        /*0afe*/ 	.byte	0x07
	.zero		1


	//   ....[151]....
        /*0b00*/ 	.word	0x0000ee80
        /*0b04*/ 	.word	0x00000004
        /*0b08*/ 	.word	0x00000000
        /*0b0c*/ 	.short	0x010a
        /*0b0e*/ 	.byte	0xff
	.zero		1


	//   ....[152]....
        /*0b10*/ 	.word	0x0000eef0
        /*0b14*/ 	.word	0x000000ff
        /*0b18*/ 	.word	0x00000000
        /*0b1c*/ 	.short	0x010a
        /*0b1e*/ 	.byte	0x07
	.zero		1


	//   ....[153]....
        /*0b20*/ 	.word	0x0000ef80
        /*0b24*/ 	.word	0x00000004
        /*0b28*/ 	.word	0x00000000
        /*0b2c*/ 	.short	0x010a
        /*0b2e*/ 	.byte	0xff
	.zero		1


	//   ....[154]....
        /*0b30*/ 	.word	0x0000f000
        /*0b34*/ 	.word	0x000000ff
        /*0b38*/ 	.word	0x00000000
        /*0b3c*/ 	.short	0x010a
        /*0b3e*/ 	.byte	0x06
	.zero		1


	//   ....[155]....
        /*0b40*/ 	.word	0x0000f090
        /*0b44*/ 	.word	0x00000004
        /*0b48*/ 	.word	0x00000000
        /*0b4c*/ 	.short	0x010a
        /*0b4e*/ 	.byte	0xff
	.zero		1


	//   ....[156]....
        /*0b50*/ 	.word	0x0000f110
        /*0b54*/ 	.word	0x00000005
        /*0b58*/ 	.word	0x00000140
        /*0b5c*/ 	.short	0x010a
        /*0b5e*/ 	.byte	0xff
	.zero		1


	//   ....[157]....
        /*0b60*/ 	.word	0x0000f190
        /*0b64*/ 	.word	0x00000004
        /*0b68*/ 	.word	0x00000190
        /*0b6c*/ 	.short	0x010a
        /*0b6e*/ 	.byte	0xff
	.zero		1


	//   ....[158]....
        /*0b70*/ 	.word	0x0000f210
        /*0b74*/ 	.word	0x00000005
        /*0b78*/ 	.word	0x00000148
        /*0b7c*/ 	.short	0x010a
        /*0b7e*/ 	.byte	0xff
	.zero		1


	//   ....[159]....
        /*0b80*/ 	.word	0x0000f290
        /*0b84*/ 	.word	0x00000004
        /*0b88*/ 	.word	0x00000198
        /*0b8c*/ 	.short	0x010a
        /*0b8e*/ 	.byte	0xff
	.zero		1


	//   ....[160]....
        /*0b90*/ 	.word	0x0000f310
        /*0b94*/ 	.word	0x00000002
        /*0b98*/ 	.word	0x00000198
        /*0b9c*/ 	.short	0x010a
        /*0b9e*/ 	.byte	0xff
	.zero		1


	//----- nvinfo : EIATTR_NUM_MBARRIERS
	.align		4
.L_60:
        /*0ba0*/ 	.byte	0x03, 0x38
        /*0ba2*/ 	.short	0x003b


	//----- nvinfo : EIATTR_EXIT_INSTR_OFFSETS
	.align		4
        /*0ba4*/ 	.byte	0x04, 0x1c
        /*0ba6*/ 	.short	(.L_62 - .L_61)


	//   ....[0]....
.L_61:
        /*0ba8*/ 	.word	0x0000e000


	//----- nvinfo : EIATTR_REQNTID
	.align		4
.L_62:
        /*0bac*/ 	.byte	0x04, 0x10
        /*0bae*/ 	.short	(.L_64 - .L_63)
.L_63:
        /*0bb0*/ 	.word	0x00000200
        /*0bb4*/ 	.word	0x00000001
        /*0bb8*/ 	.word	0x00000001


	//----- nvinfo : EIATTR_CRS_STACK_SIZE
	.align		4
.L_64:
        /*0bbc*/ 	.byte	0x04, 0x1e
        /*0bbe*/ 	.short	(.L_66 - .L_65)
.L_65:
        /*0bc0*/ 	.word	0x00000000


	//----- nvinfo : EIATTR_CBANK_PARAM_SIZE
	.align		4
.L_66:
        /*0bc4*/ 	.byte	0x03, 0x19
        /*0bc6*/ 	.short	0x02ac


	//----- nvinfo : EIATTR_PARAM_CBANK
	.align		4
        /*0bc8*/ 	.byte	0x04, 0x0a
        /*0bca*/ 	.short	(.L_68 - .L_67)
	.align		4
.L_67:
        /*0bcc*/ 	.word	index@(.nv.constant0.kernel_cutlass_kernel_flash_attncuteflash_fwd_sm100FlashAttentionForwardSm100_object_at__tensor0000o8011101213_tensor0000o8011101213_tensor0000o8010111213_tensor0000o8011101213_tensorptrf_0)
        /*0bd0*/ 	.short	0x0380
        /*0bd2*/ 	.short	0x02ac


	//----- nvinfo : EIATTR_SW_WAR
	.align		4
.L_68:
        /*0bd4*/ 	.byte	0x04, 0x36
        /*0bd6*/ 	.short	(.L_70 - .L_69)
.L_69:
        /*0bd8*/ 	.word	0x00000008
.L_70:


//--------------------- .nv.compat                --------------------------
	.section	.nv.compat,"",@"SHT_CUDA_COMPAT_INFO"
	.align	4
        /*0000*/ 	.byte	0x02, 0x02, 0x02, 0x00, 0x02, 0x05, 0x05, 0x00, 0x02, 0x03, 0x01, 0x00, 0x02, 0x06, 0x01, 0x00


//--------------------- .nv.callgraph             --------------------------
	.section	.nv.callgraph,"",@"SHT_CUDA_CALLGRAPH"
	.align	4
	.sectionentsize	8
	.align		4
        /*0000*/ 	.word	0x00000000
	.align		4
        /*0004*/ 	.word	0xffffffff
	.align		4
        /*0008*/ 	.word	0x00000000
	.align		4
        /*000c*/ 	.word	0xfffffffe
	.align		4
        /*0010*/ 	.word	0x00000000
	.align		4
        /*0014*/ 	.word	0xfffffffd
	.align		4
        /*0018*/ 	.word	0x00000000
	.align		4
        /*001c*/ 	.word	0xfffffffc


//--------------------- .text.kernel_cutlass_kernel_flash_attncuteflash_fwd_sm100FlashAttentionForwardSm100_object_at__tensor0000o8011101213_tensor0000o8011101213_tensor0000o8010111213_tensor0000o8011101213_tensorptrf_0 --------------------------
	.section	.text.kernel_cutlass_kernel_flash_attncuteflash_fwd_sm100FlashAttentionForwardSm100_object_at__tensor0000o8011101213_tensor0000o8011101213_tensor0000o8010111213_tensor0000o8011101213_tensorptrf_0,"ax",@progbits
	.align	128
        .global         kernel_cutlass_kernel_flash_attncuteflash_fwd_sm100FlashAttentionForwardSm100_object_at__tensor0000o8011101213_tensor0000o8011101213_tensor0000o8010111213_tensor0000o8011101213_tensorptrf_0
        .type           kernel_cutlass_kernel_flash_attncuteflash_fwd_sm100FlashAttentionForwardSm100_object_at__tensor0000o8011101213_tensor0000o8011101213_tensor0000o8010111213_tensor0000o8011101213_tensorptrf_0,@function
        .size           kernel_cutlass_kernel_flash_attncuteflash_fwd_sm100FlashAttentionForwardSm100_object_at__tensor0000o8011101213_tensor0000o8011101213_tensor0000o8010111213_tensor0000o8011101213_tensorptrf_0,(.L_x_180 - kernel_cutlass_kernel_flash_attncuteflash_fwd_sm100FlashAttentionForwardSm100_object_at__tensor0000o8011101213_tensor0000o8011101213_tensor0000o8010111213_tensor0000o8011101213_tensorptrf_0)
        .other          kernel_cutlass_kernel_flash_attncuteflash_fwd_sm100FlashAttentionForwardSm100_object_at__tensor0000o8011101213_tensor0000o8011101213_tensor0000o8010111213_tensor0000o8011101213_tensorptrf_0,@"STO_CUDA_ENTRY STV_DEFAULT"
kernel_cutlass_kernel_flash_attncuteflash_fwd_sm100FlashAttentionForwardSm100_object_at__tensor0000o8011101213_tensor0000o8011101213_tensor0000o8010111213_tensor0000o8011101213_tensorptrf_0:
.text.kernel_cutlass_kernel_flash_attncuteflash_fwd_sm100FlashAttentionForwardSm100_object_at__tensor0000o8011101213_tensor0000o8011101213_tensor0000o8010111213_tensor0000o8011101213_tensorptrf_0:
[----:B------:R-:W1:Y:S01]  /*0000*/  LDC R1, c[0x0][0x37c] ;  /* 0x0000df00ff017b82 */ /* 0x000e620000000800 */
[----:B------:R-:W2:Y:S07]  /*0010*/  S2R R0, SR_TID.X ;  /* 0x0000000000007919 */ /* 0x000eae0000002100 */
[----:B------:R-:W3:Y:S01]  /*0020*/  S2UR UR16, SR_CgaCtaId ;  /* 0x00000000001079c3 */ /* 0x000ee20000008800 */
[----:B------:R-:W4:Y:S01]  /*0030*/  LDCU UR7, c[0x0][0x36c] ;  /* 0x00006d80ff0777ac */ /* 0x000f220008000800 */
[----:B------:R-:W-:-:S06]  /*0040*/  UMOV UR9, 0x1 ;  /* 0x0000000100097882 */ /* 0x000fcc0000000000 */
[----:B------:R-:W5:Y:S01]  /*0050*/  S2UR UR17, SR_CTAID.X ;  /* 0x00000000001179c3 */ /* 0x000f620000002500 */
[----:B----4-:R-:W-:Y:S02]  /*0060*/  UISETP.EQ.U32.AND UP4, UPT, UR7, 0x1, UPT ;  /* 0x000000010700788c */ /* 0x010fe4000bf82070 */
[----:B---3--:R-:W-:-:S04]  /*0070*/  ULEA.HI UR5, UR16, UR16, URZ, 0x1 ;  /* 0x0000001010057291 */ /* 0x008fc8000f8f08ff */
[----:B------:R-:W-:Y:S02]  /*0080*/  ULOP3.LUT UR4, UR5, 0xfffffffe, URZ, 0xc0, !UPT ;  /* 0xfffffffe05047892 */ /* 0x000fe4000f8ec0ff */
[----:B------:R-:W-:Y:S01]  /*0090*/  USHF.R.U32.HI UR5, URZ, 0x1, UR5 ;  /* 0x00000001ff057899 */ /* 0x000fe20008011605 */
[----:B--2---:R-:W-:Y:S01]  /*00a0*/  SHF.R.U32.HI R0, RZ, 0x5, R0 ;  /* 0x00000005ff007819 */ /* 0x004fe20000011600 */
[----:B------:R-:W-:Y:S02]  /*00b0*/  UISETP.NE.AND UP0, UPT, UR16, UR4, UPT ;  /* 0x000000041000728c */ /* 0x000fe4000bf05270 */
[----:B-----5:R-:W-:Y:S01]  /*00c0*/  ULOP3.LUT UR6, UR17, 0x1, URZ, 0xc0, !UPT ;  /* 0x0000000111067892 */ /* 0x020fe2000f8ec0ff */
[----:B------:R-:W-:Y:S01]  /*00d0*/  R2UR UR10, R0 ;  /* 0x00000000000a72ca */ /* 0x000fe200000e0000 */
[----:B------:R-:W-:-:S04]  /*00e0*/  UISETP.LT.AND UP0, UPT, UR16, URZ, UP0 ;  /* 0x000000ff1000728c */ /* 0x000fc80008701270 */
[----:B------:R-:W-:Y:S01]  /*00f0*/  IMAD.U32 R7, RZ, RZ, UR6 ;  /* 0x00000006ff077e24 */ /* 0x000fe2000f8e00ff */
[----:B------:R-:W-:Y:S02]  /*0100*/  UIADD3 UR6, UPT, UPT, -UR4, UR16, URZ ;  /* 0x0000001004067290 */ /* 0x000fe4000fffe1ff */
[----:B------:R-:W-:Y:S02]  /*0110*/  UIADD3 UR4, UPT, UPT, UR5, -0x1, URZ ;  /* 0xffffffff05047890 */ /* 0x000fe4000fffe0ff */
[----:B------:R-:W-:Y:S02]  /*0120*/  ULOP3.LUT UR7, UR6, 0x1, URZ, 0x3c, !UPT ;  /* 0x0000000106077892 */ /* 0x000fe4000f8e3cff */
[----:B------:R-:W-:Y:S01]  /*0130*/  USHF.L.U32 UR8, UR9, UR6, URZ ;  /* 0x0000000609087299 */ /* 0x000fe200080006ff */
[----:B------:R-:W-:Y:S01]  /*0140*/  IMAD.U32 R2, RZ, RZ, UR10 ;  /* 0x0000000aff027e24 */ /* 0x000fe2000f8e00ff */
[----:B------:R-:W-:Y:S02]  /*0150*/  UISETP.NE.AND UP6, UPT, UR10, URZ, UPT ;  /* 0x000000ff0a00728c */ /* 0x000fe4000bfc5270 */
[----:B------:R-:W-:-:S02]  /*0160*/  USHF.L.U32 UR6, UR9, UR7, URZ ;  /* 0x0000000709067299 */ /* 0x000fc400080006ff */
[----:B------:R-:W-:Y:S02]  /*0170*/  @!UP0 UIADD3 UR4, UPT, UPT, UR5, URZ, URZ ;  /* 0x000000ff05048290 */ /* 0x000fe4000fffe0ff */
[----:B------:R-:W-:Y:S02]  /*0180*/  ULOP3.LUT UR5, UR6, UR8, URZ, 0xfc, !UPT ;  /* 0x0000000806057292 */ /* 0x000fe4000f8efcff */
[----:B------:R-:W-:Y:S02]  /*0190*/  UIADD3 UR4, UPT, UPT, UR4, UR4, URZ ;  /* 0x0000000404047290 */ /* 0x000fe4000fffe0ff */
[----:B------:R-:W-:Y:S02]  /*01a0*/  UISETP.NE.AND UP5, UPT, UR10, 0xc, UPT ;  /* 0x0000000c0a00788c */ /* 0x000fe4000bfa5270 */
[----:B------:R-:W-:Y:S02]  /*01b0*/  MOV R6, UR5 ;  /* 0x0000000500067c02 */ /* 0x000fe40008000f00 */
[----:B------:R-:W-:Y:S01]  /*01c0*/  IMAD.U32 R3, RZ, RZ, UR4 ;  /* 0x00000004ff037e24 */ /* 0x000fe2000f8e00ff */
[----:B-1----:R-:W-:Y:S06]  /*01d0*/  BRA.U UP6, `(.L_x_0) ;  /* 0x0000000106387547 */ /* 0x002fec000b800000 */
[----:B------:R-:W1:Y:S02]  /*01e0*/  LDCU.64 UR4, c[0x0][0x348] ;  /* 0x00006900ff0477ac */ /* 0x000e640008000a00 */
[----:B-1----:R-:W-:Y:S02]  /*01f0*/  UIADD3 UR10, UP3, UPT, UR4, 0x80, URZ ;  /* 0x00000080040a7890 */ /* 0x002fe4000ff7e0ff */
[----:B------:R-:W-:Y:S02]  /*0200*/  UIADD3 UR8, UP2, UPT, UR4, 0x100, URZ ;  /* 0x0000010004087890 */ /* 0x000fe4000ff5e0ff */
[----:B------:R-:W-:Y:S02]  /*0210*/  UIADD3 UR6, UP1, UPT, UR4, 0x180, URZ ;  /* 0x0000018004067890 */ /* 0x000fe4000ff3e0ff */
[----:B------:R-:W-:Y:S02]  /*0220*/  UIADD3 UR4, UP0, UPT, UR4, 0x200, URZ ;  /* 0x0000020004047890 */ /* 0x000fe4000ff1e0ff */
[----:B------:R-:W-:-:S02]  /*0230*/  UIADD3.X UR11, UPT, UPT, URZ, UR5, URZ, UP3, !UPT ;  /* 0x00000005ff0b7290 */ /* 0x000fc40009ffe4ff */
[----:B------:R-:W-:Y:S02]  /*0240*/  UIADD3.X UR9, UPT, UPT, URZ, UR5, URZ, UP2, !UPT ;  /* 0x00000005ff097290 */ /* 0x000fe400097fe4ff */
[----:B------:R-:W-:Y:S02]  /*0250*/  UIADD3.X UR7, UPT, UPT, URZ, UR5, URZ, UP1, !UPT ;  /* 0x00000005ff077290 */ /* 0x000fe40008ffe4ff */
[----:B------:R-:W-:-:S03]  /*0260*/  UIADD3.X UR5, UPT, UPT, URZ, UR5, URZ, UP0, !UPT ;  /* 0x00000005ff057290 */ /* 0x000fc600087fe4ff */
[----:B------:R1:W-:Y:S02]  /*0270*/  UTMACCTL.PF [UR10] ;  /* 0x000000000a0079b9 */ /* 0x0003e40008040000 */
[----:B------:R1:W-:Y:S02]  /*0280*/  UTMACCTL.PF [UR8] ;  /* 0x00000000080079b9 */ /* 0x0003e40008040000 */
[----:B------:R1:W-:Y:S02]  /*0290*/  UTMACCTL.PF [UR6] ;  /* 0x00000000060079b9 */ /* 0x0003e40008040000 */
[----:B------:R1:W-:Y:S02]  /*02a0*/  UTMACCTL.PF [UR4] ;  /* 0x00000000040079b9 */ /* 0x0003e40008040000 */
[----:B-1----:R-:W-:Y:S01]  /*02b0*/  NOP ;  /* 0x0000000000007918 */ /* 0x002fe20000000000 */
.L_x_0:
[----:B------:R-:W-:Y:S05]  /*02c0*/  BRA.U UP5, `(.L_x_1) ;  /* 0x00000001052c7547 */ /* 0x000fea000b800000 */
[----:B------:R-:W1:Y:S01]  /*02d0*/  S2UR UR6, SR_CgaCtaId ;  /* 0x00000000000679c3 */ /* 0x000e620000008800 */
[----:B------:R-:W-:Y:S01]  /*02e0*/  UMOV UR4, 0x400 ;  /* 0x0000040000047882 */ /* 0x000fe20000000000 */
[----:B------:R-:W-:Y:S01]  /*02f0*/  UMOV UR5, 0x20 ;  /* 0x0000002000057882 */ /* 0x000fe20000000000 */
[----:B------:R-:W-:Y:S01]  /*0300*/  ELECT P0, URZ, PT ;  /* 0x0000000000ff782f */ /* 0x000fe20003800000 */
[----:B-1----:R-:W-:Y:S02]  /*0310*/  ULEA UR6, UR6, UR4, 0x18 ;  /* 0x0000000406067291 */ /* 0x002fe4000f8ec0ff */
[----:B------:R-:W-:-:S04]  /*0320*/  UIADD3 UR4, UPT, UPT, -UR5, 0x100000, URZ ;  /* 0x0010000005047890 */ /* 0x000fc8000fffe1ff */
[----:B------:R-:W-:Y:S02]  /*0330*/  USHF.L.U32 UR5, UR4, 0xb, URZ ;  /* 0x0000000b04057899 */ /* 0x000fe400080006ff */
[----:B------:R-:W-:Y:S01]  /*0340*/  USHF.L.U32 UR4, UR4, 0x1, URZ ;  /* 0x0000000104047899 */ /* 0x000fe200080006ff */
[----:B------:R-:W1:Y:S11]  /*0350*/  FENCE.VIEW.ASYNC.S ;  /* 0x00000000000073c6 */ /* 0x000e760000000000 */
[----:B-1----:R1:W2:Y:S01]  /*0360*/  SYNCS.EXCH.64 URZ, [UR6+0x1c0], UR4 ;  /* 0x0001c00406ff75b2 */ /* 0x0022a20008000100 */
[----:B------:R-:W-:Y:S01]  /*0370*/  NOP ;  /* 0x0000000000007918 */ /* 0x000fe20000000000 */
.L_x_1:
[----:B------:R-:W-:Y:S01]  /*0380*/  NOP ;  /* 0x0000000000007918 */ /* 0x000fe20000000000 */
[----:B------:R-:W-:Y:S05]  /*0390*/  BRA.U UP6, `(.L_x_2) ;  /* 0x0000000106347547 */ /* 0x000fea000b800000 */
[----:B-1----:R-:W1:Y:S01]  /*03a0*/  S2UR UR4, SR_CgaCtaId ;  /* 0x00000000000479c3 */ /* 0x002e620000008800 */
[----:B------:R-:W-:Y:S01]  /*03b0*/  UMOV UR5, 0x400 ;  /* 0x0000040000057882 */ /* 0x000fe20000000000 */
[----:B------:R-:W-:Y:S02]  /*03c0*/  UMOV UR6, 0x1 ;  /* 0x0000000100067882 */ /* 0x000fe40000000000 */
[----:B------:R-:W-:-:S04]  /*03d0*/  UIADD3 UR6, UPT, UPT, -UR6, 0x100000, URZ ;  /* 0x0010000006067890 */ /* 0x000fc8000fffe1ff */
[----:B------:R-:W-:Y:S02]  /*03e0*/  USHF.L.U32 UR7, UR6, 0xb, URZ ;  /* 0x0000000b06077899 */ /* 0x000fe400080006ff */
[----:B------:R-:W-:Y:S02]  /*03f0*/  USHF.L.U32 UR6, UR6, 0x1, URZ ;  /* 0x0000000106067899 */ /* 0x000fe400080006ff */
[----:B-1----:R-:W-:Y:S01]  /*0400*/  ULEA UR4, UR4, UR5, 0x18 ;  /* 0x0000000504047291 */ /* 0x002fe2000f8ec0ff */
[----:B------:R-:W1:Y:S11]  /*0410*/  FENCE.VIEW.ASYNC.S ;  /* 0x00000000000073c6 */ /* 0x000e760000000000 */
[----:B-1----:R3:W4:Y:S01]  /*0420*/  SYNCS.EXCH.64 URZ, [UR4], UR6 ;  /* 0x0000000604ff75b2 */ /* 0x0027220008000100 */
[----:B------:R3:W5:Y:S01]  /*0430*/  SYNCS.EXCH.64 URZ, [UR4+0x8], UR6 ;  /* 0x0000080604ff75b2 */ /* 0x0007620008000100 */
[----:B------:R3:W1:Y:S01]  /*0440*/  SYNCS.EXCH.64 URZ, [UR4+0x10], UR6 ;  /* 0x0000100604ff75b2 */ /* 0x0006620008000100 */
[----:B------:R3:W2:Y:S02]  /*0450*/  SYNCS.EXCH.64 URZ, [UR4+0x18], UR6 ;  /* 0x0000180604ff75b2 */ /* 0x0006a40008000100 */
[----:B---3--:R-:W-:Y:S01]  /*0460*/  NOP ;  /* 0x0000000000007918 */ /* 0x008fe20000000000 */
.L_x_2:
[----:B------:R-:W-:Y:S05]  /*0470*/  BRA.U UP6, `(.L_x_3) ;  /* 0x0000000106b07547 */ /* 0x000fea000b800000 */
[----:B-1----:R-:W-:Y:S01]  /*0480*/  UMOV UR4, 0x400 ;  /* 0x0000040000047882 */ /* 0x002fe20000000000 */
[----:B------:R-:W-:Y:S01]  /*0490*/  UMOV UR6, 0x1 ;  /* 0x0000000100067882 */ /* 0x000fe20000000000 */
[----:B------:R-:W-:Y:S02]  /*04a0*/  ULEA UR4, UR16, UR4, 0x18 ;  /* 0x0000000410047291 */ /* 0x000fe4000f8ec0ff */
[----:B------:R-:W-:-:S04]  /*04b0*/  UIADD3 UR6, UPT, UPT, -UR6, 0x100000, URZ ;  /* 0x0010000006067890 */ /* 0x000fc8000fffe1ff */
[----:B------:R-:W-:Y:S02]  /*04c0*/  USHF.L.U32 UR7, UR6, 0xb, URZ ;  /* 0x0000000b06077899 */ /* 0x000fe400080006ff */
[----:B------:R-:W-:Y:S01]  /*04d0*/  USHF.L.U32 UR6, UR6, 0x1, URZ ;  /* 0x0000000106067899 */ /* 0x000fe200080006ff */
[----:B------:R-:W-:Y:S02]  /*04e0*/  UMOV UR8, 0x200 ;  /* 0x0000020000087882 */ /* 0x000fe40000000000 */
[----:B------:R-:W-:-:S04]  /*04f0*/  UIADD3 UR8, UPT, UPT, -UR8, 0x100000, URZ ;  /* 0x0010000008087890 */ /* 0x000fc8000fffe1ff */
[----:B------:R-:W-:Y:S02]  /*0500*/  USHF.L.U32 UR9, UR8, 0xb, URZ ;  /* 0x0000000b08097899 */ /* 0x000fe400080006ff */
[----:B------:R-:W-:Y:S01]  /*0510*/  USHF.L.U32 UR8, UR8, 0x1, URZ ;  /* 0x0000000108087899 */ /* 0x000fe200080006ff */
[----:B------:R-:W1:Y:S02]  /*0520*/  FENCE.VIEW.ASYNC.S ;  /* 0x00000000000073c6 */ /* 0x000e640000000000 */
[----:B-1----:R3:W1:Y:S01]  /*0530*/  SYNCS.EXCH.64 URZ, [UR4+0x20], UR6 ;  /* 0x0000200604ff75b2 */ /* 0x0026620008000100 */
[----:B------:R3:W5:Y:S01]  /*0540*/  SYNCS.EXCH.64 URZ, [UR4+0x28], UR6 ;  /* 0x0000280604ff75b2 */ /* 0x0007620008000100 */
[----:B------:R3:W4:Y:S01]  /*0550*/  SYNCS.EXCH.64 URZ, [UR4+0x30], UR6 ;  /* 0x0000300604ff75b2 */ /* 0x0007220008000100 */
[----:B------:R3:W2:Y:S01]  /*0560*/  SYNCS.EXCH.64 URZ, [UR4+0x38], UR6 ;  /* 0x0000380604ff75b2 */ /* 0x0006a20008000100 */
[----:B------:R3:W1:Y:S01]  /*0570*/  SYNCS.EXCH.64 URZ, [UR4+0x40], UR6 ;  /* 0x0000400604ff75b2 */ /* 0x0006620008000100 */
        /* <DEDUP_REMOVED lines=26> */
[----:B------:R3:W1:Y:S02]  /*0720*/  SYNCS.EXCH.64 URZ, [UR4+0x118], UR8 ;  /* 0x0001180804ff75b2 */ /* 0x0006640008000100 */
[----:B--2345:R-:W-:Y:S01]  /*0730*/  NOP ;  /* 0x0000000000007918 */ /* 0x03cfe20000000000 */
.L_x_3:
[----:B------:R-:W-:Y:S05]  /*0740*/  BRA.U UP6, `(.L_x_4) ;  /* 0x0000000106a07547 */ /* 0x000fea000b800000 */
[----:B-1----:R-:W-:Y:S01]  /*0750*/  UMOV UR4, 0x400 ;  /* 0x0000040000047882 */ /* 0x002fe20000000000 */
[----:B------:R-:W-:Y:S01]  /*0760*/  UMOV UR14, 0x8 ;  /* 0x00000008000e7882 */ /* 0x000fe20000000000 */
[----:B------:R-:W-:Y:S01]  /*0770*/  UMOV UR8, 0x1 ;  /* 0x0000000100087882 */ /* 0x000fe20000000000 */
[----:B------:R-:W-:Y:S02]  /*0780*/  ULEA UR4, UR16, UR4, 0x18 ;  /* 0x0000000410047291 */ /* 0x000fe4000f8ec0ff */
[----:B------:R-:W-:-:S04]  /*0790*/  UIADD3 UR14, UPT, UPT, -UR14, 0x100000, URZ ;  /* 0x001000000e0e7890 */ /* 0x000fc8000fffe1ff */
[----:B------:R-:W-:Y:S02]  /*07a0*/  USHF.L.U32 UR15, UR14, 0xb, URZ ;  /* 0x0000000b0e0f7899 */ /* 0x000fe400080006ff */
[----:B------:R-:W-:Y:S01]  /*07b0*/  USHF.L.U32 UR14, UR14, 0x1, URZ ;  /* 0x000000010e0e7899 */ /* 0x000fe200080006ff */
[----:B------:R-:W-:Y:S01]  /*07c0*/  UMOV UR12, 0x100 ;  /* 0x00000100000c7882 */ /* 0x000fe20000000000 */
        /* <DEDUP_REMOVED lines=10> */
[----:B------:R-:W-:Y:S02]  /*0870*/  USHF.L.U32 UR6, UR6, 0x1, URZ ;  /* 0x0000000106067899 */ /* 0x000fe400080006ff */
        /* <DEDUP_REMOVED lines=20> */
[----:B---3--:R-:W-:Y:S01]  /*09c0*/  NOP ;  /* 0x0000000000007918 */ /* 0x008fe20000000000 */
.L_x_4:
[----:B------:R-:W-:Y:S01]  /*09d0*/  NOP ;  /* 0x0000000000007918 */ /* 0x000fe20000000000 */
[----:B------:R-:W-:Y:S05]  /*09e0*/  BRA.U !UP4, `(.L_x_5) ;  /* 0x000000010c087547 */ /* 0x000fea000b800000 */
[----:B-12-45:R-:W-:Y:S01]  /*09f0*/  UCGABAR_ARV ;  /* 0x00000000000079c7 */ /* 0x036fe20008000000 */
[----:B------:R-:W-:Y:S05]  /*0a00*/  BRA `(.L_x_6) ;  /* 0x0000000000047947 */ /* 0x000fea0003800000 */
.L_x_5:
[----:B-12-45:R-:W-:Y:S01]  /*0a10*/  NOP ;  /* 0x0000000000007918 */ /* 0x036fe20000000000 */
.L_x_6:
[----:B------:R-:W-:Y:S05]  /*0a20*/  BRA.U !UP4, `(.L_x_7) ;  /* 0x000000010c0c7547 */ /* 0x000fea000b800000 */
[----:B------:R-:W-:Y:S01]  /*0a30*/  UCGABAR_WAIT ;  /* 0x0000000000007dc7 */ /* 0x000fe20008000000 */
[----:B------:R-:W-:Y:S01]  /*0a40*/  CCTL.IVALL ;  /* 0x00000000ff00798f */ /* 0x000fe20002000000 */
[----:B------:R-:W-:Y:S05]  /*0a50*/  BRA `(.L_x_8) ;  /* 0x0000000000047947 */ /* 0x000fea0003800000 */
.L_x_7:
[----:B------:R-:W-:Y:S06]  /*0a60*/  BAR.SYNC.DEFER_BLOCKING 0x0 ;  /* 0x0000000000007b1d */ /* 0x000fec0000010000 */
.L_x_8:
[----:B------:R-:W1:Y:S02]  /*0a70*/  S2UR UR4, SR_CgaSize ;  /* 0x00000000000479c3 */ /* 0x000e640000008a00 */
[----:B-1----:R-:W-:-:S12]  /*0a80*/  UIMAD UR4, UR4, -0xa0, URZ ;  /* 0xffffff60040478a4 */ /* 0x002fd8000f8e02ff */
[----:B------:R-:W1:Y:S01]  /*0a90*/  LDCU UR4, c[0x0][UR4+0x2b0] ;  /* 0x00005600040477ac */ /* 0x000e620008000800 */
[----:B------:R-:W-:Y:S01]  /*0aa0*/  I2FP.F32.U32 R2, UR17 ;  /* 0x0000001100027c45 */ /* 0x000fe20008201000 */
[----:B------:R-:W-:Y:S01]  /*0ab0*/  BSSY.RECONVERGENT B1, `(.L_x_9) ;  /* 0x000058f000017945 */ /* 0x000fe20003800200 */
[----:B------:R-:W-:-:S13]  /*0ac0*/  R2UR UR5, R0 ;  /* 0x00000000000572ca */ /* 0x000fda00000e0000 */
[----:B------:R-:W-:Y:S01]  /*0ad0*/  UISETP.NE.AND UP0, UPT, UR5, 0xe, UPT ;  /* 0x0000000e0500788c */ /* 0x000fe2000bf05270 */
[----:B-1----:R-:W-:-:S06]  /*0ae0*/  FMUL R2, R2, UR4 ;  /* 0x0000000402027c20 */ /* 0x002fcc0008400000 */
[----:B------:R-:W1:Y:S02]  /*0af0*/  F2I.U32.TRUNC.NTZ R2, R2 ;  /* 0x0000000200027305 */ /* 0x000e64000020f000 */
[----:B-1----:R-:W-:-:S13]  /*0b00*/  R2UR UR4, R2 ;  /* 0x00000000020472ca */ /* 0x002fda00000e0000 */
[----:B------:R-:W-:Y:S01]  /*0b10*/  IMAD.U32 R2, RZ, RZ, UR4 ;  /* 0x00000004ff027e24 */ /* 0x000fe2000f8e00ff */
[----:B------:R-:W-:Y:S06]  /*0b20*/  BRA.U !UP0, `(.L_x_10) ;  /* 0x0000000108187547 */ /* 0x000fec000b800000 */
[----:B------:R-:W-:-:S13]  /*0b30*/  R2UR UR4, R0 ;  /* 0x00000000000472ca */ /* 0x000fda00000e0000 */
[----:B------:R-:W-:-:S09]  /*0b40*/  UISETP.NE.AND UP0, UPT, UR4, 0xf, UPT ;  /* 0x0000000f0400788c */ /* 0x000fd2000bf05270 */
[----:B------:R-:W-:Y:S05]  /*0b50*/  BRA.U UP0, `(.L_x_11) ;  /* 0x0000002900587547 */ /* 0x000fea000b800000 */
[----:B------:R-:W-:-:S08]  /*0b60*/  NOP ;  /* 0x0000000000007918 */ /* 0x000fd00000000000 */
[----:B------:R-:W1:-:S00]  /*0b70*/  USETMAXREG.DEALLOC.CTAPOOL 0x30 ;  /* 0x00000030000079c8 */ /* 0x000e4000080e0500 */
[----:B-1----:R-:W-:Y:S05]  /*0b80*/  BRA `(.L_x_12) ;  /* 0x0000005800007947 */ /* 0x002fea0003800000 */
.L_x_10:
[----:B------:R-:W-:-:S08]  /*0b90*/  NOP ;  /* 0x0000000000007918 */ /* 0x000fd00000000000 */
[----:B------:R-:W1:-:S00]  /*0ba0*/  USETMAXREG.DEALLOC.CTAPOOL 0x30 ;  /* 0x00000030000079c8 */ /* 0x000e4000080e0500 */
[----:B------:R-:W2:Y:S01]  /*0bb0*/  LDCU UR4, c[0x0][0x610] ;  /* 0x0000c200ff0477ac */ /* 0x000ea20008000800 */
[----:B-1----:R-:W-:Y:S01]  /*0bc0*/  R2UR UR12, R2 ;  /* 0x00000000020c72ca */ /* 0x002fe200000e0000 */
[----:B------:R-:W1:Y:S01]  /*0bd0*/  LDCU.U8 UR8, c[0x0][0x614] ;  /* 0x0000c280ff0877ac */ /* 0x000e620008000000 */
[----:B------:R-:W3:Y:S01]  /*0be0*/  LDCU.U8 UR6, c[0x0][0x615] ;  /* 0x0000c2a0ff0677ac */ /* 0x000ee20008000000 */
[----:B------:R-:W4:Y:S01]  /*0bf0*/  LDCU UR10, c[0x0][0x38c] ;  /* 0x00007180ff0a77ac */ /* 0x000f220008000800 */
[----:B------:R-:W5:Y:S09]  /*0c00*/  LDCU UR7, c[0x0][0x61c] ;  /* 0x0000c380ff0777ac */ /* 0x000f720008000800 */
[----:B--2---:R-:W-:Y:S01]  /*0c10*/  UIMAD.WIDE.U32 UR4, UR12, UR4, URZ ;  /* 0x000000040c0472a5 */ /* 0x004fe2000f8e00ff */
[----:B------:R-:W2:Y:S03]  /*0c20*/  LDCU UR11, c[0x0][0x624] ;  /* 0x0000c480ff0b77ac */ /* 0x000ea60008000800 */
[----:B------:R-:W-:Y:S01]  /*0c30*/  UIADD3 UR4, UPT, UPT, UR12, -UR5, URZ ;  /* 0x800000050c047290 */ /* 0x000fe2000fffe0ff */
[----:B------:R-:W2:Y:S03]  /*0c40*/  LDCU.U8 UR13, c[0x0][0x620] ;  /* 0x0000c400ff0d77ac */ /* 0x000ea60008000000 */
[----:B-1----:R-:W-:-:S02]  /*0c50*/  USHF.R.U32.HI UR4, URZ, UR8, UR4 ;  /* 0x00000008ff047299 */ /* 0x002fc40008011604 */
[----:B----4-:R-:W-:Y:S02]  /*0c60*/  UIADD3 UR9, UPT, UPT, UR10, -0x1, URZ ;  /* 0xffffffff0a097890 */ /* 0x010fe4000fffe0ff */
[----:B------:R-:W-:Y:S02]  /*0c70*/  UIADD3 UR4, UPT, UPT, UR5, UR4, URZ ;  /* 0x0000000405047290 */ /* 0x000fe4000fffe0ff */
[----:B------:R-:W-:Y:S02]  /*0c80*/  UISETP.GT.AND UP1, UPT, UR10, URZ, UPT ;  /* 0x000000ff0a00728c */ /* 0x000fe4000bf24270 */
[----:B---3--:R-:W-:Y:S02]  /*0c90*/  USHF.R.U32.HI UR8, URZ, UR6, UR4 ;  /* 0x00000006ff087299 */ /* 0x008fe40008011604 */
[----:B------:R-:W-:Y:S02]  /*0ca0*/  UIADD3 UR6, UPT, UPT, -UR10, URZ, URZ ;  /* 0x000000ff0a067290 */ /* 0x000fe4000fffe1ff */
[----:B-----5:R-:W-:-:S02]  /*0cb0*/  UIMAD.WIDE.U32 UR4, UR8, UR7, URZ ;  /* 0x00000007080472a5 */ /* 0x020fc4000f8e00ff */
[----:B------:R-:W-:Y:S02]  /*0cc0*/  USHF.R.S32.HI UR6, URZ, 0x1f, UR6 ;  /* 0x0000001fff067899 */ /* 0x000fe40008011406 */
[----:B------:R-:W-:Y:S02]  /*0cd0*/  USHF.R.S32.HI UR7, URZ, 0x1f, UR9 ;  /* 0x0000001fff077899 */ /* 0x000fe40008011409 */
[----:B------:R-:W-:Y:S02]  /*0ce0*/  ULEA.HI UR6, UR6, -UR10, URZ, 0x7 ;  /* 0x8000000a06067291 */ /* 0x000fe4000f8f38ff */
[----:B------:R-:W-:Y:S02]  /*0cf0*/  ULEA.HI UR7, UR7, UR9, URZ, 0x7 ;  /* 0x0000000907077291 */ /* 0x000fe4000f8f38ff */
[----:B------:R-:W-:Y:S02]  /*0d00*/  USHF.R.S32.HI UR6, URZ, 0x7, UR6 ;  /* 0x00000007ff067899 */ /* 0x000fe40008011406 */
[----:B--2---:R-:W-:-:S02]  /*0d10*/  UISETP.GE.AND UP0, UPT, UR12, UR11, UPT ;  /* 0x0000000b0c00728c */ /* 0x004fc4000bf06270 */
[----:B------:R-:W-:Y:S02]  /*0d20*/  ULEA.HI.SX32 UR7, UR7, 0x1, 0x19 ;  /* 0x0000000107077891 */ /* 0x000fe4000f8fcaff */
[----:B------:R-:W-:Y:S02]  /*0d30*/  UIADD3 UR6, UPT, UPT, -UR6, URZ, URZ ;  /* 0x000000ff06067290 */ /* 0x000fe4000fffe1ff */
[----:B------:R-:W-:Y:S01]  /*0d40*/  UIADD3 UR4, UPT, UPT, UR8, -UR5, URZ ;  /* 0x8000000508047290 */ /* 0x000fe2000fffe0ff */
[----:B------:R-:W-:Y:S01]  /*0d50*/  UMOV UR9, 0x1 ;  /* 0x0000000100097882 */ /* 0x000fe20000000000 */
[----:B------:R-:W-:Y:S02]  /*0d60*/  UMOV UR15, 0x1 ;  /* 0x00000001000f7882 */ /* 0x000fe40000000000 */
[----:B------:R-:W-:Y:S01]  /*0d70*/  USHF.R.U32.HI UR4, URZ, UR13, UR4 ;  /* 0x0000000dff047299 */ /* 0x000fe20008011604 */
[----:B------:R-:W-:Y:S01]  /*0d80*/  IMAD.U32 R29, RZ, RZ, UR9 ;  /* 0x00000009ff1d7e24 */ /* 0x000fe2000f8e00ff */
[----:B------:R-:W-:-:S02]  /*0d90*/  @!UP1 UMOV UR7, UR6 ;  /* 0x0000000600079c82 */ /* 0x000fc40008000000 */
[----:B------:R-:W-:Y:S01]  /*0da0*/  MOV R33, UR7 ;  /* 0x0000000700217c02 */ /* 0x000fe20008000f00 */
[----:B------:R-:W-:-:S03]  /*0db0*/  UIADD3 UR4, UPT, UPT, UR5, UR4, URZ ;  /* 0x0000000405047290 */ /* 0x000fc6000fffe0ff */
[----:B------:R-:W-:Y:S01]  /*0dc0*/  UMOV UR5, URZ ;  /* 0x000000ff00057c82 */ /* 0x000fe20008000000 */
[----:B------:R-:W-:Y:S08]  /*0dd0*/  BRA.U UP0, `(.L_x_13) ;  /* 0x00000021006c7547 */ /* 0x000ff0000b800000 */
[----:B------:R-:W-:Y:S01]  /*0de0*/  R2UR UR6, R33 ;  /* 0x00000000210672ca */ /* 0x000fe200000e0000 */
[----:B------:R-:W1:Y:S01]  /*0df0*/  LDCU.U8 UR12, c[0x0][0x621] ;  /* 0x0000c420ff0c77ac */ /* 0x000e620008000000 */
[----:B------:R-:W-:Y:S02]  /*0e00*/  R2UR UR10, R7 ;  /* 0x00000000070a72ca */ /* 0x000fe400000e0000 */
[----:B------:R-:W-:Y:S01]  /*0e10*/  R2UR UR9, R2 ;  /* 0x00000000020972ca */ /* 0x000fe200000e0000 */
[----:B------:R-:W2:Y:S01]  /*0e20*/  LDCU UR5, c[0x0][0x60c] ;  /* 0x0000c180ff0577ac */ /* 0x000ea20008000800 */
[----:B------:R-:W-:Y:S01]  /*0e30*/  UIADD3 UR22, UPT, UPT, -UR8, URZ, URZ ;  /* 0x000000ff08167290 */ /* 0x000fe2000fffe1ff */
[----:B------:R-:W-:Y:S01]  /*0e40*/  UMOV UR7, 0x400 ;  /* 0x0000040000077882 */ /* 0x000fe20000000000 */
[----:B------:R-:W-:-:S05]  /*0e50*/  UMOV UR15, 0x1 ;  /* 0x00000001000f7882 */ /* 0x000fca0000000000 */
[----:B------:R-:W-:Y:S02]  /*0e60*/  UIADD3 UR11, UPT, UPT, UR6, -0x1, URZ ;  /* 0xffffffff060b7890 */ /* 0x000fe4000fffe0ff */
[----:B------:R-:W-:Y:S02]  /*0e70*/  UIADD3 UR6, UPT, UPT, UR6, 0x1fffffe, URZ ;  /* 0x01fffffe06067890 */ /* 0x000fe4000fffe0ff */
[----:B------:R-:W-:Y:S02]  /*0e80*/  ULEA UR7, UR16, UR7, 0x18 ;  /* 0x0000000710077291 */ /* 0x000fe4000f8ec0ff */
[----:B-1----:R-:W-:Y:S01]  /*0e90*/  USHF.R.U32.HI UR4, URZ, UR12, UR4 ;  /* 0x0000000cff047299 */ /* 0x002fe20008011604 */
[----:B------:R-:W-:Y:S01]  /*0ea0*/  IMAD.U32 R32, RZ, RZ, UR11 ;  /* 0x0000000bff207e24 */ /* 0x000fe2000f8e00ff */
[----:B------:R-:W-:Y:S01]  /*0eb0*/  UIMAD UR12, UR10, 0x28, URZ ;  /* 0x000000280a0c78a4 */ /* 0x000fe2000f8e02ff */
[----:B------:R-:W-:Y:S01]  /*0ec0*/  IMAD.U32 R23, RZ, RZ, UR6 ;  /* 0x00000006ff177e24 */ /* 0x000fe2000f8e00ff */
[----:B--2---:R-:W-:-:S02]  /*0ed0*/  UIMAD UR22, UR22, UR5, UR9 ;  /* 0x00000005161672a4 */ /* 0x004fc4000f8e0209 */
[----:B------:R-:W-:Y:S01]  /*0ee0*/  UIADD3 UR5, UPT, UPT, UR12, 0x8, URZ ;  /* 0x000000080c057890 */ /* 0x000fe2000fffe0ff */
[----:B------:R-:W-:Y:S01]  /*0ef0*/  MOV R30, UR4 ;  /* 0x00000004001e7c02 */ /* 0x000fe20008000f00 */
[----:B------:R-:W1:Y:S01]  /*0f00*/  LDCU UR6, c[0x0][0x618] ;  /* 0x0000c300ff0677ac */ /* 0x000e620008000800 */
[----:B------:R-:W-:Y:S01]  /*0f10*/  IMAD.U32 R34, RZ, RZ, UR12 ;  /* 0x0000000cff227e24 */ /* 0x000fe2000f8e00ff */
[----:B------:R-:W-:Y:S02]  /*0f20*/  UIADD3 UR4, UPT, UPT, -UR4, URZ, URZ ;  /* 0x000000ff04047290 */ /* 0x000fe4000fffe1ff */
[----:B------:R-:W-:Y:S01]  /*0f30*/  MOV R25, UR5 ;  /* 0x0000000500197c02 */ /* 0x000fe20008000f00 */
[----:B------:R-:W-:Y:S02]  /*0f40*/  USHF.L.U32 UR11, UR11, 0x7, URZ ;  /* 0x000000070b0b7899 */ /* 0x000fe400080006ff */
[----:B------:R-:W-:Y:S02]  /*0f50*/  UIADD3 UR5, UPT, UPT, UR7, 0x8, URZ ;  /* 0x0000000807057890 */ /* 0x000fe4000fffe0ff */
[----:B------:R-:W-:-:S02]  /*0f60*/  UIADD3 UR26, UPT, UPT, UR12, 0x10, URZ ;  /* 0x000000100c1a7890 */ /* 0x000fc4000fffe0ff */
[----:B------:R-:W-:Y:S01]  /*0f70*/  UIADD3 UR18, UPT, UPT, UR12, 0x18, URZ ;  /* 0x000000180c127890 */ /* 0x000fe2000fffe0ff */
[----:B------:R-:W-:Y:S01]  /*0f80*/  IMAD.U32 R31, RZ, RZ, UR11 ;  /* 0x0000000bff1f7e24 */ /* 0x000fe2000f8e00ff */
[----:B------:R-:W-:Y:S02]  /*0f90*/  UIADD3 UR13, UPT, UPT, UR12, 0x20, URZ ;  /* 0x000000200c0d7890 */ /* 0x000fe4000fffe0ff */
[----:B------:R-:W-:Y:S02]  /*0fa0*/  ULEA UR12, UR10, UR11, 0x6 ;  /* 0x0000000b0a0c7291 */ /* 0x000fe4000f8e30ff */
[----:B-1----:R-:W-:Y:S02]  /*0fb0*/  UIMAD UR6, UR4, UR6, UR8 ;  /* 0x00000006040672a4 */ /* 0x002fe4000f8e0208 */
[----:B------:R-:W-:Y:S01]  /*0fc0*/  ULOP3.LUT UR4, UR5, 0xfefffc08, URZ, 0xc0, !UPT ;  /* 0xfefffc0805047892 */ /* 0x000fe2000f8ec0ff */
[----:B------:R-:W-:Y:S01]  /*0fd0*/  MOV R24, UR13 ;  /* 0x0000000d00187c02 */ /* 0x000fe20008000f00 */
[----:B------:R-:W-:Y:S01]  /*0fe0*/  ULOP3.LUT UR11, UR7, 0xfefffc00, URZ, 0xc0, !UPT ;  /* 0xfefffc00070b7892 */ /* 0x000fe2000f8ec0ff */
[----:B------:R-:W-:Y:S01]  /*0ff0*/  IMAD.U32 R28, RZ, RZ, UR12 ;  /* 0x0000000cff1c7e24 */ /* 0x000fe2000f8e00ff */
[----:B------:R-:W-:Y:S01]  /*1000*/  UISETP.NE.AND UP1, UPT, UR10, URZ, UPT ;  /* 0x000000ff0a00728c */ /* 0x000fe2000bf25270 */
[----:B------:R-:W-:Y:S01]  /*1010*/  IMAD.U32 R22, RZ, RZ, UR6 ;  /* 0x00000006ff167e24 */ /* 0x000fe2000f8e00ff */
[----:B------:R-:W-:Y:S01]  /*1020*/  MOV R26, UR4 ;  /* 0x00000004001a7c02 */ /* 0x000fe20008000f00 */
[----:B------:R-:W-:Y:S01]  /*1030*/  UMOV UR6, UR9 ;  /* 0x0000000900067c82 */ /* 0x000fe20008000000 */
[----:B------:R-:W-:Y:S01]  /*1040*/  UMOV UR4, 0x1 ;  /* 0x0000000100047882 */ /* 0x000fe20000000000 */
[----:B------:R-:W-:Y:S01]  /*1050*/  MOV R27, UR11 ;  /* 0x0000000b001b7c02 */ /* 0x000fe20008000f00 */
[----:B------:R-:W-:Y:S01]  /*1060*/  IMAD.U32 R29, RZ, RZ, UR4 ;  /* 0x00000004ff1d7e24 */ /* 0x000fe2000f8e00ff */
[----:B------:R-:W-:Y:S01]  /*1070*/  MOV R21, UR6 ;  /* 0x0000000600157c02 */ /* 0x000fe20008000f00 */
[----:B------:R-:W-:-:S06]  /*1080*/  UMOV UR5, URZ ;  /* 0x000000ff00057c82 */ /* 0x000fcc0008000000 */
.L_x_28:
[----:B------:R-:W-:Y:S01]  /*1090*/  USHF.L.U32 UR6, UR15, 0x1f, URZ ;  /* 0x0000001f0f067899 */ /* 0x000fe200080006ff */
[----:B------:R-:W-:Y:S01]  /*10a0*/  R2UR UR11, R22 ;  /* 0x00000000160b72ca */ /* 0x000fe200000e0000 */
[----:B------:R-:W-:Y:S01]  /*10b0*/  ULEA UR4, UR5, UR7, 0x3 ;  /* 0x0000000705047291 */ /* 0x000fe2000f8e18ff */
[----:B------:R-:W-:Y:S01]  /*10c0*/  R2UR UR14, R29 ;  /* 0x000000001d0e72ca */ /* 0x000fe200000e0000 */
[----:B------:R-:W1:Y:S01]  /*10d0*/  LDCU.64 UR28, c[0x0][0x348] ;  /* 0x00006900ff1c77ac */ /* 0x000e620008000a00 */
[----:B------:R-:W-:Y:S01]  /*10e0*/  R2UR UR25, R30 ;  /* 0x000000001e1972ca */ /* 0x000fe200000e0000 */
[----:B------:R-:W-:Y:S01]  /*10f0*/  IMAD.U32 R4, RZ, RZ, UR6 ;  /* 0x00000006ff047e24 */ /* 0x000fe2000f8e00ff */
[----:B------:R-:W-:Y:S01]  /*1100*/  R2UR UR24, R28 ;  /* 0x000000001c1872ca */ /* 0x000fe200000e0000 */
[----:B------:R-:W-:Y:S02]  /*1110*/  UIMAD UR10, UR5, 0x2800, UR7 ;  /* 0x00002800050a78a4 */ /* 0x000fe4000f8e0207 */
[----:B------:R-:W-:Y:S01]  /*1120*/  UIMAD UR48, UR5, 0x2800, UR7 ;  /* 0x00002800053078a4 */ /* 0x000fe2000f8e0207 */
[----:B------:R-:W2:Y:S01]  /*1130*/  SYNCS.PHASECHK.TRANS64.TRYWAIT P0, [UR4+0x90], R4 ;  /* 0x00009004ff0075a7 */ /* 0x000ea20008001104 */
[----:B------:R-:W-:-:S02]  /*1140*/  UIADD3 UR10, UPT, UPT, UR10, 0x14c00, URZ ;  /* 0x00014c000a0a7890 */ /* 0x000fc4000fffe0ff */
[----:B------:R-:W-:Y:S01]  /*1150*/  UMOV UR52, UR11 ;  /* 0x0000000b00347c82 */ /* 0x000fe20008000000 */
[----:B------:R-:W-:Y:S01]  /*1160*/  UMOV UR44, UR11 ;  /* 0x0000000b002c7c82 */ /* 0x000fe20008000000 */
[----:B------:R-:W-:Y:S01]  /*1170*/  UMOV UR36, UR11 ;  /* 0x0000000b00247c82 */ /* 0x000fe20008000000 */
[----:B------:R-:W-:Y:S01]  /*1180*/  UIADD3 UR11, UPT, UPT, UR4, 0x20, URZ ;  /* 0x00000020040b7890 */ /* 0x000fe2000fffe0ff */
[----:B------:R-:W-:Y:S01]  /*1190*/  IMAD.U32 R8, RZ, RZ, UR10 ;  /* 0x0000000aff087e24 */ /* 0x000fe2000f8e00ff */
[----:B------:R-:W-:Y:S02]  /*11a0*/  UIMAD UR40, UR5, 0x2800, UR7 ;  /* 0x00002800052878a4 */ /* 0x000fe4000f8e0207 */
[----:B------:R-:W-:Y:S02]  /*11b0*/  ULOP3.LUT UR23, UR11, 0xfefffff8, URZ, 0xc0, !UPT ;  /* 0xfefffff80b177892 */ /* 0x000fe4000f8ec0ff */
[----:B-1----:R-:W-:Y:S02]  /*11c0*/  UIADD3 UR12, UP5, UPT, UR28, 0x100, URZ ;  /* 0x000001001c0c7890 */ /* 0x002fe4000ffbe0ff */
[----:B------:R-:W-:-:S02]  /*11d0*/  UIADD3 UR8, UP4, UPT, UR28, 0x100, URZ ;  /* 0x000001001c087890 */ /* 0x000fc4000ff9e0ff */
[----:B------:R-:W-:Y:S01]  /*11e0*/  UIADD3 UR17, UP3, UPT, UR28, 0x100, URZ ;  /* 0x000001001c117890 */ /* 0x000fe2000ff7e0ff */
[----:B------:R-:W-:Y:S01]  /*11f0*/  IMAD.U32 R5, RZ, RZ, UR23 ;  /* 0x00000017ff057e24 */ /* 0x000fe2000f8e00ff */
[----:B------:R-:W-:Y:S02]  /*1200*/  UIMAD UR32, UR5, 0x2800, UR7 ;  /* 0x00002800052078a4 */ /* 0x000fe4000f8e0207 */
[----:B------:R-:W-:Y:S02]  /*1210*/  UPLOP3.LUT UP6, UPT, UPT, UPT, UP1, 0x80, 0x8 ;  /* 0x000000000008789c */ /* 0x000fe40003fcf010 */
[----:B------:R-:W-:Y:S02]  /*1220*/  UIADD3 UR20, UP2, UPT, UR28, 0x100, URZ ;  /* 0x000001001c147890 */ /* 0x000fe4000ff5e0ff */
[----:B------:R-:W-:Y:S02]  /*1230*/  UIMAD UR19, UR5, 0x2800, UR7 ;  /* 0x00002800051378a4 */ /* 0x000fe4000f8e0207 */
[----:B------:R-:W-:-:S02]  /*1240*/  UIADD3 UR21, UP0, UPT, UR28, 0x100, URZ ;  /* 0x000001001c157890 */ /* 0x000fc4000ff1e0ff */
[----:B------:R-:W-:Y:S01]  /*1250*/  USHF.L.U32 UR14, UR14, 0x1f, URZ ;  /* 0x0000001f0e0e7899 */ /* 0x000fe200080006ff */
[----:B------:R-:W-:Y:S01]  /*1260*/  UMOV UR50, 0x10 ;  /* 0x0000001000327882 */ /* 0x000fe20000000000 */
[----:B------:R-:W-:Y:S01]  /*1270*/  UMOV UR51, UR24 ;  /* 0x0000001800337c82 */ /* 0x000fe20008000000 */
[----:B------:R-:W-:Y:S01]  /*1280*/  UMOV UR53, UR25 ;  /* 0x0000001900357c82 */ /* 0x000fe20008000000 */
[----:B------:R-:W-:Y:S01]  /*1290*/  UMOV UR42, 0x20 ;  /* 0x00000020002a7882 */ /* 0x000fe20000000000 */
[----:B------:R-:W-:Y:S01]  /*12a0*/  UMOV UR43, UR24 ;  /* 0x00000018002b7c82 */ /* 0x000fe20008000000 */
[----:B------:R-:W-:Y:S01]  /*12b0*/  UMOV UR45, UR25 ;  /* 0x00000019002d7c82 */ /* 0x000fe20008000000 */
[----:B------:R-:W-:Y:S01]  /*12c0*/  UMOV UR34, 0x30 ;  /* 0x0000003000227882 */ /* 0x000fe20000000000 */
[----:B------:R-:W-:Y:S01]  /*12d0*/  UMOV UR35, UR24 ;  /* 0x0000001800237c82 */ /* 0x000fe20008000000 */
[----:B------:R-:W-:Y:S02]  /*12e0*/  UIADD3.X UR13, UPT, UPT, URZ, UR29, URZ, UP5, !UPT ;  /* 0x0000001dff0d7290 */ /* 0x000fe4000affe4ff */
[----:B------:R-:W-:-:S02]  /*12f0*/  UIADD3.X UR9, UPT, UPT, URZ, UR29, URZ, UP4, !UPT ;  /* 0x0000001dff097290 */ /* 0x000fc4000a7fe4ff */
[----:B------:R-:W-:Y:S02]  /*1300*/  UIADD3.X UR16, UPT, UPT, URZ, UR29, URZ, UP3, !UPT ;  /* 0x0000001dff107290 */ /* 0x000fe40009ffe4ff */
[----:B------:R-:W-:Y:S02]  /*1310*/  UIADD3 UR48, UPT, UPT, UR48, 0x15400, URZ ;  /* 0x0001540030307890 */ /* 0x000fe4000fffe0ff */
[----:B------:R-:W-:Y:S02]  /*1320*/  UIADD3 UR40, UPT, UPT, UR40, 0x15c00, URZ ;  /* 0x00015c0028287890 */ /* 0x000fe4000fffe0ff */
[----:B------:R-:W-:Y:S01]  /*1330*/  UIADD3 UR32, UPT, UPT, UR32, 0x16400, URZ ;  /* 0x0001640020207890 */ /* 0x000fe2000fffe0ff */
[----:B------:R-:W-:Y:S01]  /*1340*/  UMOV UR37, UR25 ;  /* 0x0000001900257c82 */ /* 0x000fe20008000000 */
[----:B------:R-:W-:Y:S01]  /*1350*/  UMOV UR10, 0x40 ;  /* 0x00000040000a7882 */ /* 0x000fe20000000000 */
[----:B------:R-:W-:Y:S01]  /*1360*/  UMOV UR11, UR24 ;  /* 0x00000018000b7c82 */ /* 0x000fe20008000000 */
[----:B------:R-:W-:Y:S01]  /*1370*/  UMOV UR49, UR23 ;  /* 0x0000001700317c82 */ /* 0x000fe20008000000 */
[----:B--2---:R-:W-:Y:S07]  /*1380*/  @!P0 BRA `(.L_x_14) ;  /* 0x000000cc00208947 */ /* 0x004fee0003800000 */
.L_x_103:
[----:B------:R-:W-:Y:S05]  /*1390*/  BRA.U UP6, `(.L_x_15) ;  /* 0x00000001060c7547 */ /* 0x000fea000b800000 */
[----:B------:R-:W-:-:S13]  /*13a0*/  ELECT P0, URZ, PT ;  /* 0x0000000000ff782f */ /* 0x000fda0003800000 */
[----:B-1----:R-:W-:-:S04]  /*13b0*/  @P0 MOV R4, 0x5000 ;  /* 0x0000500000040802 */ /* 0x002fc80000000f00 */
[----:B------:R2:W-:Y:S03]  /*13c0*/  @P0 SYNCS.ARRIVE.TRANS64 RZ, [UR4+0x20], R4 ;  /* 0x00002004ffff09a7 */ /* 0x0005e60008000004 */
.L_x_15:
[----:B------:R-:W3:Y:S01]  /*13d0*/  LDCU.64 UR28, c[0x0][0x348] ;  /* 0x00006900ff1c77ac */ /* 0x000ee20008000a00 */
[----:B------:R-:W-:Y:S01]  /*13e0*/  R2UR UR56, R8 ;  /* 0x00000000083872ca */ /* 0x000fe200000e0000 */
[----:B-12---:R-:W-:Y:S01]  /*13f0*/  IMAD.U32 R4, RZ, RZ, UR14 ;  /* 0x0000000eff047e24 */ /* 0x006fe2000f8e00ff */
[----:B------:R-:W-:Y:S01]  /*1400*/  R2UR UR57, R5 ;  /* 0x00000000053972ca */ /* 0x000fe200000e0000 */
[----:B------:R-:W-:Y:S01]  /*1410*/  UMOV UR58, URZ ;  /* 0x000000ff003a7c82 */ /* 0x000fe20008000000 */
[----:B------:R-:W-:Y:S02]  /*1420*/  R2UR UR59, R28 ;  /* 0x000000001c3b72ca */ /* 0x000fe400000e0000 */
[----:B------:R-:W-:Y:S02]  /*1430*/  R2UR UR60, R22 ;  /* 0x00000000163c72ca */ /* 0x000fe400000e0000 */
[----:B------:R-:W-:Y:S02]  /*1440*/  R2UR UR61, R30 ;  /* 0x000000001e3d72ca */ /* 0x000fe400000e0000 */
[----:B------:R-:W-:-:S02]  /*1450*/  R2UR UR4, R7 ;  /* 0x00000000070472ca */ /* 0x000fc400000e0000 */
[----:B------:R-:W-:-:S03]  /*1460*/  R2UR UR25, R27 ;  /* 0x000000001b1972ca */ /* 0x000fc600000e0000 */
[----:B------:R-:W-:Y:S02]  /*1470*/  UMOV UR6, UR57 ;  /* 0x0000003900067c82 */ /* 0x000fe40008000000 */
[----:B------:R-:W-:Y:S01]  /*1480*/  UMOV UR41, UR6 ;  /* 0x0000000600297c82 */ /* 0x000fe20008000000 */
[----:B------:R-:W-:Y:S01]  /*1490*/  UMOV UR33, UR6 ;  /* 0x0000000600217c82 */ /* 0x000fe20008000000 */
[----:B------:R-:W-:Y:S02]  /*14a0*/  UMOV UR24, UR60 ;  /* 0x0000003c00187c82 */ /* 0x000fe40008000000 */
[----:B------:R3:W-:Y:S01]  /*14b0*/  UTMALDG.4D.2CTA [UR56], [UR12], desc[URZ] ;  /* 0x0000ff380c0075b4 */ /* 0x0007e20008219000 */
[----:B------:R-:W-:Y:S01]  /*14c0*/  UMOV UR23, UR61 ;  /* 0x0000003d00177c82 */ /* 0x000fe20008000000 */
[----:B------:R-:W-:Y:S01]  /*14d0*/  ULEA UR4, UR22, UR4, 0x2 ;  /* 0x0000000416047291 */ /* 0x000fe2000f8e10ff */
[----:B------:R-:W-:Y:S02]  /*14e0*/  IMAD.U32 R8, RZ, RZ, UR24 ;  /* 0x00000018ff087e24 */ /* 0x000fe4000f8e00ff */
[----:B------:R-:W-:Y:S01]  /*14f0*/  IMAD.U32 R5, RZ, RZ, UR23 ;  /* 0x00000017ff057e24 */ /* 0x000fe2000f8e00ff */
[----:B------:R1:W-:Y:S01]  /*1500*/  UTMALDG.4D.2CTA [UR48], [UR8], desc[URZ] ;  /* 0x0000ff30080075b4 */ /* 0x0003e20008219000 */
[----:B---3--:R-:W-:Y:S01]  /*1510*/  UIADD3.X UR13, UPT, UPT, URZ, UR29, URZ, UP2, !UPT ;  /* 0x0000001dff0d7290 */ /* 0x008fe200097fe4ff */
[----:B------:R-:W-:Y:S01]  /*1520*/  UMOV UR12, UR20 ;  /* 0x00000014000c7c82 */ /* 0x000fe20008000000 */
[----:B------:R-:W-:Y:S01]  /*1530*/  UIADD3 UR20, UP5, UPT, UR28, 0x80, URZ ;  /* 0x000000801c147890 */ /* 0x000fe2000ffbe0ff */
[----:B-1----:R-:W-:Y:S01]  /*1540*/  UMOV UR8, UR17 ;  /* 0x0000001100087c82 */ /* 0x002fe20008000000 */
[----:B------:R-:W-:Y:S01]  /*1550*/  UMOV UR9, UR16 ;  /* 0x0000001000097c82 */ /* 0x000fe20008000000 */
[----:B------:R-:W-:Y:S01]  /*1560*/  UIADD3.X UR17, UPT, UPT, URZ, UR29, URZ, UP0, !UPT ;  /* 0x0000001dff117290 */ /* 0x000fe200087fe4ff */
[----:B------:R1:W-:Y:S01]  /*1570*/  UTMALDG.4D.2CTA [UR40], [UR8], desc[URZ] ;  /* 0x0000ff28080075b4 */ /* 0x0003e20008219000 */
[----:B------:R-:W-:Y:S01]  /*1580*/  UMOV UR16, UR21 ;  /* 0x0000001500107c82 */ /* 0x000fe20008000000 */
[----:B------:R-:W-:-:S02]  /*1590*/  UIADD3 UR22, UP0, UPT, UR28, 0x80, URZ ;  /* 0x000000801c167890 */ /* 0x000fc4000ff1e0ff */
[----:B------:R-:W-:Y:S01]  /*15a0*/  UIADD3.X UR21, UPT, UPT, URZ, UR29, URZ, UP5, !UPT ;  /* 0x0000001dff157290 */ /* 0x000fe2000affe4ff */
[----:B------:R2:W-:Y:S01]  /*15b0*/  UTMALDG.4D.2CTA [UR32], [UR12], desc[URZ] ;  /* 0x0000ff200c0075b4 */ /* 0x0005e20008219000 */
[----:B-1----:R-:W-:Y:S01]  /*15c0*/  UIADD3 UR8, UPT, UPT, UR19, 0x16c00, URZ ;  /* 0x00016c0013087890 */ /* 0x002fe2000fffe0ff */
[----:B------:R-:W-:Y:S01]  /*15d0*/  UMOV UR9, UR6 ;  /* 0x0000000600097c82 */ /* 0x000fe20008000000 */
[----:B------:R-:W-:Y:S02]  /*15e0*/  UIADD3 UR6, UP3, UPT, UR28, 0x80, URZ ;  /* 0x000000801c067890 */ /* 0x000fe4000ff7e0ff */
[----:B------:R-:W-:Y:S02]  /*15f0*/  UIADD3 UR19, UP2, UPT, UR28, 0x80, URZ ;  /* 0x000000801c137890 */ /* 0x000fe4000ff5e0ff */
[----:B------:R-:W-:Y:S01]  /*1600*/  UIADD3 UR40, UPT, UPT, UR7, 0xcc00, URZ ;  /* 0x0000cc0007287890 */ /* 0x000fe2000fffe0ff */
[----:B--2---:R-:W-:Y:S01]  /*1610*/  UMOV UR12, UR24 ;  /* 0x00000018000c7c82 */ /* 0x004fe20008000000 */
[----:B------:R-:W-:Y:S01]  /*1620*/  UMOV UR13, UR23 ;  /* 0x00000017000d7c82 */ /* 0x000fe20008000000 */
[----:B------:R-:W-:Y:S01]  /*1630*/  UMOV UR42, 0x20 ;  /* 0x00000020002a7882 */ /* 0x000fe20000000000 */
[----:B------:R1:W-:Y:S01]  /*1640*/  UTMALDG.4D.2CTA [UR8], [UR16], desc[URZ] ;  /* 0x0000ff08100075b4 */ /* 0x0003e20008219000 */
[----:B------:R-:W2:Y:S01]  /*1650*/  SYNCS.PHASECHK.TRANS64.TRYWAIT P0, [UR7+0x10], R4 ;  /* 0x00001004ff0075a7 */ /* 0x000ea20008001107 */
[----:B------:R-:W-:Y:S01]  /*1660*/  UMOV UR41, UR25 ;  /* 0x0000001900297c82 */ /* 0x000fe20008000000 */
[----:B------:R-:W-:Y:S01]  /*1670*/  UMOV UR44, UR24 ;  /* 0x00000018002c7c82 */ /* 0x000fe20008000000 */
[----:B------:R-:W-:Y:S01]  /*1680*/  UMOV UR45, UR23 ;  /* 0x00000017002d7c82 */ /* 0x000fe20008000000 */
[----:B------:R-:W-:Y:S01]  /*1690*/  UIADD3 UR32, UPT, UPT, UR7, 0xdc00, URZ ;  /* 0x0000dc0007207890 */ /* 0x000fe2000fffe0ff */
[----:B------:R-:W-:Y:S01]  /*16a0*/  UMOV UR34, 0x30 ;  /* 0x0000003000227882 */ /* 0x000fe20000000000 */
[----:B------:R-:W-:Y:S01]  /*16b0*/  UMOV UR33, UR25 ;  /* 0x0000001900217c82 */ /* 0x000fe20008000000 */
[----:B------:R-:W-:Y:S01]  /*16c0*/  UMOV UR36, UR24 ;  /* 0x0000001800247c82 */ /* 0x000fe20008000000 */
[----:B------:R-:W-:Y:S01]  /*16d0*/  UMOV UR37, UR23 ;  /* 0x0000001700257c82 */ /* 0x000fe20008000000 */
[----:B-1----:R-:W-:-:S02]  /*16e0*/  UIADD3 UR8, UPT, UPT, UR7, 0xac00, URZ ;  /* 0x0000ac0007087890 */ /* 0x002fc4000fffe0ff */
[----:B------:R-:W-:Y:S02]  /*16f0*/  USHF.L.U32 UR11, UR4, 0x7, URZ ;  /* 0x00000007040b7899 */ /* 0x000fe400080006ff */
[----:B------:R-:W-:Y:S02]  /*1700*/  UIADD3 UR16, UP4, UPT, UR28, 0x80, URZ ;  /* 0x000000801c107890 */ /* 0x000fe4000ff9e0ff */
[----:B------:R-:W-:Y:S01]  /*1710*/  IMAD.U32 R10, RZ, RZ, UR8 ;  /* 0x00000008ff0a7e24 */ /* 0x000fe2000f8e00ff */
[----:B------:R-:W-:Y:S01]  /*1720*/  UIADD3 UR8, UPT, UPT, UR7, 0xbc00, URZ ;  /* 0x0000bc0007087890 */ /* 0x000fe2000fffe0ff */
[----:B------:R-:W-:Y:S01]  /*1730*/  IMAD.U32 R9, RZ, RZ, UR11 ;  /* 0x0000000bff097e24 */ /* 0x000fe2000f8e00ff */
[----:B------:R-:W-:Y:S01]  /*1740*/  UMOV UR10, 0x10 ;  /* 0x00000010000a7882 */ /* 0x000fe20000000000 */
[----:B------:R-:W-:Y:S01]  /*1750*/  UMOV UR9, UR25 ;  /* 0x0000001900097c82 */ /* 0x000fe20008000000 */
[----:B------:R-:W-:Y:S02]  /*1760*/  UIADD3.X UR17, UPT, UPT, URZ, UR29, URZ, UP4, !UPT ;  /* 0x0000001dff117290 */ /* 0x000fe4000a7fe4ff */
[----:B------:R-:W-:Y:S01]  /*1770*/  UIADD3.X UR4, UPT, UPT, URZ, UR29, URZ, UP3, !UPT ;  /* 0x0000001dff047290 */ /* 0x000fe20009ffe4ff */
[----:B--2---:R-:W-:Y:S11]  /*1780*/  @!P0 BRA `(.L_x_16) ;  /* 0x000000c800408947 */ /* 0x004ff60003800000 */
.L_x_105:
[----:B------:R-:W-:Y:S05]  /*1790*/  BRA.U UP6, `(.L_x_17) ;  /* 0x00000001060c7547 */ /* 0x000fea000b800000 */
[----:B------:R-:W-:-:S13]  /*17a0*/  ELECT P0, URZ, PT ;  /* 0x0000000000ff782f */ /* 0x000fda0003800000 */
[----:B-1----:R-:W-:-:S04]  /*17b0*/  @P0 MOV R4, 0xa000 ;  /* 0x0000a00000040802 */ /* 0x002fc80000000f00 */
[----:B------:R2:W-:Y:S03]  /*17c0*/  @P0 SYNCS.ARRIVE.TRANS64 RZ, [UR7], R4 ;  /* 0x00000004ffff09a7 */ /* 0x0005e60008000007 */
.L_x_17:
        /* <DEDUP_REMOVED lines=9> */
[----:B------:R-:W-:Y:S02]  /*1860*/  R2UR UR24, R30 ;  /* 0x000000001e1872ca */ /* 0x000fe400000e0000 */
[----:B------:R-:W-:-:S07]  /*1870*/  R2UR UR23, R26 ;  /* 0x000000001a1772ca */ /* 0x000fce00000e0000 */
[----:B------:R1:W-:Y:S02]  /*1880*/  UTMALDG.4D.2CTA [UR48], [UR20], desc[URZ] ;  /* 0x0000ff30140075b4 */ /* 0x0003e40008219000 */
[----:B------:R-:W-:Y:S02]  /*1890*/  IMAD.U32 R8, RZ, RZ, UR25 ;  /* 0x00000019ff087e24 */ /* 0x000fe4000f8e00ff */
[----:B------:R-:W-:Y:S01]  /*18a0*/  IMAD.U32 R5, RZ, RZ, UR24 ;  /* 0x00000018ff057e24 */ /* 0x000fe2000f8e00ff */
[----:B------:R3:W-:Y:S01]  /*18b0*/  UTMALDG.4D.2CTA [UR8], [UR16], desc[URZ] ;  /* 0x0000ff08100075b4 */ /* 0x0007e20008219000 */
[----:B-1----:R-:W-:Y:S01]  /*18c0*/  UMOV UR21, UR51 ;  /* 0x0000003300157c82 */ /* 0x002fe20008000000 */
[----:B------:R-:W-:Y:S01]  /*18d0*/  UMOV UR20, UR49 ;  /* 0x0000003100147c82 */ /* 0x000fe20008000000 */
[----:B------:R-:W-:Y:S01]  /*18e0*/  UMOV UR43, UR21 ;  /* 0x00000015002b7c82 */ /* 0x000fe20008000000 */
[----:B------:R-:W-:Y:S01]  /*18f0*/  UMOV UR35, UR21 ;  /* 0x0000001500237c82 */ /* 0x000fe20008000000 */
[----:B------:R-:W-:Y:S01]  /*1900*/  UIADD3 UR48, UPT, UPT, UR7, 0x10c00, URZ ;  /* 0x00010c0007307890 */ /* 0x000fe2000fffe0ff */
[----:B------:R-:W-:Y:S01]  /*1910*/  UMOV UR50, 0x10 ;  /* 0x0000001000327882 */ /* 0x000fe20000000000 */
[----:B------:R-:W-:Y:S01]  /*1920*/  UMOV UR49, UR23 ;  /* 0x0000001700317c82 */ /* 0x000fe20008000000 */
[----:B---3--:R-:W-:Y:S01]  /*1930*/  UIADD3.X UR13, UPT, UPT, URZ, UR29, URZ, UP2, !UPT ;  /* 0x0000001dff0d7290 */ /* 0x008fe200097fe4ff */
[----:B------:R-:W-:Y:S01]  /*1940*/  UMOV UR8, UR6 ;  /* 0x0000000600087c82 */ /* 0x000fe20008000000 */
[----:B------:R-:W-:Y:S01]  /*1950*/  UMOV UR9, UR4 ;  /* 0x0000000400097c82 */ /* 0x000fe20008000000 */
[----:B------:R-:W-:Y:S01]  /*1960*/  UIADD3.X UR17, UPT, UPT, URZ, UR29, URZ, UP0, !UPT ;  /* 0x0000001dff117290 */ /* 0x000fe200087fe4ff */
[----:B------:R1:W-:Y:S01]  /*1970*/  UTMALDG.4D.2CTA [UR40], [UR8], desc[URZ] ;  /* 0x0000ff28080075b4 */ /* 0x0003e20008219000 */
[----:B------:R-:W-:Y:S01]  /*1980*/  UMOV UR12, UR19 ;  /* 0x00000013000c7c82 */ /* 0x000fe20008000000 */
[----:B------:R-:W-:Y:S01]  /*1990*/  UMOV UR10, 0x40 ;  /* 0x00000040000a7882 */ /* 0x000fe20000000000 */
[----:B------:R-:W-:Y:S01]  /*19a0*/  UMOV UR11, UR21 ;  /* 0x00000015000b7c82 */ /* 0x000fe20008000000 */
[----:B------:R-:W-:Y:S01]  /*19b0*/  UMOV UR16, UR22 ;  /* 0x0000001600107c82 */ /* 0x000fe20008000000 */
[----:B------:R-:W-:-:S02]  /*19c0*/  UIADD3 UR6, UPT, UPT, UR5, 0x1, URZ ;  /* 0x0000000105067890 */ /* 0x000fc4000fffe0ff */
[----:B------:R-:W-:Y:S01]  /*19d0*/  UIADD3 UR5, UPT, UPT, UR7, 0xfc00, URZ ;  /* 0x0000fc0007057890 */ /* 0x000fe2000fffe0ff */
[----:B------:R2:W-:Y:S01]  /*19e0*/  UTMALDG.4D.2CTA [UR32], [UR12], desc[URZ] ;  /* 0x0000ff200c0075b4 */ /* 0x0005e20008219000 */
[----:B------:R-:W-:Y:S02]  /*19f0*/  UIADD3 UR21, UPT, UPT, UR21, 0x100, URZ ;  /* 0x0000010015157890 */ /* 0x000fe4000fffe0ff */
[----:B------:R-:W-:Y:S02]  /*1a00*/  UIADD3 UR4, UP4, UPT, UR28, 0x80, URZ ;  /* 0x000000801c047890 */ /* 0x000fe4000ff9e0ff */
[----:B------:R-:W-:Y:S01]  /*1a10*/  UIADD3 UR19, UP2, UPT, UR28, 0x80, URZ ;  /* 0x000000801c137890 */ /* 0x000fe2000ff5e0ff */
[----:B------:R-:W-:Y:S01]  /*1a20*/  IMAD.U32 R10, RZ, RZ, UR5 ;  /* 0x00000005ff0a7e24 */ /* 0x000fe2000f8e00ff */
[----:B------:R-:W-:Y:S01]  /*1a30*/  UMOV UR52, UR25 ;  /* 0x0000001900347c82 */ /* 0x000fe20008000000 */
[----:B------:R-:W-:Y:S01]  /*1a40*/  UMOV UR53, UR24 ;  /* 0x0000001800357c82 */ /* 0x000fe20008000000 */
[----:B------:R-:W-:Y:S01]  /*1a50*/  UIADD3.X UR5, UPT, UPT, URZ, UR29, URZ, UP4, !UPT ;  /* 0x0000001dff057290 */ /* 0x000fe2000a7fe4ff */
[----:B------:R-:W-:Y:S01]  /*1a60*/  IMAD.U32 R9, RZ, RZ, UR21 ;  /* 0x00000015ff097e24 */ /* 0x000fe2000f8e00ff */
[----:B------:R-:W-:Y:S01]  /*1a70*/  UMOV UR51, UR21 ;  /* 0x0000001500337c82 */ /* 0x000fe20008000000 */
[----:B-1----:R-:W-:Y:S01]  /*1a80*/  UIADD3 UR8, UPT, UPT, UR7, 0xec00, URZ ;  /* 0x0000ec0007087890 */ /* 0x002fe2000fffe0ff */
[----:B------:R-:W-:Y:S01]  /*1a90*/  UMOV UR9, UR20 ;  /* 0x0000001400097c82 */ /* 0x000fe20008000000 */
[----:B------:R-:W-:-:S02]  /*1aa0*/  UIADD3 UR20, UP0, UPT, UR28, 0x80, URZ ;  /* 0x000000801c147890 */ /* 0x000fc4000ff1e0ff */
[----:B------:R-:W-:Y:S01]  /*1ab0*/  UIADD3 UR40, UPT, UPT, UR7, 0x11c00, URZ ;  /* 0x00011c0007287890 */ /* 0x000fe2000fffe0ff */
[----:B------:R-:W-:Y:S01]  /*1ac0*/  UMOV UR42, 0x20 ;  /* 0x00000020002a7882 */ /* 0x000fe20000000000 */
[----:B--2---:R-:W-:Y:S01]  /*1ad0*/  UMOV UR12, UR25 ;  /* 0x00000019000c7c82 */ /* 0x004fe20008000000 */
[----:B------:R-:W-:Y:S01]  /*1ae0*/  UMOV UR13, UR24 ;  /* 0x00000018000d7c82 */ /* 0x000fe20008000000 */
[----:B------:R-:W-:Y:S01]  /*1af0*/  UMOV UR41, UR23 ;  /* 0x0000001700297c82 */ /* 0x000fe20008000000 */
[----:B------:R1:W-:Y:S01]  /*1b00*/  UTMALDG.4D.2CTA [UR8], [UR16], desc[URZ] ;  /* 0x0000ff08100075b4 */ /* 0x0003e20008219000 */
[----:B------:R-:W2:Y:S01]  /*1b10*/  SYNCS.PHASECHK.TRANS64.TRYWAIT P0, [UR7+0x18], R4 ;  /* 0x00001804ff0075a7 */ /* 0x000ea20008001107 */
[----:B------:R-:W-:Y:S01]  /*1b20*/  UMOV UR44, UR25 ;  /* 0x00000019002c7c82 */ /* 0x000fe20008000000 */
[----:B------:R-:W-:Y:S01]  /*1b30*/  UMOV UR45, UR24 ;  /* 0x00000018002d7c82 */ /* 0x000fe20008000000 */
[----:B------:R-:W-:Y:S01]  /*1b40*/  UIADD3 UR32, UPT, UPT, UR7, 0x12c00, URZ ;  /* 0x00012c0007207890 */ /* 0x000fe2000fffe0ff */
[----:B------:R-:W-:Y:S01]  /*1b50*/  UMOV UR34, 0x30 ;  /* 0x0000003000227882 */ /* 0x000fe20000000000 */
[----:B------:R-:W-:Y:S01]  /*1b60*/  UMOV UR33, UR23 ;  /* 0x0000001700217c82 */ /* 0x000fe20008000000 */
[----:B------:R-:W-:Y:S01]  /*1b70*/  UMOV UR36, UR25 ;  /* 0x0000001900247c82 */ /* 0x000fe20008000000 */
[----:B------:R-:W-:Y:S01]  /*1b80*/  UMOV UR37, UR24 ;  /* 0x0000001800257c82 */ /* 0x000fe20008000000 */
[----:B-1----:R-:W-:-:S02]  /*1b90*/  UIADD3 UR12, UP5, UPT, UR28, 0x80, URZ ;  /* 0x000000801c0c7890 */ /* 0x002fc4000ffbe0ff */
[----:B------:R-:W-:Y:S02]  /*1ba0*/  UIADD3 UR16, UP3, UPT, UR28, 0x80, URZ ;  /* 0x000000801c107890 */ /* 0x000fe4000ff7e0ff */
[----:B------:R-:W-:Y:S02]  /*1bb0*/  UIADD3.X UR13, UPT, UPT, URZ, UR29, URZ, UP5, !UPT ;  /* 0x0000001dff0d7290 */ /* 0x000fe4000affe4ff */
[----:B------:R-:W-:Y:S02]  /*1bc0*/  UISETP.NE.AND UP5, UPT, UR6, 0xe, UPT ;  /* 0x0000000e0600788c */ /* 0x000fe4000bfa5270 */
[----:B------:R-:W-:Y:S02]  /*1bd0*/  UIADD3 UR8, UPT, UPT, UR7, 0x13c00, URZ ;  /* 0x00013c0007087890 */ /* 0x000fe4000fffe0ff */
[----:B------:R-:W-:Y:S02]  /*1be0*/  UIADD3.X UR11, UPT, UPT, URZ, UR29, URZ, UP3, !UPT ;  /* 0x0000001dff0b7290 */ /* 0x000fe40009ffe4ff */
[----:B------:R-:W-:-:S02]  /*1bf0*/  UIADD3.X UR17, UPT, UPT, URZ, UR29, URZ, UP2, !UPT ;  /* 0x0000001dff117290 */ /* 0x000fc400097fe4ff */
[----:B------:R-:W-:Y:S01]  /*1c00*/  USEL UR38, URZ, 0x1, UP5 ;  /* 0x00000001ff267887 */ /* 0x000fe2000a800000 */
[----:B------:R-:W-:Y:S01]  /*1c10*/  UMOV UR9, UR23 ;  /* 0x0000001700097c82 */ /* 0x000fe20008000000 */
[----:B--2---:R-:W-:Y:S10]  /*1c20*/  @!P0 BRA `(.L_x_18) ;  /* 0x000000c400388947 */ /* 0x004ff40003800000 */
.L_x_107:
[----:B------:R-:W-:Y:S05]  /*1c30*/  BRA.U UP6, `(.L_x_19) ;  /* 0x00000001060c7547 */ /* 0x000fea000b800000 */
[----:B------:R-:W-:-:S13]  /*1c40*/  ELECT P0, URZ, PT ;  /* 0x0000000000ff782f */ /* 0x000fda0003800000 */
[----:B-1----:R-:W-:-:S04]  /*1c50*/  @P0 MOV R4, 0xa000 ;  /* 0x0000a00000040802 */ /* 0x002fc80000000f00 */
[----:B------:R2:W-:Y:S03]  /*1c60*/  @P0 SYNCS.ARRIVE.TRANS64 RZ, [UR7+0x8], R4 ;  /* 0x00000804ffff09a7 */ /* 0x0005e60008000007 */
.L_x_19:
[----:B------:R-:W-:Y:S01]  /*1c70*/  R2UR UR56, R10 ;  /* 0x000000000a3872ca */ /* 0x000fe200000e0000 */
[----:B------:R-:W3:Y:S01]  /*1c80*/  LDCU.64 UR24, c[0x0][0x348] ;  /* 0x00006900ff1877ac */ /* 0x000ee20008000a00 */
[----:B------:R-:W-:Y:S02]  /*1c90*/  R2UR UR57, R26 ;  /* 0x000000001a3972ca */ /* 0x000fe400000e0000 */
[----:B------:R-:W-:Y:S01]  /*1ca0*/  R2UR UR59, R9 ;  /* 0x00000000093b72ca */ /* 0x000fe200000e0000 */
[----:B------:R-:W-:Y:S01]  /*1cb0*/  UMOV UR58, URZ ;  /* 0x000000ff003a7c82 */ /* 0x000fe20008000000 */
[----:B------:R-:W-:Y:S01]  /*1cc0*/  R2UR UR60, R8 ;  /* 0x00000000083c72ca */ /* 0x000fe200000e0000 */
[----:B------:R-:W-:Y:S01]  /*1cd0*/  ULOP3.LUT UR38, UR15, UR38, URZ, 0x3c, !UPT ;  /* 0x000000260f267292 */ /* 0x000fe2000f8e3cff */
[----:B------:R-:W-:Y:S01]  /*1ce0*/  R2UR UR61, R5 ;  /* 0x00000000053d72ca */ /* 0x000fe200000e0000 */
[----:B------:R-:W-:Y:S01]  /*1cf0*/  USEL UR6, UR6, URZ, UP5 ;  /* 0x000000ff06067287 */ /* 0x000fe2000a800000 */
[----:B------:R-:W-:Y:S01]  /*1d00*/  R2UR UR47, R22 ;  /* 0x00000000162f72ca */ /* 0x000fe200000e0000 */
[----:B------:R-:W-:Y:S01]  /*1d10*/  USHF.L.U32 UR39, UR38, 0x1f, URZ ;  /* 0x0000001f26277899 */ /* 0x000fe200080006ff */
[----:B------:R-:W-:Y:S01]  /*1d20*/  R2UR UR46, R30 ;  /* 0x000000001e2e72ca */ /* 0x000fe200000e0000 */
[----:B------:R-:W-:Y:S01]  /*1d30*/  ULEA UR14, UR6, UR7, 0x3 ;  /* 0x00000007060e7291 */ /* 0x000fe2000f8e18ff */
[----:B------:R-:W-:Y:S01]  /*1d40*/  R2UR UR54, R31 ;  /* 0x000000001f3672ca */ /* 0x000fe200000e0000 */
[----:B------:R-:W-:-:S02]  /*1d50*/  UIMAD UR15, UR6, 0x2800, UR7 ;  /* 0x00002800060f78a4 */ /* 0x000fc4000f8e0207 */
[----:B------:R-:W-:Y:S01]  /*1d60*/  UMOV UR21, UR59 ;  /* 0x0000003b00157c82 */ /* 0x000fe20008000000 */
[----:B-12---:R-:W-:Y:S01]  /*1d70*/  IMAD.U32 R4, RZ, RZ, UR39 ;  /* 0x00000027ff047e24 */ /* 0x006fe2000f8e00ff */
[----:B------:R-:W-:Y:S01]  /*1d80*/  UMOV UR43, UR21 ;  /* 0x00000015002b7c82 */ /* 0x000fe20008000000 */
[----:B------:R-:W-:Y:S01]  /*1d90*/  UMOV UR35, UR21 ;  /* 0x0000001500237c82 */ /* 0x000fe20008000000 */
[----:B------:R1:W-:Y:S01]  /*1da0*/  UTMALDG.4D.2CTA [UR56], [UR12], desc[URZ] ;  /* 0x0000ff380c0075b4 */ /* 0x0003e20008219000 */
[----:B---3--:R-:W-:Y:S01]  /*1db0*/  UIADD3 UR30, UP5, UPT, UR24, 0x180, URZ ;  /* 0x00000180181e7890 */ /* 0x008fe2000ffbe0ff */
[----:B------:R-:W-:Y:S01]  /*1dc0*/  IMAD.U32 R16, RZ, RZ, UR47 ;  /* 0x0000002fff107e24 */ /* 0x000fe2000f8e00ff */
[----:B------:R-:W-:Y:S01]  /*1dd0*/  UIADD3 UR22, UP4, UPT, UR24, 0x180, URZ ;  /* 0x0000018018167890 */ /* 0x000fe2000ff9e0ff */
[----:B------:R-:W-:Y:S01]  /*1de0*/  IMAD.U32 R15, RZ, RZ, UR46 ;  /* 0x0000002eff0f7e24 */ /* 0x000fe2000f8e00ff */
[----:B------:R-:W-:Y:S01]  /*1df0*/  UIADD3.X UR31, UPT, UPT, URZ, UR25, URZ, UP5, !UPT ;  /* 0x00000019ff1f7290 */ /* 0x000fe2000affe4ff */
[----:B------:R-:W-:Y:S01]  /*1e00*/  MOV R13, UR54 ;  /* 0x00000036000d7c02 */ /* 0x000fe20008000f00 */
[----:B------:R-:W-:Y:S01]  /*1e10*/  UIADD3.X UR23, UPT, UPT, URZ, UR25, URZ, UP4, !UPT ;  /* 0x00000019ff177290 */ /* 0x000fe2000a7fe4ff */
[----:B------:R2:W-:Y:S01]  /*1e20*/  UTMALDG.4D.2CTA [UR48], [UR4], desc[URZ] ;  /* 0x0000ff30040075b4 */ /* 0x0005e20008219000 */
[----:B------:R-:W-:Y:S01]  /*1e30*/  IMAD.U32 R12, RZ, RZ, UR47 ;  /* 0x0000002fff0c7e24 */ /* 0x000fe2000f8e00ff */
[----:B------:R-:W-:Y:S01]  /*1e40*/  UMOV UR27, UR54 ;  /* 0x00000036001b7c82 */ /* 0x000fe20008000000 */
[----:B------:R-:W-:Y:S01]  /*1e50*/  IMAD.U32 R11, RZ, RZ, UR46 ;  /* 0x0000002eff0b7e24 */ /* 0x000fe2000f8e00ff */
[----:B------:R-:W-:Y:S01]  /*1e60*/  UMOV UR28, UR47 ;  /* 0x0000002f001c7c82 */ /* 0x000fe20008000000 */
[----:B------:R-:W-:Y:S01]  /*1e70*/  UMOV UR29, UR46 ;  /* 0x0000002e001d7c82 */ /* 0x000fe20008000000 */
[----:B-1----:R-:W-:Y:S01]  /*1e80*/  UMOV UR12, UR47 ;  /* 0x0000002f000c7c82 */ /* 0x002fe20008000000 */
[----:B------:R-:W-:Y:S01]  /*1e90*/  UMOV UR13, UR46 ;  /* 0x0000002e000d7c82 */ /* 0x000fe20008000000 */
[----:B--2---:R-:W-:Y:S01]  /*1ea0*/  UMOV UR4, UR16 ;  /* 0x0000001000047c82 */ /* 0x004fe20008000000 */
[----:B------:R-:W-:Y:S01]  /*1eb0*/  UMOV UR5, UR11 ;  /* 0x0000000b00057c82 */ /* 0x000fe20008000000 */
[----:B------:R-:W-:Y:S01]  /*1ec0*/  UMOV UR11, UR21 ;  /* 0x00000015000b7c82 */ /* 0x000fe20008000000 */
[----:B------:R1:W-:Y:S01]  /*1ed0*/  UTMALDG.4D.2CTA [UR40], [UR4], desc[URZ] ;  /* 0x0000ff28040075b4 */ /* 0x0003e20008219000 */
[----:B------:R-:W-:Y:S01]  /*1ee0*/  UIMAD UR16, UR6, 0x2800, UR7 ;  /* 0x00002800061078a4 */ /* 0x000fe2000f8e0207 */
[----:B------:R-:W-:-:S03]  /*1ef0*/  UMOV UR21, UR46 ;  /* 0x0000002e00157c82 */ /* 0x000fc60008000000 */
[----:B------:R-:W-:Y:S01]  /*1f00*/  UIADD3 UR16, UPT, UPT, UR16, 0x16400, URZ ;  /* 0x0001640010107890 */ /* 0x000fe2000fffe0ff */
[----:B-1----:R-:W-:Y:S01]  /*1f10*/  UMOV UR4, UR19 ;  /* 0x0000001300047c82 */ /* 0x002fe20008000000 */
[----:B------:R-:W-:Y:S01]  /*1f20*/  UMOV UR5, UR17 ;  /* 0x0000001100057c82 */ /* 0x000fe20008000000 */
[----:B------:R-:W-:Y:S01]  /*1f30*/  UIMAD UR17, UR6, 0x2800, UR7 ;  /* 0x00002800061178a4 */ /* 0x000fe2000f8e0207 */
[----:B------:R1:W-:Y:S01]  /*1f40*/  UTMALDG.4D.2CTA [UR32], [UR4], desc[URZ] ;  /* 0x0000ff20040075b4 */ /* 0x0003e20008219000 */
[----:B------:R-:W-:Y:S01]  /*1f50*/  UMOV UR19, UR54 ;  /* 0x0000003600137c82 */ /* 0x000fe20008000000 */
[----:B-1----:R-:W-:Y:S01]  /*1f60*/  UIADD3.X UR5, UPT, UPT, URZ, UR25, URZ, UP0, !UPT ;  /* 0x00000019ff057290 */ /* 0x002fe200087fe4ff */
[----:B------:R-:W-:Y:S01]  /*1f70*/  UMOV UR4, UR20 ;  /* 0x0000001400047c82 */ /* 0x000fe20008000000 */
[----:B------:R-:W-:-:S07]  /*1f80*/  UMOV UR20, UR47 ;  /* 0x0000002f00147c82 */ /* 0x000fce0008000000 */
[----:B------:R1:W-:Y:S01]  /*1f90*/  UTMALDG.4D.2CTA [UR8], [UR4], desc[URZ] ;  /* 0x0000ff08040075b4 */ /* 0x0003e20008219000 */
[----:B------:R-:W2:Y:S01]  /*1fa0*/  SYNCS.PHASECHK.TRANS64.TRYWAIT P0, [UR14+0x90], R4 ;  /* 0x00009004ff0075a7 */ /* 0x000ea2000800110e */
[----:B-1----:R-:W-:Y:S01]  /*1fb0*/  UMOV UR4, UR46 ;  /* 0x0000002e00047c82 */ /* 0x002fe20008000000 */
[----:B------:R-:W-:Y:S01]  /*1fc0*/  UIADD3 UR12, UP3, UPT, UR24, 0x180, URZ ;  /* 0x00000180180c7890 */ /* 0x000fe2000ff7e0ff */
[----:B------:R-:W-:Y:S01]  /*1fd0*/  IMAD.U32 R5, RZ, RZ, UR4 ;  /* 0x00000004ff057e24 */ /* 0x000fe2000f8e00ff */
[----:B------:R-:W-:Y:S02]  /*1fe0*/  UIADD3 UR10, UP2, UPT, UR24, 0x180, URZ ;  /* 0x00000180180a7890 */ /* 0x000fe4000ff5e0ff */
[----:B------:R-:W-:Y:S01]  /*1ff0*/  UIADD3 UR8, UP0, UPT, UR24, 0x180, URZ ;  /* 0x0000018018087890 */ /* 0x000fe2000ff1e0ff */
[----:B------:R-:W-:Y:S01]  /*2000*/  UMOV UR9, UR54 ;  /* 0x0000003600097c82 */ /* 0x000fe20008000000 */
[----:B------:R-:W-:Y:S01]  /*2010*/  UIMAD UR4, UR6, 0x2800, UR7 ;  /* 0x00002800060478a4 */ /* 0x000fe2000f8e0207 */
[----:B------:R-:W-:Y:S01]  /*2020*/  MOV R9, UR9 ;  /* 0x0000000900097c02 */ /* 0x000fe20008000f00 */
[----:B------:R-:W-:-:S02]  /*2030*/  UIADD3.X UR13, UPT, UPT, URZ, UR25, URZ, UP3, !UPT ;  /* 0x00000019ff0d7290 */ /* 0x000fc40009ffe4ff */
[----:B------:R-:W-:Y:S02]  /*2040*/  UIADD3.X UR11, UPT, UPT, URZ, UR25, URZ, UP2, !UPT ;  /* 0x00000019ff0b7290 */ /* 0x000fe400097fe4ff */
[----:B------:R-:W-:Y:S01]  /*2050*/  UIADD3.X UR9, UPT, UPT, URZ, UR25, URZ, UP0, !UPT ;  /* 0x00000019ff097290 */ /* 0x000fe200087fe4ff */
[----:B------:R-:W-:Y:S01]  /*2060*/  UMOV UR5, UR47 ;  /* 0x0000002f00057c82 */ /* 0x000fe20008000000 */
[----:B------:R-:W-:Y:S01]  /*2070*/  UIADD3 UR25, UPT, UPT, UR4, 0x14c00, URZ ;  /* 0x00014c0004197890 */ /* 0x000fe2000fffe0ff */
[----:B------:R-:W-:Y:S01]  /*2080*/  IMAD.U32 R8, RZ, RZ, UR5 ;  /* 0x00000005ff087e24 */ /* 0x000fe2000f8e00ff */
[----:B------:R-:W-:Y:S02]  /*2090*/  UIADD3 UR4, UPT, UPT, UR15, 0x15400, URZ ;  /* 0x000154000f047890 */ /* 0x000fe4000fffe0ff */
[----:B------:R-:W-:Y:S02]  /*20a0*/  UIMAD UR24, UR6, 0x2800, UR7 ;  /* 0x00002800061878a4 */ /* 0x000fe4000f8e0207 */
[----:B------:R-:W-:Y:S01]  /*20b0*/  UIADD3 UR5, UPT, UPT, UR6, 0x1, URZ ;  /* 0x0000000106057890 */ /* 0x000fe2000fffe0ff */
[----:B------:R-:W-:Y:S01]  /*20c0*/  MOV R20, UR25 ;  /* 0x0000001900147c02 */ /* 0x000fe20008000f00 */
[----:B------:R-:W-:Y:S01]  /*20d0*/  UIADD3 UR6, UPT, UPT, UR14, 0x20, URZ ;  /* 0x000000200e067890 */ /* 0x000fe2000fffe0ff */
[----:B------:R-:W-:Y:S01]  /*20e0*/  IMAD.U32 R19, RZ, RZ, UR4 ;  /* 0x00000004ff137e24 */ /* 0x000fe2000f8e00ff */
[----:B------:R-:W-:-:S02]  /*20f0*/  UIADD3 UR4, UPT, UPT, UR17, 0x16c00, URZ ;  /* 0x00016c0011047890 */ /* 0x000fc4000fffe0ff */
[----:B------:R-:W-:Y:S02]  /*2100*/  ULOP3.LUT UR6, UR6, 0xfefffff8, URZ, 0xc0, !UPT ;  /* 0xfefffff806067892 */ /* 0x000fe4000f8ec0ff */
[----:B------:R-:W-:Y:S02]  /*2110*/  UIADD3 UR24, UPT, UPT, UR24, 0x15c00, URZ ;  /* 0x00015c0018187890 */ /* 0x000fe4000fffe0ff */
[----:B------:R-:W-:Y:S02]  /*2120*/  MOV R18, UR4 ;  /* 0x0000000400127c02 */ /* 0x000fe40008000f00 */
[----:B------:R-:W-:Y:S01]  /*2130*/  IMAD.U32 R17, RZ, RZ, UR6 ;  /* 0x00000006ff117e24 */ /* 0x000fe2000f8e00ff */
[----:B------:R-:W-:Y:S01]  /*2140*/  UMOV UR4, UR6 ;  /* 0x0000000600047c82 */ /* 0x000fe20008000000 */
[----:B------:R-:W-:Y:S01]  /*2150*/  IMAD.U32 R14, RZ, RZ, UR6 ;  /* 0x00000006ff0e7e24 */ /* 0x000fe2000f8e00ff */
[----:B------:R-:W-:Y:S01]  /*2160*/  UMOV UR25, UR6 ;  /* 0x0000000600197c82 */ /* 0x000fe20008000000 */
[----:B------:R-:W-:Y:S01]  /*2170*/  UMOV UR17, UR6 ;  /* 0x0000000600117c82 */ /* 0x000fe20008000000 */
[----:B------:R-:W-:Y:S01]  /*2180*/  MOV R10, UR4 ;  /* 0x00000004000a7c02 */ /* 0x000fe20008000f00 */
[----:B--2---:R-:W-:Y:S06]  /*2190*/  @!P0 BRA `(.L_x_20) ;  /* 0x000000bc00fc8947 */ /* 0x004fec0003800000 */
.L_x_109:
[----:B------:R-:W-:Y:S05]  /*21a0*/  BRA.U UP6, `(.L_x_21) ;  /* 0x00000001060c7547 */ /* 0x000fea000b800000 */
[----:B------:R-:W-:-:S13]  /*21b0*/  ELECT P0, URZ, PT ;  /* 0x0000000000ff782f */ /* 0x000fda0003800000 */
[----:B-1----:R-:W-:-:S04]  /*21c0*/  @P0 MOV R4, 0x5000 ;  /* 0x0000500000040802 */ /* 0x002fc80000000f00 */
[----:B------:R2:W-:Y:S03]  /*21d0*/  @P0 SYNCS.ARRIVE.TRANS64 RZ, [UR14+0x20], R4 ;  /* 0x00002004ffff09a7 */ /* 0x0005e6000800000e */
.L_x_21:
[----:B------:R-:W-:Y:S01]  /*21e0*/  R2UR UR56, R20 ;  /* 0x00000000143872ca */ /* 0x000fe200000e0000 */
[----:B------:R-:W-:Y:S01]  /*21f0*/  UISETP.NE.AND UP0, UPT, UR5, 0xe, UPT ;  /* 0x0000000e0500788c */ /* 0x000fe2000bf05270 */
[----:B------:R-:W-:Y:S02]  /*2200*/  R2UR UR57, R17 ;  /* 0x00000000113972ca */ /* 0x000fe400000e0000 */
[----:B------:R-:W-:Y:S01]  /*2210*/  R2UR UR58, R34 ;  /* 0x00000000223a72ca */ /* 0x000fe200000e0000 */
[----:B------:R-:W-:Y:S01]  /*2220*/  USEL UR15, URZ, 0x1, UP0 ;  /* 0x00000001ff0f7887 */ /* 0x000fe20008000000 */
[----:B------:R-:W-:Y:S01]  /*2230*/  R2UR UR59, R31 ;  /* 0x000000001f3b72ca */ /* 0x000fe200000e0000 */
[----:B------:R-:W-:Y:S01]  /*2240*/  USEL UR5, UR5, URZ, UP0 ;  /* 0x000000ff05057287 */ /* 0x000fe20008000000 */
[----:B------:R-:W-:Y:S01]  /*2250*/  R2UR UR60, R16 ;  /* 0x00000000103c72ca */ /* 0x000fe200000e0000 */
[----:B------:R-:W-:Y:S01]  /*2260*/  ULOP3.LUT UR15, UR38, UR15, URZ, 0x3c, !UPT ;  /* 0x0000000f260f7292 */ /* 0x000fe2000f8e3cff */
[----:B------:R-:W-:-:S02]  /*2270*/  R2UR UR61, R15 ;  /* 0x000000000f3d72ca */ /* 0x000fc400000e0000 */
[----:B------:R-:W-:Y:S02]  /*2280*/  R2UR UR48, R19 ;  /* 0x00000000133072ca */ /* 0x000fe400000e0000 */
[----:B------:R-:W-:Y:S02]  /*2290*/  R2UR UR49, R14 ;  /* 0x000000000e3172ca */ /* 0x000fe400000e0000 */
[----:B------:R-:W-:Y:S02]  /*22a0*/  R2UR UR50, R25 ;  /* 0x00000000193272ca */ /* 0x000fe400000e0000 */
[----:B------:R-:W-:Y:S02]  /*22b0*/  R2UR UR51, R13 ;  /* 0x000000000d3372ca */ /* 0x000fe400000e0000 */
[----:B------:R-:W-:Y:S02]  /*22c0*/  R2UR UR52, R12 ;  /* 0x000000000c3472ca */ /* 0x000fe400000e0000 */
[----:B------:R-:W-:Y:S01]  /*22d0*/  R2UR UR53, R11 ;  /* 0x000000000b3572ca */ /* 0x000fe200000e0000 */
[----:B------:R3:W-:Y:S01]  /*22e0*/  UTMALDG.4D.2CTA [UR56], [UR30], desc[URZ] ;  /* 0x0000ff381e0075b4 */ /* 0x0007e20008219000 */
[----:B------:R-:W-:-:S02]  /*22f0*/  R2UR UR40, R18 ;  /* 0x00000000122872ca */ /* 0x000fc400000e0000 */
[----:B------:R-:W-:Y:S02]  /*2300*/  R2UR UR41, R10 ;  /* 0x000000000a2972ca */ /* 0x000fe400000e0000 */
[----:B------:R-:W-:Y:S02]  /*2310*/  R2UR UR42, R24 ;  /* 0x00000000182a72ca */ /* 0x000fe400000e0000 */
[----:B------:R-:W-:Y:S02]  /*2320*/  R2UR UR43, R9 ;  /* 0x00000000092b72ca */ /* 0x000fe400000e0000 */
[----:B------:R-:W-:Y:S02]  /*2330*/  R2UR UR44, R8 ;  /* 0x00000000082c72ca */ /* 0x000fe400000e0000 */
[----:B------:R-:W-:Y:S01]  /*2340*/  R2UR UR45, R5 ;  /* 0x00000000052d72ca */ /* 0x000fe200000e0000 */
[----:B------:R3:W-:Y:S01]  /*2350*/  UTMALDG.4D.2CTA [UR48], [UR22], desc[URZ] ;  /* 0x0000ff30160075b4 */ /* 0x0007e20008219000 */
[----:B------:R-:W-:-:S02]  /*2360*/  R2UR UR4, R33 ;  /* 0x00000000210472ca */ /* 0x000fc400000e0000 */
[----:B------:R-:W-:Y:S01]  /*2370*/  R2UR UR6, R29 ;  /* 0x000000001d0672ca */ /* 0x000fe200000e0000 */
[----:B------:R3:W-:Y:S10]  /*2380*/  UTMALDG.4D.2CTA [UR24], [UR12], desc[URZ] ;  /* 0x0000ff180c0075b4 */ /* 0x0007f40008219000 */
[----:B------:R-:W-:Y:S01]  /*2390*/  UISETP.GE.AND UP0, UPT, UR4, 0x2, UPT ;  /* 0x000000020400788c */ /* 0x000fe2000bf06270 */
[----:B------:R3:W-:Y:S01]  /*23a0*/  UTMALDG.4D.2CTA [UR16], [UR10], desc[URZ] ;  /* 0x0000ff100a0075b4 */ /* 0x0007e20008219000 */
[----:B------:R-:W-:-:S06]  /*23b0*/  ULOP3.LUT UR6, UR6, 0x1, URZ, 0x3c, !UPT ;  /* 0x0000000106067892 */ /* 0x000fcc000f8e3cff */
[----:B------:R-:W-:Y:S01]  /*23c0*/  IMAD.U32 R29, RZ, RZ, UR6 ;  /* 0x00000006ff1d7e24 */ /* 0x000fe2000f8e00ff */
[----:B------:R3:W-:Y:S02]  /*23d0*/  UTMALDG.4D.2CTA [UR40], [UR8], desc[URZ] ;  /* 0x0000ff28080075b4 */ /* 0x0007e40008219000 */
[----:B---3--:R-:W-:Y:S05]  /*23e0*/  BRA.U !UP0, `(.L_x_22) ;  /* 0x0000000908607547 */ /* 0x008fea000b800000 */
[----:B------:R-:W3:Y:S01]  /*23f0*/  LDCU.64 UR8, c[0x0][0x348] ;  /* 0x00006900ff0877ac */ /* 0x000ee20008000a00 */
[----:B------:R-:W-:Y:S01]  /*2400*/  R2UR UR4, R7 ;  /* 0x00000000070472ca */ /* 0x000fe200000e0000 */
[----:B------:R-:W-:Y:S01]  /*2410*/  UMOV UR14, URZ ;  /* 0x000000ff000e7c82 */ /* 0x000fe20008000000 */
[----:B------:R-:W-:Y:S01]  /*2420*/  UMOV UR74, URZ ;  /* 0x000000ff004a7c82 */ /* 0x000fe20008000000 */
[----:B------:R-:W-:Y:S01]  /*2430*/  UMOV UR66, 0x10 ;  /* 0x0000001000427882 */ /* 0x000fe20000000000 */
[----:B------:R-:W-:Y:S01]  /*2440*/  UMOV UR58, 0x20 ;  /* 0x00000020003a7882 */ /* 0x000fe20000000000 */
[----:B------:R-:W-:Y:S01]  /*2450*/  UMOV UR50, 0x30 ;  /* 0x0000003000327882 */ /* 0x000fe20000000000 */
[----:B------:R-:W-:Y:S01]  /*2460*/  UMOV UR42, 0x40 ;  /* 0x00000040002a7882 */ /* 0x000fe20000000000 */
[----:B---3--:R-:W-:Y:S02]  /*2470*/  UIADD3 UR16, UP0, UPT, UR8, 0x100, URZ ;  /* 0x0000010008107890 */ /* 0x008fe4000ff1e0ff */
[----:B------:R-:W-:-:S02]  /*2480*/  UIADD3 UR12, UP5, UPT, UR8, 0x100, URZ ;  /* 0x00000100080c7890 */ /* 0x000fc4000ffbe0ff */
[----:B------:R-:W-:Y:S02]  /*2490*/  UIADD3 UR10, UP4, UPT, UR8, 0x100, URZ ;  /* 0x00000100080a7890 */ /* 0x000fe4000ff9e0ff */
[----:B------:R-:W-:Y:S01]  /*24a0*/  UIADD3 UR70, UP3, UPT, UR8, 0x100, URZ ;  /* 0x0000010008467890 */ /* 0x000fe2000ff7e0ff */
[----:B------:R-:W-:Y:S01]  /*24b0*/  IMAD.U32 R12, RZ, RZ, UR16 ;  /* 0x00000010ff0c7e24 */ /* 0x000fe2000f8e00ff */
[----:B------:R-:W-:Y:S01]  /*24c0*/  UIADD3 UR62, UP2, UPT, UR8, 0x100, URZ ;  /* 0x00000100083e7890 */ /* 0x000fe2000ff5e0ff */
[----:B------:R-:W-:Y:S01]  /*24d0*/  MOV R10, UR12 ;  /* 0x0000000c000a7c02 */ /* 0x000fe20008000f00 */
[----:B------:R-:W-:Y:S01]  /*24e0*/  UIADD3.X UR17, UPT, UPT, URZ, UR9, URZ, UP0, !UPT ;  /* 0x00000009ff117290 */ /* 0x000fe200087fe4ff */
[----:B------:R-:W-:Y:S01]  /*24f0*/  MOV R8, UR10 ;  /* 0x0000000a00087c02 */ /* 0x000fe20008000f00 */
[----:B------:R-:W-:Y:S02]  /*2500*/  UIADD3.X UR13, UPT, UPT, URZ, UR9, URZ, UP5, !UPT ;  /* 0x00000009ff0d7290 */ /* 0x000fe4000affe4ff */
[----:B------:R-:W-:-:S02]  /*2510*/  UIADD3.X UR11, UPT, UPT, URZ, UR9, URZ, UP4, !UPT ;  /* 0x00000009ff0b7290 */ /* 0x000fc4000a7fe4ff */
[----:B------:R-:W-:Y:S01]  /*2520*/  UIADD3 UR54, UP0, UPT, UR8, 0x180, URZ ;  /* 0x0000018008367890 */ /* 0x000fe2000ff1e0ff */
[----:B------:R-:W-:Y:S01]  /*2530*/  IMAD.U32 R13, RZ, RZ, UR17 ;  /* 0x00000011ff0d7e24 */ /* 0x000fe2000f8e00ff */
[----:B------:R-:W-:Y:S01]  /*2540*/  UIADD3.X UR71, UPT, UPT, URZ, UR9, URZ, UP3, !UPT ;  /* 0x00000009ff477290 */ /* 0x000fe20009ffe4ff */
[----:B------:R-:W-:Y:S01]  /*2550*/  IMAD.U32 R11, RZ, RZ, UR13 ;  /* 0x0000000dff0b7e24 */ /* 0x000fe2000f8e00ff */
[----:B------:R-:W-:Y:S01]  /*2560*/  UIADD3.X UR63, UPT, UPT, URZ, UR9, URZ, UP2, !UPT ;  /* 0x00000009ff3f7290 */ /* 0x000fe200097fe4ff */
[----:B------:R-:W-:Y:S01]  /*2570*/  MOV R9, UR11 ;  /* 0x0000000b00097c02 */ /* 0x000fe20008000f00 */
[----:B------:R-:W-:Y:S02]  /*2580*/  UIADD3 UR46, UP5, UPT, UR8, 0x180, URZ ;  /* 0x00000180082e7890 */ /* 0x000fe4000ffbe0ff */
[----:B------:R-:W-:Y:S02]  /*2590*/  UIADD3 UR38, UP4, UPT, UR8, 0x180, URZ ;  /* 0x0000018008267890 */ /* 0x000fe4000ff9e0ff */
[----:B------:R-:W-:-:S02]  /*25a0*/  UIADD3 UR30, UP3, UPT, UR8, 0x180, URZ ;  /* 0x00000180081e7890 */ /* 0x000fc4000ff7e0ff */
[----:B------:R-:W-:Y:S02]  /*25b0*/  UIADD3 UR22, UP2, UPT, UR8, 0x180, URZ ;  /* 0x0000018008167890 */ /* 0x000fe4000ff5e0ff */
[----:B------:R-:W-:Y:S02]  /*25c0*/  UIADD3.X UR55, UPT, UPT, URZ, UR9, URZ, UP0, !UPT ;  /* 0x00000009ff377290 */ /* 0x000fe400087fe4ff */
[----:B------:R-:W-:Y:S02]  /*25d0*/  UISETP.NE.AND UP0, UPT, UR4, URZ, UPT ;  /* 0x000000ff0400728c */ /* 0x000fe4000bf05270 */
[----:B------:R-:W-:Y:S02]  /*25e0*/  UIADD3.X UR47, UPT, UPT, URZ, UR9, URZ, UP5, !UPT ;  /* 0x00000009ff2f7290 */ /* 0x000fe4000affe4ff */
[----:B------:R-:W-:Y:S02]  /*25f0*/  UIADD3.X UR39, UPT, UPT, URZ, UR9, URZ, UP4, !UPT ;  /* 0x00000009ff277290 */ /* 0x000fe4000a7fe4ff */
[----:B------:R-:W-:-:S02]  /*2600*/  UIADD3.X UR31, UPT, UPT, URZ, UR9, URZ, UP3, !UPT ;  /* 0x00000009ff1f7290 */ /* 0x000fc40009ffe4ff */
[----:B------:R-:W-:-:S12]  /*2610*/  UIADD3.X UR23, UPT, UPT, URZ, UR9, URZ, UP2, !UPT ;  /* 0x00000009ff177290 */ /* 0x000fd800097fe4ff */
.L_x_27:
[----:B------:R-:W-:Y:S01]  /*2620*/  USHF.L.U32 UR6, UR15, 0x1f, URZ ;  /* 0x0000001f0f067899 */ /* 0x000fe200080006ff */
[----:B------:R-:W-:Y:S01]  /*2630*/  R2UR UR11, R23 ;  /* 0x00000000170b72ca */ /* 0x000fe200000e0000 */
[----:B------:R-:W-:Y:S01]  /*2640*/  ULEA UR4, UR5, UR7, 0x3 ;  /* 0x0000000705047291 */ /* 0x000fe2000f8e18ff */
[----:B------:R-:W-:Y:S01]  /*2650*/  R2UR UR10, R7 ;  /* 0x00000000070a72ca */ /* 0x000fe200000e0000 */
[----:B------:R-:W-:Y:S01]  /*2660*/  UIMAD UR72, UR5, 0x2800, UR7 ;  /* 0x00002800054878a4 */ /* 0x000fe2000f8e0207 */
[----:B------:R-:W-:Y:S01]  /*2670*/  R2UR UR9, R30 ;  /* 0x000000001e0972ca */ /* 0x000fe200000e0000 */
[----:B-12---:R-:W-:Y:S01]  /*2680*/  IMAD.U32 R4, RZ, RZ, UR6 ;  /* 0x00000006ff047e24 */ /* 0x006fe2000f8e00ff */
[----:B------:R-:W-:Y:S01]  /*2690*/  R2UR UR8, R22 ;  /* 0x00000000160872ca */ /* 0x000fe200000e0000 */
[----:B------:R-:W-:Y:S02]  /*26a0*/  UIADD3 UR73, UPT, UPT, UR4, 0x20, URZ ;  /* 0x0000002004497890 */ /* 0x000fe4000fffe0ff */
[----:B------:R-:W-:Y:S01]  /*26b0*/  UIMAD UR64, UR5, 0x2800, UR7 ;  /* 0x00002800054078a4 */ /* 0x000fe2000f8e0207 */
[----:B------:R-:W1:Y:S01]  /*26c0*/  SYNCS.PHASECHK.TRANS64.TRYWAIT P0, [UR4+0x90], R4 ;  /* 0x00009004ff0075a7 */ /* 0x000e620008001104 */
[----:B------:R-:W-:-:S02]  /*26d0*/  UIMAD UR56, UR5, 0x2800, UR7 ;  /* 0x00002800053878a4 */ /* 0x000fc4000f8e0207 */
[----:B------:R-:W-:Y:S02]  /*26e0*/  UIADD3 UR35, UPT, UPT, UR11, -UR14, URZ ;  /* 0x8000000e0b237290 */ /* 0x000fe4000fffe0ff */
[----:B------:R-:W-:Y:S02]  /*26f0*/  UIMAD UR48, UR5, 0x2800, UR7 ;  /* 0x00002800053078a4 */ /* 0x000fe4000f8e0207 */
[----:B------:R-:W-:Y:S02]  /*2700*/  USHF.L.U32 UR35, UR35, 0x7, URZ ;  /* 0x0000000723237899 */ /* 0x000fe400080006ff */
[----:B------:R-:W-:Y:S02]  /*2710*/  UIMAD UR40, UR5, 0x2800, UR7 ;  /* 0x00002800052878a4 */ /* 0x000fe4000f8e0207 */
[----:B------:R-:W-:Y:S01]  /*2720*/  UIADD3 UR5, UPT, UPT, UR5, 0x1, URZ ;  /* 0x0000000105057890 */ /* 0x000fe2000fffe0ff */
[----:B------:R-:W-:Y:S01]  /*2730*/  UMOV UR76, UR8 ;  /* 0x00000008004c7c82 */ /* 0x000fe20008000000 */
[----:B------:R-:W-:-:S02]  /*2740*/  UIADD3 UR72, UPT, UPT, UR72, 0x14c00, URZ ;  /* 0x00014c0048487890 */ /* 0x000fc4000fffe0ff */
[----:B------:R-:W-:Y:S02]  /*2750*/  ULEA UR75, UR10, UR35, 0x6 ;  /* 0x000000230a4b7291 */ /* 0x000fe4000f8e30ff */
[----:B------:R-:W-:Y:S01]  /*2760*/  ULOP3.LUT UR73, UR73, 0xfefffff8, URZ, 0xc0, !UPT ;  /* 0xfefffff849497892 */ /* 0x000fe2000f8ec0ff */
[----:B------:R-:W-:Y:S01]  /*2770*/  UMOV UR77, UR9 ;  /* 0x00000009004d7c82 */ /* 0x000fe20008000000 */
[----:B------:R-:W-:Y:S01]  /*2780*/  UMOV UR68, UR8 ;  /* 0x0000000800447c82 */ /* 0x000fe20008000000 */
[----:B------:R-:W-:Y:S01]  /*2790*/  UMOV UR69, UR9 ;  /* 0x0000000900457c82 */ /* 0x000fe20008000000 */
[----:B------:R-:W-:Y:S01]  /*27a0*/  UMOV UR60, UR8 ;  /* 0x00000008003c7c82 */ /* 0x000fe20008000000 */
[----:B------:R-:W-:Y:S01]  /*27b0*/  UMOV UR61, UR9 ;  /* 0x00000009003d7c82 */ /* 0x000fe20008000000 */
[----:B------:R-:W-:Y:S01]  /*27c0*/  UMOV UR52, UR8 ;  /* 0x0000000800347c82 */ /* 0x000fe20008000000 */
[----:B-1----:R-:W-:Y:S05]  /*27d0*/  @!P0 BRA `(.L_x_23) ;  /* 0x000000b8008c8947 */ /* 0x002fea0003800000 */
.L_x_111:
[----:B------:R-:W-:Y:S01]  /*27e0*/  R2UR UR53, R30 ;  /* 0x000000001e3572ca */ /* 0x000fe200000e0000 */
[----:B------:R-:W-:-:S14]  /*27f0*/  BRA.U UP6, `(.L_x_24) ;  /* 0x00000001060c7547 */ /* 0x000fdc000b800000 */
[----:B------:R-:W-:-:S13]  /*2800*/  ELECT P0, URZ, PT ;  /* 0x0000000000ff782f */ /* 0x000fda0003800000 */
[----:B-1----:R-:W-:-:S04]  /*2810*/  @P0 MOV R4, 0x5000 ;  /* 0x0000500000040802 */ /* 0x002fc80000000f00 */
[----:B------:R2:W-:Y:S03]  /*2820*/  @P0 SYNCS.ARRIVE.TRANS64 RZ, [UR4+0x20], R4 ;  /* 0x00002004ffff09a7 */ /* 0x0005e60008000004 */
.L_x_24:
[----:B------:R-:W-:Y:S01]  /*2830*/  UISETP.NE.AND UP2, UPT, UR5, 0xe, UPT ;  /* 0x0000000e0500788c */ /* 0x000fe2000bf45270 */
[----:B------:R-:W-:Y:S01]  /*2840*/  R2UR UR12, R12 ;  /* 0x000000000c0c72ca */ /* 0x000fe200000e0000 */
[----:B------:R-:W-:Y:S01]  /*2850*/  UIADD3 UR64, UPT, UPT, UR64, 0x15400, URZ ;  /* 0x0001540040407890 */ /* 0x000fe2000fffe0ff */
[----:B------:R-:W-:Y:S01]  /*2860*/  R2UR UR13, R13 ;  /* 0x000000000d0d72ca */ /* 0x000fe200000e0000 */
[----:B------:R-:W-:Y:S01]  /*2870*/  USEL UR4, URZ, 0x1, UP2 ;  /* 0x00000001ff047887 */ /* 0x000fe20009000000 */
[----:B------:R-:W-:Y:S01]  /*2880*/  R2UR UR10, R10 ;  /* 0x000000000a0a72ca */ /* 0x000fe200000e0000 */
[----:B------:R-:W-:Y:S01]  /*2890*/  USEL UR5, UR5, URZ, UP2 ;  /* 0x000000ff05057287 */ /* 0x000fe20009000000 */
[----:B------:R-:W-:Y:S01]  /*28a0*/  R2UR UR11, R11 ;  /* 0x000000000b0b72ca */ /* 0x000fe200000e0000 */
[----:B------:R-:W-:Y:S01]  /*28b0*/  ULOP3.LUT UR15, UR15, UR4, URZ, 0x3c, !UPT ;  /* 0x000000040f0f7292 */ /* 0x000fe2000f8e3cff */
[----:B------:R-:W-:Y:S01]  /*28c0*/  R2UR UR8, R8 ;  /* 0x00000000080872ca */ /* 0x000fe200000e0000 */
[----:B------:R-:W-:Y:S01]  /*28d0*/  UIADD3 UR56, UPT, UPT, UR56, 0x15c00, URZ ;  /* 0x00015c0038387890 */ /* 0x000fe2000fffe0ff */
[----:B------:R-:W-:Y:S01]  /*28e0*/  R2UR UR9, R9 ;  /* 0x00000000090972ca */ /* 0x000fe200000e0000 */
[----:B------:R-:W-:Y:S01]  /*28f0*/  UIADD3 UR48, UPT, UPT, UR48, 0x16400, URZ ;  /* 0x0001640030307890 */ /* 0x000fe2000fffe0ff */
[----:B------:R-:W-:Y:S01]  /*2900*/  R2UR UR44, R22 ;  /* 0x00000000162c72ca */ /* 0x000fe200000e0000 */
[----:B------:R-:W-:Y:S01]  /*2910*/  UIADD3 UR40, UPT, UPT, UR40, 0x16c00, URZ ;  /* 0x00016c0028287890 */ /* 0x000fe2000fffe0ff */
[----:B------:R-:W-:Y:S01]  /*2920*/  R2UR UR45, R30 ;  /* 0x000000001e2d72ca */ /* 0x000fe200000e0000 */
[----:B------:R-:W-:Y:S01]  /*2930*/  USHF.L.U32 UR6, UR15, 0x1f, URZ ;  /* 0x0000001f0f067899 */ /* 0x000fe200080006ff */
[----:B------:R3:W-:Y:S01]  /*2940*/  UTMALDG.4D.2CTA [UR72], [UR12], desc[URZ] ;  /* 0x0000ff480c0075b4 */ /* 0x0007e20008219000 */
[----:B------:R-:W-:Y:S01]  /*2950*/  ULEA UR4, UR5, UR7, 0x3 ;  /* 0x0000000705047291 */ /* 0x000fe2000f8e18ff */
[----:B------:R-:W-:Y:S01]  /*2960*/  UMOV UR65, UR73 ;  /* 0x0000004900417c82 */ /* 0x000fe20008000000 */
[----:B------:R-:W-:Y:S01]  /*2970*/  UMOV UR67, UR75 ;  /* 0x0000004b00437c82 */ /* 0x000fe20008000000 */
[----:B------:R-:W-:Y:S01]  /*2980*/  UMOV UR57, UR73 ;  /* 0x0000004900397c82 */ /* 0x000fe20008000000 */
[----:B------:R-:W-:Y:S01]  /*2990*/  UMOV UR59, UR75 ;  /* 0x0000004b003b7c82 */ /* 0x000fe20008000000 */
[----:B------:R-:W-:Y:S01]  /*29a0*/  UMOV UR49, UR73 ;  /* 0x0000004900317c82 */ /* 0x000fe20008000000 */
[----:B------:R3:W-:Y:S01]  /*29b0*/  UTMALDG.4D.2CTA [UR64], [UR10], desc[URZ] ;  /* 0x0000ff400a0075b4 */ /* 0x0007e20008219000 */
[----:B------:R-:W-:Y:S01]  /*29c0*/  UMOV UR51, UR75 ;  /* 0x0000004b00337c82 */ /* 0x000fe20008000000 */
[----:B-12---:R-:W-:Y:S01]  /*29d0*/  IMAD.U32 R4, RZ, RZ, UR6 ;  /* 0x00000006ff047e24 */ /* 0x006fe2000f8e00ff */
[----:B------:R-:W-:Y:S01]  /*29e0*/  UMOV UR41, UR73 ;  /* 0x0000004900297c82 */ /* 0x000fe20008000000 */
[----:B------:R-:W-:Y:S01]  /*29f0*/  UMOV UR43, UR75 ;  /* 0x0000004b002b7c82 */ /* 0x000fe20008000000 */
[----:B------:R-:W-:Y:S01]  /*2a00*/  UPLOP3.LUT UP6, UPT, UPT, UPT, UP0, 0x80, 0x8 ;  /* 0x000000000008789c */ /* 0x000fe20003fcf000 */
[----:B------:R3:W-:Y:S01]  /*2a10*/  UTMALDG.4D.2CTA [UR56], [UR8], desc[URZ] ;  /* 0x0000ff38080075b4 */ /* 0x0007e20008219000 */
[----:B------:R3:W-:Y:S01]  /*2a20*/  UTMALDG.4D.2CTA [UR48], [UR70], desc[URZ] ;  /* 0x0000ff30460075b4 */ /* 0x0007e20008219000 */
[----:B------:R3:W-:Y:S01]  /*2a30*/  UTMALDG.4D.2CTA [UR40], [UR62], desc[URZ] ;  /* 0x0000ff283e0075b4 */ /* 0x0007e20008219000 */
[----:B------:R-:W1:Y:S02]  /*2a40*/  SYNCS.PHASECHK.TRANS64.TRYWAIT P0, [UR4+0x90], R4 ;  /* 0x00009004ff0075a7 */ /* 0x000e640008001104 */
[----:B-1-3--:R-:W-:Y:S05]  /*2a50*/  @!P0 BRA `(.L_x_25) ;  /* 0x000000b8000c8947 */ /* 0x00afea0003800000 */
.L_x_113:
[----:B------:R-:W-:Y:S05]  /*2a60*/  BRA.U UP6, `(.L_x_26) ;  /* 0x00000001060c7547 */ /* 0x000fea000b800000 */
[----:B------:R-:W-:-:S13]  /*2a70*/  ELECT P0, URZ, PT ;  /* 0x0000000000ff782f */ /* 0x000fda0003800000 */
[----:B-1----:R-:W-:-:S04]  /*2a80*/  @P0 MOV R4, 0x5000 ;  /* 0x0000500000040802 */ /* 0x002fc80000000f00 */
[----:B------:R2:W-:Y:S03]  /*2a90*/  @P0 SYNCS.ARRIVE.TRANS64 RZ, [UR4+0x20], R4 ;  /* 0x00002004ffff09a7 */ /* 0x0005e60008000004 */
.L_x_26:
[----:B------:R-:W-:Y:S01]  /*2aa0*/  R2UR UR40, R22 ;  /* 0x00000000162872ca */ /* 0x000fe200000e0000 */
[----:B------:R-:W-:Y:S01]  /*2ab0*/  UIADD3 UR33, UPT, UPT, UR4, 0x20, URZ ;  /* 0x0000002004217890 */ /* 0x000fe2000fffe0ff */
[----:B------:R-:W-:Y:S01]  /*2ac0*/  R2UR UR17, R30 ;  /* 0x000000001e1172ca */ /* 0x000fe200000e0000 */
[----:B------:R-:W-:Y:S01]  /*2ad0*/  UIMAD UR32, UR5, 0x2800, UR7 ;  /* 0x00002800052078a4 */ /* 0x000fe2000f8e0207 */
[----:B------:R-:W-:Y:S01]  /*2ae0*/  R2UR UR34, R34 ;  /* 0x00000000222272ca */ /* 0x000fe200000e0000 */
[----:B------:R-:W-:Y:S01]  /*2af0*/  UIMAD UR8, UR5, 0x2800, UR7 ;  /* 0x00002800050878a4 */ /* 0x000fe2000f8e0207 */
[----:B------:R-:W-:Y:S01]  /*2b00*/  R2UR UR10, R25 ;  /* 0x00000000190a72ca */ /* 0x000fe200000e0000 */
[----:B------:R-:W-:Y:S01]  /*2b10*/  ULOP3.LUT UR33, UR33, 0xfefffff8, URZ, 0xc0, !UPT ;  /* 0xfefffff821217892 */ /* 0x000fe2000f8ec0ff */
[----:B------:R-:W-:Y:S01]  /*2b20*/  R2UR UR6, R32 ;  /* 0x00000000200672ca */ /* 0x000fe200000e0000 */
[----:B------:R-:W-:Y:S02]  /*2b30*/  UIADD3 UR32, UPT, UPT, UR32, 0x14c00, URZ ;  /* 0x00014c0020207890 */ /* 0x000fe4000fffe0ff */
[----:B------:R-:W-:-:S02]  /*2b40*/  UIADD3 UR8, UPT, UPT, UR8, 0x15400, URZ ;  /* 0x0001540008087890 */ /* 0x000fc4000fffe0ff */
[----:B------:R-:W-:Y:S01]  /*2b50*/  UMOV UR36, UR40 ;  /* 0x0000002800247c82 */ /* 0x000fe20008000000 */
[----:B------:R-:W-:Y:S01]  /*2b60*/  UMOV UR11, UR35 ;  /* 0x00000023000b7c82 */ /* 0x000fe20008000000 */
[----:B------:R-:W-:Y:S01]  /*2b70*/  UMOV UR37, UR17 ;  /* 0x0000001100257c82 */ /* 0x000fe20008000000 */
[----:B------:R-:W-:Y:S01]  /*2b80*/  UMOV UR12, UR40 ;  /* 0x00000028000c7c82 */ /* 0x000fe20008000000 */
[----:B------:R-:W-:Y:S01]  /*2b90*/  UMOV UR13, UR17 ;  /* 0x00000011000d7c82 */ /* 0x000fe20008000000 */
[----:B------:R-:W-:Y:S01]  /*2ba0*/  UMOV UR9, UR33 ;  /* 0x0000002100097c82 */ /* 0x000fe20008000000 */
[----:B------:R-:W-:Y:S01]  /*2bb0*/  UIMAD UR24, UR5, 0x2800, UR7 ;  /* 0x00002800051878a4 */ /* 0x000fe2000f8e0207 */
[----:B------:R-:W-:Y:S01]  /*2bc0*/  UTMALDG.4D.2CTA [UR32], [UR54], desc[URZ] ;  /* 0x0000ff20360075b4 */ /* 0x000fe20008219000 */
[----:B------:R-:W-:Y:S02]  /*2bd0*/  UIMAD UR16, UR5, 0x2800, UR7 ;  /* 0x00002800051078a4 */ /* 0x000fe4000f8e0207 */
[----:B------:R-:W-:-:S02]  /*2be0*/  UIMAD UR4, UR5, 0x2800, UR7 ;  /* 0x00002800050478a4 */ /* 0x000fc4000f8e0207 */
[----:B------:R-:W-:Y:S02]  /*2bf0*/  UIADD3 UR24, UPT, UPT, UR24, 0x15c00, URZ ;  /* 0x00015c0018187890 */ /* 0x000fe4000fffe0ff */
[----:B------:R-:W-:Y:S01]  /*2c00*/  UIADD3 UR16, UPT, UPT, UR16, 0x16400, URZ ;  /* 0x0001640010107890 */ /* 0x000fe2000fffe0ff */
[----:B------:R3:W-:Y:S01]  /*2c10*/  UTMALDG.4D.2CTA [UR8], [UR46], desc[URZ] ;  /* 0x0000ff082e0075b4 */ /* 0x0007e20008219000 */
[----:B------:R-:W-:Y:S01]  /*2c20*/  UMOV UR27, UR35 ;  /* 0x00000023001b7c82 */ /* 0x000fe20008000000 */
[----:B------:R-:W-:Y:S01]  /*2c30*/  UMOV UR28, UR40 ;  /* 0x00000028001c7c82 */ /* 0x000fe20008000000 */
[----:B------:R-:W-:Y:S01]  /*2c40*/  UMOV UR29, UR17 ;  /* 0x00000011001d7c82 */ /* 0x000fe20008000000 */
[----:B------:R-:W-:Y:S01]  /*2c50*/  UMOV UR21, UR17 ;  /* 0x0000001100157c82 */ /* 0x000fe20008000000 */
[----:B------:R-:W-:Y:S01]  /*2c60*/  UMOV UR25, UR33 ;  /* 0x0000002100197c82 */ /* 0x000fe20008000000 */
[----:B------:R-:W-:Y:S01]  /*2c70*/  UMOV UR19, UR35 ;  /* 0x0000002300137c82 */ /* 0x000fe20008000000 */
[----:B------:R-:W-:Y:S01]  /*2c80*/  UMOV UR20, UR40 ;  /* 0x0000002800147c82 */ /* 0x000fe20008000000 */
[----:B------:R-:W-:Y:S01]  /*2c90*/  UMOV UR17, UR33 ;  /* 0x0000002100117c82 */ /* 0x000fe20008000000 */
[----:B------:R4:W-:Y:S01]  /*2ca0*/  UTMALDG.4D.2CTA [UR24], [UR38], desc[URZ] ;  /* 0x0000ff18260075b4 */ /* 0x0009e20008219000 */
[----:B------:R-:W-:-:S02]  /*2cb0*/  UIADD3 UR5, UPT, UPT, UR5, 0x1, URZ ;  /* 0x0000000105057890 */ /* 0x000fc4000fffe0ff */
[----:B------:R-:W-:Y:S02]  /*2cc0*/  UIADD3 UR14, UPT, UPT, UR14, 0x1, URZ ;  /* 0x000000010e0e7890 */ /* 0x000fe4000fffe0ff */
[----:B------:R-:W-:Y:S01]  /*2cd0*/  UISETP.NE.AND UP2, UPT, UR5, 0xe, UPT ;  /* 0x0000000e0500788c */ /* 0x000fe2000bf45270 */
[----:B------:R4:W-:Y:S03]  /*2ce0*/  UTMALDG.4D.2CTA [UR16], [UR30], desc[URZ] ;  /* 0x0000ff101e0075b4 */ /* 0x0009e60008219000 */
[----:B------:R-:W-:Y:S01]  /*2cf0*/  USEL UR5, UR5, URZ, UP2 ;  /* 0x000000ff05057287 */ /* 0x000fe20009000000 */
[----:B---3--:R-:W-:Y:S01]  /*2d00*/  R2UR UR10, R24 ;  /* 0x00000000180a72ca */ /* 0x008fe200000e0000 */
[----:B------:R-:W-:Y:S02]  /*2d10*/  UIADD3 UR8, UPT, UPT, UR4, 0x16c00, URZ ;  /* 0x00016c0004087890 */ /* 0x000fe4000fffe0ff */
[----:B------:R-:W-:-:S02]  /*2d20*/  USEL UR4, URZ, 0x1, UP2 ;  /* 0x00000001ff047887 */ /* 0x000fc40009000000 */
[----:B------:R-:W-:Y:S02]  /*2d30*/  UISETP.NE.AND UP2, UPT, UR14, UR6, UPT ;  /* 0x000000060e00728c */ /* 0x000fe4000bf45270 */
[----:B------:R-:W-:-:S06]  /*2d40*/  ULOP3.LUT UR15, UR15, UR4, URZ, 0x3c, !UPT ;  /* 0x000000040f0f7292 */ /* 0x000fcc000f8e3cff */
[----:B------:R4:W-:Y:S02]  /*2d50*/  UTMALDG.4D.2CTA [UR8], [UR22], desc[URZ] ;  /* 0x0000ff08160075b4 */ /* 0x0009e40008219000 */
[----:B----4-:R-:W-:Y:S05]  /*2d60*/  BRA.U UP2, `(.L_x_27) ;  /* 0xfffffff9022c7547 */ /* 0x010fea000b83ffff */
.L_x_22:
[----:B------:R-:W3:Y:S02]  /*2d70*/  S2UR UR4, SR_CgaSize ;  /* 0x00000000000479c3 */ /* 0x000ee40000008a00 */
[----:B---3--:R-:W-:-:S12]  /*2d80*/  UIMAD UR4, UR4, -0xa0, URZ ;  /* 0xffffff60040478a4 */ /* 0x008fd8000f8e02ff */
[----:B------:R-:W3:Y:S01]  /*2d90*/  LDCU UR4, c[0x0][UR4+0x2c0] ;  /* 0x00005800040477ac */ /* 0x000ee20008000800 */
[----:B------:R-:W-:Y:S01]  /*2da0*/  R2UR UR12, R21 ;  /* 0x00000000150c72ca */ /* 0x000fe200000e0000 */
[----:B------:R-:W4:Y:S01]  /*2db0*/  LDCU UR8, c[0x0][0x610] ;  /* 0x0000c200ff0877ac */ /* 0x000f220008000800 */
[----:B------:R-:W5:Y:S01]  /*2dc0*/  LDCU.U8 UR14, c[0x0][0x614] ;  /* 0x0000c280ff0e77ac */ /* 0x000f620008000000 */
[----:B------:R-:W1:Y:S01]  /*2dd0*/  LDCU.U8 UR13, c[0x0][0x615] ;  /* 0x0000c2a0ff0d77ac */ /* 0x000e620008000000 */
[----:B------:R-:W2:Y:S09]  /*2de0*/  LDCU.64 UR10, c[0x0][0x618] ;  /* 0x0000c300ff0a77ac */ /* 0x000eb20008000a00 */
[----:B---3--:R-:W-:Y:S01]  /*2df0*/  UIADD3 UR12, UPT, UPT, UR4, UR12, URZ ;  /* 0x0000000c040c7290 */ /* 0x008fe2000fffe0ff */
[----:B------:R-:W3:Y:S03]  /*2e00*/  LDCU UR22, c[0x0][0x60c] ;  /* 0x0000c180ff1677ac */ /* 0x000ee60008000800 */
[----:B----4-:R-:W-:-:S02]  /*2e10*/  UIMAD.WIDE.U32 UR8, UR12, UR8, URZ ;  /* 0x000000080c0872a5 */ /* 0x010fc4000f8e00ff */
[----:B------:R-:W-:-:S05]  /*2e20*/  IMAD.U32 R21, RZ, RZ, UR12 ;  /* 0x0000000cff157e24 */ /* 0x000fca000f8e00ff */
[----:B------:R-:W-:Y:S02]  /*2e30*/  UMOV UR4, UR9 ;  /* 0x0000000900047c82 */ /* 0x000fe40008000000 */
[----:B------:R-:W-:-:S04]  /*2e40*/  UIADD3 UR6, UPT, UPT, UR12, -UR4, URZ ;  /* 0x800000040c067290 */ /* 0x000fc8000fffe0ff */
[----:B-----5:R-:W-:Y:S01]  /*2e50*/  USHF.R.U32.HI UR6, URZ, UR14, UR6 ;  /* 0x0000000eff067299 */ /* 0x020fe20008011606 */
[----:B------:R-:W4:Y:S03]  /*2e60*/  LDCU.U8 UR14, c[0x0][0x620] ;  /* 0x0000c400ff0e77ac */ /* 0x000f260008000000 */
[----:B------:R-:W-:-:S04]  /*2e70*/  UIADD3 UR4, UPT, UPT, UR4, UR6, URZ ;  /* 0x0000000604047290 */ /* 0x000fc8000fffe0ff */
[----:B-1----:R-:W-:Y:S01]  /*2e80*/  USHF.R.U32.HI UR4, URZ, UR13, UR4 ;  /* 0x0000000dff047299 */ /* 0x002fe20008011604 */
[----:B------:R-:W1:Y:S03]  /*2e90*/  LDCU.U8 UR13, c[0x0][0x621] ;  /* 0x0000c420ff0d77ac */ /* 0x000e660008000000 */
[----:B--2---:R-:W-:-:S07]  /*2ea0*/  UIMAD.WIDE.U32 UR8, UR4, UR11, URZ ;  /* 0x0000000b040872a5 */ /* 0x004fce000f8e00ff */
[----:B------:R-:W-:Y:S02]  /*2eb0*/  UMOV UR6, UR9 ;  /* 0x0000000900067c82 */ /* 0x000fe40008000000 */
[----:B------:R-:W-:Y:S02]  /*2ec0*/  UIADD3 UR8, UPT, UPT, UR4, -UR6, URZ ;  /* 0x8000000604087290 */ /* 0x000fe4000fffe0ff */
[----:B------:R-:W2:Y:S02]  /*2ed0*/  LDCU UR9, c[0x0][0x624] ;  /* 0x0000c480ff0977ac */ /* 0x000ea40008000800 */
[----:B----4-:R-:W-:-:S04]  /*2ee0*/  USHF.R.U32.HI UR8, URZ, UR14, UR8 ;  /* 0x0000000eff087299 */ /* 0x010fc80008011608 */
[----:B------:R-:W-:Y:S02]  /*2ef0*/  UIADD3 UR6, UPT, UPT, UR6, UR8, URZ ;  /* 0x0000000806067290 */ /* 0x000fe4000fffe0ff */
[----:B------:R-:W-:Y:S02]  /*2f00*/  UIADD3 UR8, UPT, UPT, -UR4, URZ, URZ ;  /* 0x000000ff04087290 */ /* 0x000fe4000fffe1ff */
[----:B-1----:R-:W-:Y:S02]  /*2f10*/  USHF.R.U32.HI UR11, URZ, UR13, UR6 ;  /* 0x0000000dff0b7299 */ /* 0x002fe40008011606 */
[----:B---3--:R-:W-:Y:S02]  /*2f20*/  UIMAD UR22, UR22, UR8, UR12 ;  /* 0x00000008161672a4 */ /* 0x008fe4000f8e020c */
[----:B------:R-:W-:Y:S02]  /*2f30*/  UIADD3 UR6, UPT, UPT, -UR11, URZ, URZ ;  /* 0x000000ff0b067290 */ /* 0x000fe4000fffe1ff */
[----:B--2---:R-:W-:Y:S01]  /*2f40*/  UISETP.GE.AND UP0, UPT, UR12, UR9, UPT ;  /* 0x000000090c00728c */ /* 0x004fe2000bf06270 */
[----:B------:R-:W-:Y:S01]  /*2f50*/  MOV R30, UR11 ;  /* 0x0000000b001e7c02 */ /* 0x000fe20008000f00 */
[----:B------:R-:W-:-:S06]  /*2f60*/  UIMAD UR4, UR10, UR6, UR4 ;  /* 0x000000060a0472a4 */ /* 0x000fcc000f8e0204 */
[----:B------:R-:W-:Y:S01]  /*2f70*/  IMAD.U32 R22, RZ, RZ, UR4 ;  /* 0x00000004ff167e24 */ /* 0x000fe2000f8e00ff */
[----:B------:R-:W-:Y:S06]  /*2f80*/  BRA.U !UP0, `(.L_x_28) ;  /* 0xffffffe108407547 */ /* 0x000fec000b83ffff */
.L_x_13:
[----:B------:R-:W-:Y:S01]  /*2f90*/  UIADD3 UR4, UPT, UPT, UR5, 0x2, URZ ;  /* 0x0000000205047890 */ /* 0x000fe2000fffe0ff */
[----:B------:R-:W1:Y:S01]  /*2fa0*/  S2UR UR16, SR_CgaCtaId ;  /* 0x00000000001079c3 */ /* 0x000e620000008800 */
[----:B------:R-:W-:Y:S01]  /*2fb0*/  UISETP.NE.AND UP0, UPT, UR5, 0xd, UPT ;  /* 0x0000000d0500788c */ /* 0x000fe2000bf05270 */
[----:B------:R-:W-:-:S03]  /*2fc0*/  R2UR UR11, R7 ;  /* 0x00000000070b72ca */ /* 0x000fc600000e0000 */
[----:B------:R-:W-:-:S04]  /*2fd0*/  USEL UR4, UR4, 0x1, UP0 ;  /* 0x0000000104047887 */ /* 0x000fc80008000000 */
[----:B------:R-:W-:Y:S02]  /*2fe0*/  UIADD3 UR6, UPT, UPT, UR4, 0x1, URZ ;  /* 0x0000000104067890 */ /* 0x000fe4000fffe0ff */
[----:B------:R-:W-:-:S04]  /*2ff0*/  UISETP.NE.AND UP1, UPT, UR4, 0xe, UPT ;  /* 0x0000000e0400788c */ /* 0x000fc8000bf25270 */
[----:B------:R-:W-:Y:S02]  /*3000*/  USEL UR10, UR6, 0x1, UP1 ;  /* 0x00000001060a7887 */ /* 0x000fe40008800000 */
[----:B------:R-:W-:Y:S02]  /*3010*/  UISETP.EQ.XOR UP1, UPT, UR5, 0xd, !UP1 ;  /* 0x0000000d0500788c */ /* 0x000fe4000cf22a70 */
[----:B------:R-:W-:Y:S02]  /*3020*/  UIADD3 UR4, UPT, UPT, UR10, 0x1, URZ ;  /* 0x000000010a047890 */ /* 0x000fe4000fffe0ff */
[----:B------:R-:W-:Y:S02]  /*3030*/  UISETP.NE.AND UP0, UPT, UR10, 0xe, UPT ;  /* 0x0000000e0a00788c */ /* 0x000fe4000bf05270 */
[----:B------:R-:W-:Y:S02]  /*3040*/  UISETP.EQ.XOR UP1, UPT, UR10, 0xe, UP1 ;  /* 0x0000000e0a00788c */ /* 0x000fe40008f22a70 */
[----:B------:R-:W-:-:S04]  /*3050*/  USEL UR9, UR4, 0x1, UP0 ;  /* 0x0000000104097887 */ /* 0x000fc80008000000 */
        /* <DEDUP_REMOVED lines=35> */
[----:B------:R-:W-:Y:S01]  /*3290*/  USEL UR5, UR5, 0x1, UP0 ;  /* 0x0000000105057887 */ /* 0x000fe20008000000 */
[----:B------:R-:W-:-:S03]  /*32a0*/  UMOV UR4, 0x400 ;  /* 0x0000040000047882 */ /* 0x000fc60000000000 */
[----:B------:R-:W-:Y:S02]  /*32b0*/  UISETP.EQ.XOR UP1, UPT, UR5, 0xe, UP1 ;  /* 0x0000000e0500788c */ /* 0x000fe40008f22a70 */
[----:B------:R-:W-:Y:S02]  /*32c0*/  UISETP.NE.AND UP0, UPT, UR5, 0xe, UPT ;  /* 0x0000000e0500788c */ /* 0x000fe4000bf05270 */
[----:B------:R-:W-:Y:S02]  /*32d0*/  USEL UR6, URZ, 0x1, !UP1 ;  /* 0x00000001ff067887 */ /* 0x000fe4000c800000 */
[----:B-1----:R-:W-:Y:S02]  /*32e0*/  ULEA UR4, UR16, UR4, 0x18 ;  /* 0x0000000410047291 */ /* 0x002fe4000f8ec0ff */
[----:B------:R-:W-:Y:S02]  /*32f0*/  ULOP3.LUT UR6, UR15, UR6, URZ, 0x3c, !UPT ;  /* 0x000000060f067292 */ /* 0x000fe4000f8e3cff */
[----:B------:R-:W-:-:S02]  /*3300*/  USEL UR5, UR5, URZ, UP0 ;  /* 0x000000ff05057287 */ /* 0x000fc40008000000 */
[----:B------:R-:W-:Y:S02]  /*3310*/  USHF.L.U32 UR6, UR6, 0x1f, URZ ;  /* 0x0000001f06067899 */ /* 0x000fe400080006ff */
[----:B------:R-:W-:Y:S02]  /*3320*/  ULEA UR5, UR5, UR4, 0x3 ;  /* 0x0000000405057291 */ /* 0x000fe4000f8e18ff */
[----:B------:R-:W-:Y:S02]  /*3330*/  UISETP.NE.AND UP0, UPT, UR11, URZ, UPT ;  /* 0x000000ff0b00728c */ /* 0x000fe4000bf05270 */
[----:B------:R-:W-:-:S05]  /*3340*/  MOV R4, UR6 ;  /* 0x0000000600047c02 */ /* 0x000fca0008000f00 */
[----:B------:R-:W1:Y:S02]  /*3350*/  SYNCS.PHASECHK.TRANS64.TRYWAIT P0, [UR5+0x90], R4 ;  /* 0x00009004ff0075a7 */ /* 0x000e640008001105 */
[----:B-1----:R-:W-:Y:S05]  /*3360*/  @!P0 BRA `(.L_x_29) ;  /* 0x000000ac00e88947 */ /* 0x002fea0003800000 */
.L_x_115:
[----:B------:R-:W-:Y:S04]  /*3370*/  BSSY.RECONVERGENT B0, `(.L_x_11) ;  /* 0x0000014000007945 */ /* 0x000fe80003800200 */
[----:B------:R-:W-:Y:S05]  /*3380*/  BRA.U UP0, `(.L_x_30) ;  /* 0x0000000100347547 */ /* 0x000fea000b800000 */
[----:B------:R-:W-:Y:S02]  /*3390*/  R2UR UR6, R29 ;  /* 0x000000001d0672ca */ /* 0x000fe400000e0000 */
[----:B------:R-:W-:-:S11]  /*33a0*/  ELECT P0, URZ, PT ;  /* 0x0000000000ff782f */ /* 0x000fd60003800000 */
[----:B------:R-:W-:Y:S02]  /*33b0*/  USHF.L.U32 UR6, UR6, 0x1f, URZ ;  /* 0x0000001f06067899 */ /* 0x000fe400080006ff */
[----:B-1----:R-:W-:-:S04]  /*33c0*/  @P0 IMAD.MOV.U32 R4, RZ, RZ, 0x5000 ;  /* 0x00005000ff040424 */ /* 0x002fc800078e00ff */
[----:B------:R1:W-:Y:S02]  /*33d0*/  @P0 SYNCS.ARRIVE.TRANS64 RZ, [UR5+0x20], R4 ;  /* 0x00002004ffff09a7 */ /* 0x0003e40008000005 */
[----:B-1----:R-:W-:-:S04]  /*33e0*/  IMAD.U32 R4, RZ, RZ, UR6 ;  /* 0x00000006ff047e24 */ /* 0x002fc8000f8e00ff */
[----:B------:R-:W1:Y:S02]  /*33f0*/  SYNCS.PHASECHK.TRANS64.TRYWAIT P0, [UR4+0x18], R4 ;  /* 0x00001804ff0075a7 */ /* 0x000e640008001104 */
[----:B-1----:R-:W-:Y:S05]  /*3400*/  @!P0 BRA `(.L_x_31) ;  /* 0x000000ac00e48947 */ /* 0x002fea0003800000 */
.L_x_117:
[----:B------:R-:W-:-:S13]  /*3410*/  ELECT P0, URZ, PT ;  /* 0x0000000000ff782f */ /* 0x000fda0003800000 */
[----:B------:R-:W-:Y:S05]  /*3420*/  @!P0 BRA `(.L_x_32) ;  /* 0x0000000000208947 */ /* 0x000fea0003800000 */
[----:B-1----:R-:W-:-:S04]  /*3430*/  HFMA2 R4, -RZ, RZ, 0, -0.0078125 ;  /* 0x0000a000ff047431 */ /* 0x002fc800000001ff */
[----:B------:R2:W-:Y:S01]  /*3440*/  SYNCS.ARRIVE.TRANS64 RZ, [UR4+0x8], R4 ;  /* 0x00000804ffff79a7 */ /* 0x0005e20008000004 */
[----:B------:R-:W-:Y:S05]  /*3450*/  BRA `(.L_x_32) ;  /* 0x0000000000147947 */ /* 0x000fea0003800000 */
.L_x_30:
[----:B------:R-:W-:-:S13]  /*3460*/  R2UR UR5, R29 ;  /* 0x000000001d0572ca */ /* 0x000fda00000e0000 */
[----:B------:R-:W-:-:S06]  /*3470*/  USHF.L.U32 UR5, UR5, 0x1f, URZ ;  /* 0x0000001f05057899 */ /* 0x000fcc00080006ff */
[----:B-1----:R-:W-:-:S04]  /*3480*/  MOV R4, UR5 ;  /* 0x0000000500047c02 */ /* 0x002fc80008000f00 */
[----:B------:R-:W1:Y:S02]  /*3490*/  SYNCS.PHASECHK.TRANS64.TRYWAIT P0, [UR4+0x18], R4 ;  /* 0x00001804ff0075a7 */ /* 0x000e640008001104 */
[----:B-1----:R-:W-:Y:S05]  /*34a0*/  @!P0 BRA `(.L_x_33) ;  /* 0x000000ac00dc8947 */ /* 0x002fea0003800000 */
.L_x_32:
[----:B------:R-:W-:Y:S05]  /*34b0*/  BSYNC.RECONVERGENT B0 ;  /* 0x0000000000007941 */ /* 0x000fea0003800200 */
.L_x_11:
[----:B------:R-:W-:-:S13]  /*34c0*/  R2UR UR4, R0 ;  /* 0x00000000000472ca */ /* 0x000fda00000e0000 */
[----:B------:R-:W-:-:S09]  /*34d0*/  UISETP.NE.AND UP0, UPT, UR4, 0xc, UPT ;  /* 0x0000000c0400788c */ /* 0x000fd2000bf05270 */
[----:B------:R-:W-:Y:S05]  /*34e0*/  BRA.U UP0, `(.L_x_12) ;  /* 0x0000002d00a87547 */ /* 0x000fea000b800000 */
[----:B------:R-:W-:Y:S01]  /*34f0*/  UMOV UR6, 0x400 ;  /* 0x0000040000067882 */ /* 0x000fe20000000000 */
[----:B------:R-:W-:Y:S01]  /*3500*/  UMOV UR4, 0x20 ;  /* 0x0000002000047882 */ /* 0x000fe20000000000 */
[----:B------:R-:W-:Y:S02]  /*3510*/  ULEA UR6, UR16, UR6, 0x18 ;  /* 0x0000000610067291 */ /* 0x000fe4000f8ec0ff */
[----:B------:R-:W-:-:S04]  /*3520*/  UIADD3 UR4, UPT, UPT, -UR4, 0x100000, URZ ;  /* 0x0010000004047890 */ /* 0x000fc8000fffe1ff */
[----:B------:R-:W-:Y:S02]  /*3530*/  USHF.L.U32 UR5, UR4, 0xb, URZ ;  /* 0x0000000b04057899 */ /* 0x000fe400080006ff */
[----:B------:R-:W-:Y:S01]  /*3540*/  USHF.L.U32 UR4, UR4, 0x1, URZ ;  /* 0x0000000104047899 */ /* 0x000fe200080006ff */
[----:B------:R-:W-:Y:S01]  /*3550*/  ELECT P0, URZ, PT ;  /* 0x0000000000ff782f */ /* 0x000fe20003800000 */
[----:B------:R-:W3:Y:S10]  /*3560*/  FENCE.VIEW.ASYNC.S ;  /* 0x00000000000073c6 */ /* 0x000ef40000000000 */
[----:B---3--:R3:W4:Y:S01]  /*3570*/  SYNCS.EXCH.64 URZ, [UR6+0x1c0], UR4 ;  /* 0x0001c00406ff75b2 */ /* 0x0087220008000100 */
[----:B------:R-:W-:Y:S01]  /*3580*/  NOP ;  /* 0x0000000000007918 */ /* 0x000fe20000000000 */
[----:B------:R-:W5:-:S00]  /*3590*/  USETMAXREG.DEALLOC.CTAPOOL 0x30 ;  /* 0x00000030000079c8 */ /* 0x000f4000080e0500 */
[----:B----4-:R-:W-:Y:S01]  /*35a0*/  NOP ;  /* 0x0000000000007918 */ /* 0x010fe20000000000 */
[----:B---3--:R-:W-:Y:S01]  /*35b0*/  UMOV UR4, 0x40 ;  /* 0x0000004000047882 */ /* 0x008fe20000000000 */
[----:B------:R-:W-:Y:S01]  /*35c0*/  UMOV UR5, 0x400 ;  /* 0x0000040000057882 */ /* 0x000fe20000000000 */
[----:B------:R-:W-:Y:S02]  /*35d0*/  ULEA UR4, UR16, UR4, 0x18 ;  /* 0x0000000410047291 */ /* 0x000fe4000f8ec0ff */
[----:B------:R-:W-:-:S07]  /*35e0*/  ULEA UR5, UR16, UR5, 0x18 ;  /* 0x0000000510057291 */ /* 0x000fce000f8ec0ff */
[----:B-12--5:R-:W1:Y:S02]  /*35f0*/  LDS.U8 R4, [UR4] ;  /* 0x00000004ff047984 */ /* 0x026e640008000000 */
[----:B-1----:R-:W-:-:S13]  /*3600*/  ISETP.NE.AND P0, PT, R4, RZ, PT ;  /* 0x000000ff0400720c */ /* 0x002fda0003f05270 */
[----:B------:R-:W-:Y:S05]  /*3610*/  @P0 BRA `(.L_x_34) ;  /* 0x0000000400640947 */ /* 0x000fea0003800000 */
[----:B------:R-:W-:Y:S02]  /*3620*/  ULOP3.LUT UR4, UR16, 0x1, URZ, 0xc0, !UPT ;  /* 0x0000000110047892 */ /* 0x000fe4000f8ec0ff */
[----:B------:R-:W-:Y:S02]  /*3630*/  ULOP3.LUT UR6, UR16, 0x1, URZ, 0x3c, !UPT ;  /* 0x0000000110067892 */ /* 0x000fe4000f8e3cff */
[----:B------:R-:W-:-:S09]  /*3640*/  UISETP.NE.U32.AND UP0, UPT, UR4, 0x1, UPT ;  /* 0x000000010400788c */ /* 0x000fd2000bf05070 */
[----:B------:R-:W-:Y:S05]  /*3650*/  BRA.U !UP0, `(.L_x_35) ;  /* 0x0000000108d07547 */ /* 0x000fea000b800000 */
[----:B------:R-:W-:Y:S01]  /*3660*/  ELECT P0, URZ, PT ;  /* 0x0000000000ff782f */ /* 0x000fe20003800000 */
[----:B------:R-:W-:-:S12]  /*3670*/  BSSY B0, `(.L_x_35) ;  /* 0x0000032000007945 */ /* 0x000fd80003800000 */
[----:B------:R-:W-:Y:S05]  /*3680*/  @!P0 BRA `(.L_x_36) ;  /* 0x0000000000c08947 */ /* 0x000fea0003800000 */
[----:B------:R-:W-:-:S05]  /*3690*/  UMOV UR4, 0x10 ;  /* 0x0000001000047882 */ /* 0x000fca0000000000 */
[----:B------:R-:W-:Y:S04]  /*36a0*/  DEPBAR.LE SB1, 0x36 ;  /* 0x00009d800000791a */ /* 0x000fe80000000000 */
[----:B------:R-:W1:Y:S02]  /*36b0*/  UTCATOMSWS.2CTA.FIND_AND_SET.ALIGN UP1, UR4, UR4 ;  /* 0x00000004000475e3 */ /* 0x000e640008220800 */
[----:B-1----:R-:W-:Y:S01]  /*36c0*/  PLOP3.LUT P0, PT, PT, PT, UP1, 0x80, 0x8 ;  /* 0x000000000008781c */ /* 0x002fe20003f0f018 */
[----:B------:R-:W-:-:S03]  /*36d0*/  IMAD.U32 R11, RZ, RZ, UR4 ;  /* 0x00000004ff0b7e24 */ /* 0x000fc6000f8e00ff */
[----:B------:R-:W-:-:S04]  /*36e0*/  SEL R4, RZ, 0xffffffff, !P0 ;  /* 0xffffffffff047807 */ /* 0x000fc80004000000 */
[----:B------:R-:W-:-:S13]  /*36f0*/  ISETP.NE.AND P0, PT, R4, RZ, PT ;  /* 0x000000ff0400720c */ /* 0x000fda0003f05270 */
[----:B------:R-:W-:Y:S05]  /*3700*/  @P0 BRA `(.L_x_37) ;  /* 0x0000000000240947 */ /* 0x000fea0003800000 */
.L_x_38:
[----:B------:R-:W-:Y:S05]  /*3710*/  NANOSLEEP 0x64 ;  /* 0x000000640000795d */ /* 0x000fea0003800000 */
[----:B------:R-:W-:-:S05]  /*3720*/  UMOV UR4, 0x10 ;  /* 0x0000001000047882 */ /* 0x000fca0000000000 */
[----:B------:R-:W-:Y:S04]  /*3730*/  DEPBAR.LE SB1, 0x36 ;  /* 0x00009d800000791a */ /* 0x000fe80000000000 */
[----:B------:R-:W1:Y:S02]  /*3740*/  UTCATOMSWS.2CTA.FIND_AND_SET.ALIGN UP1, UR4, UR4 ;  /* 0x00000004000475e3 */ /* 0x000e640008220800 */
[----:B-1----:R-:W-:Y:S01]  /*3750*/  PLOP3.LUT P0, PT, PT, PT, UP1, 0x80, 0x8 ;  /* 0x000000000008781c */ /* 0x002fe20003f0f018 */
[----:B------:R-:W-:-:S03]  /*3760*/  IMAD.U32 R11, RZ, RZ, UR4 ;  /* 0x00000004ff0b7e24 */ /* 0x000fc6000f8e00ff */
[----:B------:R-:W-:-:S04]  /*3770*/  SEL R4, RZ, 0xffffffff, !P0 ;  /* 0xffffffffff047807 */ /* 0x000fc80004000000 */
[----:B------:R-:W-:-:S13]  /*3780*/  ISETP.NE.AND P0, PT, R4, RZ, PT ;  /* 0x000000ff0400720c */ /* 0x000fda0003f05270 */
[----:B------:R-:W-:Y:S05]  /*3790*/  @!P0 BRA `(.L_x_38) ;  /* 0xfffffffc00dc8947 */ /* 0x000fea000383ffff */
.L_x_37:
[----:B------:R-:W-:Y:S01]  /*37a0*/  IMAD.U32 R8, RZ, RZ, UR16 ;  /* 0x00000010ff087e24 */ /* 0x000fe2000f8e00ff */
[----:B------:R-:W-:-:S04]  /*37b0*/  MOV R5, 0x60 ;  /* 0x0000006000057802 */ /* 0x000fc80000000f00 */
[----:B------:R-:W-:Y:S02]  /*37c0*/  LEA R10, R8, R5, 0x18 ;  /* 0x00000005080a7211 */ /* 0x000fe400078ec0ff */
[----:B------:R-:W-:-:S03]  /*37d0*/  MOV R5, 0x58 ;  /* 0x0000005800057802 */ /* 0x000fc60000000f00 */
[----:B------:R-:W1:Y:S01]  /*37e0*/  LDS R4, [R10] ;  /* 0x000000000a047984 */ /* 0x000e620000000800 */
[----:B------:R-:W-:Y:S01]  /*37f0*/  LEA R8, R8, R5, 0x18 ;  /* 0x0000000508087211 */ /* 0x000fe200078ec0ff */
[----:B-1----:R-:W-:-:S04]  /*3800*/  IMAD.U32 R4, R4, -0x80000000, RZ ;  /* 0x8000000004047824 */ /* 0x002fc800078e00ff */
[----:B------:R-:W1:Y:S02]  /*3810*/  SYNCS.PHASECHK.TRANS64.TRYWAIT P0, [R8+URZ], R4 ;  /* 0x00000004080075a7 */ /* 0x000e6400080011ff */
[----:B-1----:R-:W-:Y:S05]  /*3820*/  @P0 BRA `(.L_x_39) ;  /* 0x0000000000080947 */ /* 0x002fea0003800000 */
[----:B------:R-:W1:Y:S02]  /*3830*/  SYNCS.PHASECHK.TRANS64.TRYWAIT P0, [R8+URZ], R4 ;  /* 0x00000004080075a7 */ /* 0x000e6400080011ff */
[----:B-1----:R-:W-:Y:S05]  /*3840*/  @!P0 BRA `(.L_x_40) ;  /* 0x000000ac00188947 */ /* 0x002fea0003800000 */
.L_x_39:
[----:B------:R-:W-:Y:S01]  /*3850*/  IMAD.U32 R4, RZ, RZ, UR5 ;  /* 0x00000005ff047e24 */ /* 0x000fe2000f8e00ff */
[----:B-1----:R-:W-:Y:S01]  /*3860*/  MOV R5, UR6 ;  /* 0x0000000600057c02 */ /* 0x002fe20008000f00 */
[----:B------:R-:W-:Y:S02]  /*3870*/  HFMA2 R13, -RZ, RZ, 0, 5.9604644775390625e-08 ;  /* 0x00000001ff0d7431 */ /* 0x000fe400000001ff */
[C---:B------:R-:W-:Y:S02]  /*3880*/  IMAD.SHL.U32 R9, R11.reuse, 0x20, RZ ;  /* 0x000000200b097824 */ /* 0x040fe400078e00ff */
[----:B------:R-:W-:Y:S02]  /*3890*/  VIADD R4, R4, 0x1c8 ;  /* 0x000001c804047836 */ /* 0x000fe40000000000 */
[----:B------:R-:W-:-:S03]  /*38a0*/  VIADD R12, R11, 0x10 ;  /* 0x000000100b0c7836 */ /* 0x000fc60000000000 */
[C---:B------:R-:W-:Y:S02]  /*38b0*/  PRMT R4, R5.reuse, 0x654, R4 ;  /* 0x0000065405047816 */ /* 0x040fe40000000004 */
[----:B------:R-:W-:Y:S01]  /*38c0*/  PRMT R5, R5, 0x654, R8 ;  /* 0x0000065405057816 */ /* 0x000fe20000000008 */
[----:B------:R-:W-:Y:S01]  /*38d0*/  IMAD.MOV.U32 R8, RZ, RZ, 0x4 ;  /* 0x00000004ff087424 */ /* 0x000fe200078e00ff */
[----:B------:R-:W-:-:S03]  /*38e0*/  SHF.L.U32 R15, R13, R12, RZ ;  /* 0x0000000c0d0f7219 */ /* 0x000fc600000006ff */
[----:B------:R1:W-:Y:S01]  /*38f0*/  SYNCS.ARRIVE.TRANS64.RED RZ, [R5+URZ], R8 ;  /* 0x0000000805ff79a7 */ /* 0x0003e200080004ff */
[----:B------:R2:W-:Y:S04]  /*3900*/  STS [UR5+0x1c8], R9 ;  /* 0x0001c809ff007988 */ /* 0x0005e80008000805 */
[----:B------:R2:W-:Y:S01]  /*3910*/  STAS [R4.64], R11 ;  /* 0x0000000b04007dbd */ /* 0x0005e2000c0008ff */
[----:B------:R-:W-:Y:S02]  /*3920*/  UMOV UR4, 0x50 ;  /* 0x0000005000047882 */ /* 0x000fe40000000000 */
[----:B------:R-:W-:Y:S01]  /*3930*/  ULEA UR4, UR16, UR4, 0x18 ;  /* 0x0000000410047291 */ /* 0x000fe2000f8ec0ff */
[----:B-1----:R-:W-:-:S04]  /*3940*/  MOV R8, 0xffff ;  /* 0x0000ffff00087802 */ /* 0x002fc80000000f00 */
[----:B------:R-:W-:-:S04]  /*3950*/  SHF.L.U32 R8, R8, R11, RZ ;  /* 0x0000000b08087219 */ /* 0x000fc800000006ff */
[----:B------:R-:W-:-:S05]  /*3960*/  LOP3.LUT R8, R15, R8, RZ, 0xfc, !PT ;  /* 0x000000080f087212 */ /* 0x000fca00078efcff */
[----:B------:R2:W-:Y:S04]  /*3970*/  ATOMS.OR RZ, [UR4], R8 ;  /* 0x00000008ffff798c */ /* 0x0005e8000b000004 */
[----:B------:R2:W-:Y:S02]  /*3980*/  ATOMS.XOR RZ, [R10], R13 ;  /* 0x0000000d0aff738c */ /* 0x0005e40003800000 */
.L_x_36:
[----:B------:R-:W-:Y:S05]  /*3990*/  BSYNC B0 ;  /* 0x0000000000007941 */ /* 0x000fea0003800000 */
.L_x_35:
[----:B------:R-:W-:Y:S05]  /*39a0*/  BRA.U UP0, `(.L_x_41) ;  /* 0x0000000100907547 */ /* 0x000fea000b800000 */
[----:B------:R-:W-:Y:S05]  /*39b0*/  WARPSYNC.ALL ;  /* 0x0000000000007948 */ /* 0x000fea0003800000 */
[----:B------:R-:W-:Y:S01]  /*39c0*/  NOP ;  /* 0x0000000000007918 */ /* 0x000fe20000000000 */
[----:B------:R-:W-:-:S13]  /*39d0*/  ELECT P0, URZ, PT ;  /* 0x0000000000ff782f */ /* 0x000fda0003800000 */
[----:B------:R-:W-:Y:S05]  /*39e0*/  @!P0 BRA `(.L_x_41) ;  /* 0x0000000000808947 */ /* 0x000fea0003800000 */
[----:B--2---:R-:W-:Y:S01]  /*39f0*/  IMAD.U32 R5, RZ, RZ, UR16 ;  /* 0x00000010ff057e24 */ /* 0x004fe2000f8e00ff */
[----:B------:R-:W-:Y:S02]  /*3a00*/  MOV R4, 0x60 ;  /* 0x0000006000047802 */ /* 0x000fe40000000f00 */
[----:B------:R-:W-:Y:S02]  /*3a10*/  MOV R8, 0x58 ;  /* 0x0000005800087802 */ /* 0x000fe40000000f00 */
[C---:B------:R-:W-:Y:S02]  /*3a20*/  LEA R9, R5.reuse, R4, 0x18 ;  /* 0x0000000405097211 */ /* 0x040fe400078ec0ff */
[----:B------:R-:W-:-:S03]  /*3a30*/  LEA R5, R5, R8, 0x18 ;  /* 0x0000000805057211 */ /* 0x000fc600078ec0ff */
[----:B------:R-:W1:Y:S02]  /*3a40*/  LDS R4, [R9] ;  /* 0x0000000009047984 */ /* 0x000e640000000800 */
[----:B-1----:R-:W-:-:S04]  /*3a50*/  IMAD.U32 R10, R4, -0x80000000, RZ ;  /* 0x80000000040a7824 */ /* 0x002fc800078e00ff */
[----:B------:R-:W1:Y:S02]  /*3a60*/  SYNCS.PHASECHK.TRANS64.TRYWAIT P0, [R5+URZ], R10 ;  /* 0x0000000a050075a7 */ /* 0x000e6400080011ff */
[----:B-1----:R-:W-:Y:S05]  /*3a70*/  @P0 BRA `(.L_x_42) ;  /* 0x0000000000080947 */ /* 0x002fea0003800000 */
[----:B------:R-:W1:Y:S02]  /*3a80*/  SYNCS.PHASECHK.TRANS64.TRYWAIT P0, [R5+URZ], R10 ;  /* 0x0000000a050075a7 */ /* 0x000e6400080011ff */
[----:B-1----:R-:W-:Y:S05]  /*3a90*/  @!P0 BRA `(.L_x_43) ;  /* 0x000000a8009c8947 */ /* 0x002fea0003800000 */
.L_x_42:
[----:B------:R-:W2:Y:S01]  /*3aa0*/  LDS R10, [UR5+0x1c8] ;  /* 0x0001c805ff0a7984 */ /* 0x000ea20008000800 */
[----:B-1----:R-:W-:Y:S02]  /*3ab0*/  IMAD.MOV.U32 R11, RZ, RZ, 0xffff ;  /* 0x0000ffffff0b7424 */ /* 0x002fe400078e00ff */
[----:B------:R-:W-:-:S03]  /*3ac0*/  IMAD.MOV.U32 R4, RZ, RZ, 0x1 ;  /* 0x00000001ff047424 */ /* 0x000fc600078e00ff */
[----:B--2---:R-:W-:Y:S02]  /*3ad0*/  SHF.L.U32 R11, R11, R10, RZ ;  /* 0x0000000a0b0b7219 */ /* 0x004fe400000006ff */
[C---:B------:R-:W-:Y:S01]  /*3ae0*/  IADD3 R13, PT, PT, R10.reuse, 0x10, RZ ;  /* 0x000000100a0d7810 */ /* 0x040fe20007ffe0ff */
[----:B------:R-:W-:-:S03]  /*3af0*/  IMAD.SHL.U32 R10, R10, 0x20, RZ ;  /* 0x000000200a0a7824 */ /* 0x000fc600078e00ff */
[----:B------:R-:W-:Y:S02]  /*3b00*/  SHF.L.U32 R8, R4, R13, RZ ;  /* 0x0000000d04087219 */ /* 0x000fe400000006ff */
[----:B------:R1:W-:Y:S01]  /*3b10*/  STS [UR5+0x1c8], R10 ;  /* 0x0001c80aff007988 */ /* 0x0003e20008000805 */
[----:B------:R-:W-:Y:S01]  /*3b20*/  UMOV UR4, 0x50 ;  /* 0x0000005000047882 */ /* 0x000fe20000000000 */
[----:B------:R-:W-:Y:S01]  /*3b30*/  LOP3.LUT R11, R8, R11, RZ, 0xfc, !PT ;  /* 0x0000000b080b7212 */ /* 0x000fe200078efcff */
[----:B------:R-:W-:Y:S01]  /*3b40*/  ULEA UR4, UR16, UR4, 0x18 ;  /* 0x0000000410047291 */ /* 0x000fe2000f8ec0ff */
[----:B------:R-:W-:-:S04]  /*3b50*/  MOV R8, UR6 ;  /* 0x0000000600087c02 */ /* 0x000fc80008000f00 */
[----:B------:R-:W-:-:S04]  /*3b60*/  PRMT R8, R8, 0x654, R5 ;  /* 0x0000065408087816 */ /* 0x000fc80000000005 */
[----:B------:R1:W-:Y:S01]  /*3b70*/  ATOMS.OR RZ, [UR4], R11 ;  /* 0x0000000bffff798c */ /* 0x0003e2000b000004 */
[----:B------:R1:W-:Y:S03]  /*3b80*/  SYNCS.ARRIVE.TRANS64.RED.A1T0 RZ, [R8+URZ], RZ ;  /* 0x000000ff08ff79a7 */ /* 0x0003e600081004ff */
[----:B------:R1:W-:Y:S01]  /*3b90*/  ATOMS.XOR RZ, [R9], R4 ;  /* 0x0000000409ff738c */ /* 0x0003e20003800000 */
[----:B------:R-:W-:Y:S05]  /*3ba0*/  BRA `(.L_x_41) ;  /* 0x0000000000107947 */ /* 0x000fea0003800000 */
.L_x_34:
[----:B------:R-:W-:-:S05]  /*3bb0*/  MOV R4, 0xffffffff ;  /* 0xffffffff00047802 */ /* 0x000fca0000000f00 */
[----:B------:R1:W-:Y:S02]  /*3bc0*/  STS [UR5+0x1c8], R4 ;  /* 0x0001c804ff007988 */ /* 0x0003e40008000805 */
[----:B-1----:R-:W-:Y:S02]  /*3bd0*/  MOV R4, 0x3bf0 ;  /* 0x00003bf000047802 */ /* 0x002fe40000000f00 */
[----:B------:R-:W-:Y:S05]  /*3be0*/  CALL.REL.NOINC `($__internal_1_$__cuda_sm10x_tcgen05_guardrail_trap_phase_invalid_during_alloc) ;  /* 0x000000b400e87944 */ /* 0x000fea0003c00000 */
.L_x_41:
[----:B------:R-:W-:Y:S05]  /*3bf0*/  WARPSYNC.ALL ;  /* 0x0000000000007948 */ /* 0x000fea0003800000 */
[----:B------:R-:W-:Y:S01]  /*3c00*/  NOP ;  /* 0x0000000000007918 */ /* 0x000fe20000000000 */
[----:B------:R-:W3:Y:S08]  /*3c10*/  S2UR UR4, SR_CgaCtaId ;  /* 0x00000000000479c3 */ /* 0x000ef00000008800 */
[----:B------:R-:W-:Y:S01]  /*3c20*/  BAR.SYNC.DEFER_BLOCKING 0x2, 0x1a0 ;  /* 0x0086800000007b1d */ /* 0x000fe20000010000 */
[----:B------:R-:W-:-:S05]  /*3c30*/  R2UR UR7, R2 ;  /* 0x00000000020772ca */ /* 0x000fca00000e0000 */
[----:B------:R-:W-:Y:S01]  /*3c40*/  UMOV UR5, 0x400 ;  /* 0x0000040000057882 */ /* 0x000fe20000000000 */
[----:B------:R-:W4:Y:S01]  /*3c50*/  LDCU UR6, c[0x0][0x624] ;  /* 0x0000c480ff0677ac */ /* 0x000f220008000800 */
[----:B-123--:R-:W-:-:S06]  /*3c60*/  IMAD.U32 R4, RZ, RZ, UR4 ;  /* 0x00000004ff047e24 */ /* 0x00efcc000f8e00ff */
[----:B----4-:R-:W-:Y:S01]  /*3c70*/  UISETP.GE.AND UP0, UPT, UR7, UR6, UPT ;  /* 0x000000060700728c */ /* 0x010fe2000bf06270 */
[----:B------:R-:W-:-:S13]  /*3c80*/  R2UR UR4, R4 ;  /* 0x00000000040472ca */ /* 0x000fda00000e0000 */
[----:B------:R-:W-:-:S04]  /*3c90*/  ULEA UR4, UR4, UR5, 0x18 ;  /* 0x0000000504047291 */ /* 0x000fc8000f8ec0ff */
[----:B------:R-:W-:-:S04]  /*3ca0*/  UIADD3 UR5, UPT, UPT, UR4, 0xfc00, URZ ;  /* 0x0000fc0004057890 */ /* 0x000fc8000fffe0ff */
[----:B------:R-:W-:Y:S01]  /*3cb0*/  USHF.R.U32.HI UR5, URZ, 0x4, UR5 ;  /* 0x00000004ff057899 */ /* 0x000fe20008011605 */
[----:B------:R-:W1:Y:S03]  /*3cc0*/  LDS R5, [UR4+0x1c8] ;  /* 0x0001c804ff057984 */ /* 0x000e660008000800 */
[----:B------:R-:W-:-:S04]  /*3cd0*/  ULOP3.LUT UR5, UR5, 0x3fc0, URZ, 0xc0, !UPT ;  /* 0x00003fc005057892 */ /* 0x000fc8000f8ec0ff */
[----:B------:R-:W-:Y:S01]  /*3ce0*/  ULOP3.LUT UR5, UR5, 0x10000, URZ, 0xfc, !UPT ;  /* 0x0001000005057892 */ /* 0x000fe2000f8efcff */
[----:B-1----:R-:W-:-:S05]  /*3cf0*/  R2UR UR8, R5 ;  /* 0x00000000050872ca */ /* 0x002fca00000e0000 */
[----:B------:R-:W-:-:S05]  /*3d00*/  IMAD.U32 R5, RZ, RZ, UR5 ;  /* 0x00000005ff057e24 */ /* 0x000fca000f8e00ff */
[----:B------:R-:W-:-:S03]  /*3d10*/  R2UR UR48, R5 ;  /* 0x00000000053072ca */ /* 0x000fc600000e0000 */
[----:B------:R-:W-:Y:S01]  /*3d20*/  IMAD.U32 R5, RZ, RZ, UR8 ;  /* 0x00000008ff057e24 */ /* 0x000fe2000f8e00ff */
[----:B------:R-:W-:Y:S11]  /*3d30*/  BRA.U UP0, `(.L_x_44) ;  /* 0x0000002100887547 */ /* 0x000ff6000b800000 */
[----:B------:R-:W-:Y:S01]  /*3d40*/  R2UR UR6, R7 ;  /* 0x00000000070672ca */ /* 0x000fe200000e0000 */
[----:B------:R-:W1:Y:S01]  /*3d50*/  LDCU UR8, c[0x0][0x38c] ;  /* 0x00007180ff0877ac */ /* 0x000e620008000800 */
[----:B------:R-:W-:Y:S01]  /*3d60*/  R2UR UR5, R6 ;  /* 0x00000000060572ca */ /* 0x000fe200000e0000 */
[----:B------:R-:W-:Y:S02]  /*3d70*/  UIADD3 UR50, UPT, UPT, UR48, 0x100, URZ ;  /* 0x0000010030327890 */ /* 0x000fe4000fffe0ff */
[----:B------:R-:W-:Y:S02]  /*3d80*/  UIADD3 UR46, UPT, UPT, UR48, 0x200, URZ ;  /* 0x00000200302e7890 */ /* 0x000fe4000fffe0ff */
[----:B------:R-:W-:Y:S02]  /*3d90*/  UIADD3 UR44, UPT, UPT, UR48, 0x300, URZ ;  /* 0x00000300302c7890 */ /* 0x000fe4000fffe0ff */
[----:B------:R-:W-:-:S04]  /*3da0*/  UIADD3 UR42, UPT, UPT, UR48, 0x400, URZ ;  /* 0x00000400302a7890 */ /* 0x000fc8000fffe0ff */
[----:B------:R-:W-:Y:S02]  /*3db0*/  UISETP.NE.AND UP0, UPT, UR6, URZ, UPT ;  /* 0x000000ff0600728c */ /* 0x000fe4000bf05270 */
[----:B------:R-:W-:Y:S02]  /*3dc0*/  ULOP3.LUT UR6, UR5, 0xffff, URZ, 0xc0, !UPT ;  /* 0x0000ffff05067892 */ /* 0x000fe4000f8ec0ff */
[----:B------:R-:W-:Y:S02]  /*3dd0*/  ULOP3.LUT UR59, UR5, 0xffff, URZ, 0xc0, !UPT ;  /* 0x0000ffff053b7892 */ /* 0x000fe4000f8ec0ff */
[----:B------:R-:W-:Y:S02]  /*3de0*/  ULOP3.LUT UR57, UR5, 0xffff, URZ, 0xc0, !UPT ;  /* 0x0000ffff05397892 */ /* 0x000fe4000f8ec0ff */
[----:B------:R-:W-:Y:S01]  /*3df0*/  ULOP3.LUT UR7, UR5, 0xffff, URZ, 0xc0, !UPT ;  /* 0x0000ffff05077892 */ /* 0x000fe2000f8ec0ff */
[----:B------:R-:W-:Y:S01]  /*3e00*/  IMAD.U32 R25, RZ, RZ, UR6 ;  /* 0x00000006ff197e24 */ /* 0x000fe2000f8e00ff */
[----:B------:R-:W-:Y:S01]  /*3e10*/  ULOP3.LUT UR5, UR5, 0xffff, URZ, 0xc0, !UPT ;  /* 0x0000ffff05057892 */ /* 0x000fe2000f8ec0ff */
[----:B------:R-:W-:Y:S01]  /*3e20*/  MOV R18, UR6 ;  /* 0x0000000600127c02 */ /* 0x000fe20008000f00 */
[----:B------:R-:W-:-:S02]  /*3e30*/  UIADD3 UR6, UPT, UPT, UR4, 0x100, URZ ;  /* 0x0000010004067890 */ /* 0x000fc4000fffe0ff */
[----:B------:R-:W-:Y:S01]  /*3e40*/  IMAD.U32 R19, RZ, RZ, UR7 ;  /* 0x00000007ff137e24 */ /* 0x000fe2000f8e00ff */
[----:B------:R-:W-:Y:S01]  /*3e50*/  UIADD3 UR7, UPT, UPT, UR4, 0x10, URZ ;  /* 0x0000001004077890 */ /* 0x000fe2000fffe0ff */
[----:B------:R-:W-:Y:S01]  /*3e60*/  IMAD.U32 R17, RZ, RZ, UR5 ;  /* 0x00000005ff117e24 */ /* 0x000fe2000f8e00ff */
[----:B------:R-:W-:Y:S01]  /*3e70*/  R2UR UR5, R2 ;  /* 0x00000000020572ca */ /* 0x000fe200000e0000 */
[----:B------:R-:W-:Y:S01]  /*3e80*/  IMAD.U32 R27, RZ, RZ, UR6 ;  /* 0x00000006ff1b7e24 */ /* 0x000fe2000f8e00ff */
[----:B-1----:R-:W-:Y:S02]  /*3e90*/  UIADD3 UR6, UPT, UPT, -UR8, URZ, URZ ;  /* 0x000000ff08067290 */ /* 0x002fe4000fffe1ff */
[----:B------:R-:W-:Y:S01]  /*3ea0*/  IMAD.U32 R24, RZ, RZ, UR7 ;  /* 0x00000007ff187e24 */ /* 0x000fe2000f8e00ff */
[----:B------:R-:W-:Y:S02]  /*3eb0*/  UIADD3 UR7, UPT, UPT, UR8, -0x1, URZ ;  /* 0xffffffff08077890 */ /* 0x000fe4000fffe0ff */
[----:B------:R-:W-:-:S02]  /*3ec0*/  USHF.R.S32.HI UR6, URZ, 0x1f, UR6 ;  /* 0x0000001fff067899 */ /* 0x000fc40008011406 */
[----:B------:R-:W-:Y:S02]  /*3ed0*/  UISETP.GT.AND UP1, UPT, UR8, URZ, UPT ;  /* 0x000000ff0800728c */ /* 0x000fe4000bf24270 */
[----:B------:R-:W-:Y:S02]  /*3ee0*/  ULEA.HI UR6, UR6, -UR8, URZ, 0x7 ;  /* 0x8000000806067291 */ /* 0x000fe4000f8f38ff */
[----:B------:R-:W-:Y:S01]  /*3ef0*/  MOV R28, UR5 ;  /* 0x00000005001c7c02 */ /* 0x000fe20008000f00 */
[----:B------:R-:W-:Y:S02]  /*3f00*/  UIADD3 UR5, UPT, UPT, UR4, 0x108, URZ ;  /* 0x0000010804057890 */ /* 0x000fe4000fffe0ff */
[----:B------:R-:W-:Y:S01]  /*3f10*/  USHF.R.S32.HI UR6, URZ, 0x7, UR6 ;  /* 0x00000007ff067899 */ /* 0x000fe20008011406 */
[----:B------:R-:W-:Y:S01]  /*3f20*/  UMOV UR24, URZ ;  /* 0x000000ff00187c82 */ /* 0x000fe20008000000 */
[----:B------:R-:W-:Y:S02]  /*3f30*/  UMOV UR22, URZ ;  /* 0x000000ff00167c82 */ /* 0x000fe40008000000 */
[----:B------:R-:W-:Y:S01]  /*3f40*/  MOV R26, UR5 ;  /* 0x00000005001a7c02 */ /* 0x000fe20008000f00 */
[----:B------:R-:W-:Y:S01]  /*3f50*/  UIADD3 UR5, UPT, UPT, UR4, 0x18, URZ ;  /* 0x0000001804057890 */ /* 0x000fe2000fffe0ff */
[----:B------:R-:W-:Y:S01]  /*3f60*/  UMOV UR54, URZ ;  /* 0x000000ff00367c82 */ /* 0x000fe20008000000 */
[----:B------:R-:W-:Y:S01]  /*3f70*/  UMOV UR61, URZ ;  /* 0x000000ff003d7c82 */ /* 0x000fe20008000000 */
[----:B------:R-:W-:-:S03]  /*3f80*/  UIADD3 UR55, UPT, UPT, UR4, 0x20, URZ ;  /* 0x0000002004377890 */ /* 0x000fc6000fffe0ff */
[----:B------:R-:W-:Y:S01]  /*3f90*/  MOV R23, UR5 ;  /* 0x0000000500177c02 */ /* 0x000fe20008000f00 */
[----:B------:R-:W-:Y:S02]  /*3fa0*/  USHF.R.S32.HI UR5, URZ, 0x1f, UR7 ;  /* 0x0000001fff057899 */ /* 0x000fe40008011407 */
[----:B------:R-:W-:Y:S02]  /*3fb0*/  UIADD3 UR60, UPT, UPT, UR4, 0x100, URZ ;  /* 0x00000100043c7890 */ /* 0x000fe4000fffe0ff */
[----:B------:R-:W-:Y:S02]  /*3fc0*/  ULEA.HI UR5, UR5, UR7, URZ, 0x7 ;  /* 0x0000000705057291 */ /* 0x000fe4000f8f38ff */
[----:B------:R-:W-:Y:S02]  /*3fd0*/  UIADD3 UR7, UPT, UPT, UR4, 0x140, URZ ;  /* 0x0000014004077890 */ /* 0x000fe4000fffe0ff */
[----:B------:R-:W-:Y:S02]  /*3fe0*/  USHF.R.S32.HI UR56, URZ, 0x7, UR5 ;  /* 0x00000007ff387899 */ /* 0x000fe40008011405 */
[----:B------:R-:W-:-:S02]  /*3ff0*/  UIADD3 UR5, UPT, UPT, UR4, 0x148, URZ ;  /* 0x0000014804057890 */ /* 0x000fc4000fffe0ff */
[----:B------:R-:W-:Y:S01]  /*4000*/  IMAD.U32 R22, RZ, RZ, UR7 ;  /* 0x00000007ff167e24 */ /* 0x000fe2000f8e00ff */
[----:B------:R-:W-:Y:S01]  /*4010*/  UIADD3 UR58, UPT, UPT, UR4, 0x108, URZ ;  /* 0x00000108043a7890 */ /* 0x000fe2000fffe0ff */
[----:B------:R-:W-:Y:S02]  /*4020*/  UMOV UR49, 0xc0004010 ;  /* 0xc000401000317882 */ /* 0x000fe40000000000 */
[----:B------:R-:W-:Y:S01]  /*4030*/  MOV R21, UR5 ;  /* 0x0000000500157c02 */ /* 0x000fe20008000f00 */
[----:B------:R-:W-:Y:S01]  /*4040*/  UMOV UR51, 0xc0004010 ;  /* 0xc000401000337882 */ /* 0x000fe20000000000 */
[----:B------:R-:W-:Y:S01]  /*4050*/  UMOV UR47, 0xc0004010 ;  /* 0xc0004010002f7882 */ /* 0x000fe20000000000 */
[----:B------:R-:W-:Y:S01]  /*4060*/  @!UP1 ULOP3.LUT UR56, URZ, UR6, URZ, 0x33, !UPT ;  /* 0x00000006ff389292 */ /* 0x000fe2000f8e33ff */
[----:B------:R-:W-:Y:S01]  /*4070*/  UMOV UR45, 0xc0004010 ;  /* 0xc0004010002d7882 */ /* 0x000fe20000000000 */
        /* <DEDUP_REMOVED lines=16> */
[----:B------:R-:W-:-:S05]  /*4180*/  UMOV UR63, 0x10200010 ;  /* 0x10200010003f7882 */ /* 0x000fca0000000000 */
.L_x_62:
[----:B-1----:R-:W1:Y:S02]  /*4190*/  S2UR UR5, SR_CgaSize ;  /* 0x00000000000579c3 */ /* 0x002e640000008a00 */
[----:B-1----:R-:W-:-:S12]  /*41a0*/  UIMAD UR5, UR5, -0xa0, URZ ;  /* 0xffffff60050578a4 */ /* 0x002fd8000f8e02ff */
[----:B------:R-:W1:Y:S01]  /*41b0*/  LDCU UR5, c[0x0][UR5+0x2c0] ;  /* 0x00005800050577ac */ /* 0x000e620008000800 */
[----:B------:R-:W-:-:S13]  /*41c0*/  R2UR UR6, R28 ;  /* 0x000000001c0672ca */ /* 0x000fda00000e0000 */
[----:B-1----:R-:W-:-:S06]  /*41d0*/  UIADD3 UR5, UPT, UPT, UR5, UR6, URZ ;  /* 0x0000000605057290 */ /* 0x002fcc000fffe0ff */
[----:B------:R-:W-:Y:S01]  /*41e0*/  IMAD.U32 R20, RZ, RZ, UR5 ;  /* 0x00000005ff147e24 */ /* 0x000fe2000f8e00ff */
[----:B------:R-:W-:Y:S01]  /*41f0*/  MOV R28, UR5 ;  /* 0x00000005001c7c02 */ /* 0x000fe20008000f00 */
[----:B------:R-:W-:Y:S06]  /*4200*/  BRA.U UP0, `(.L_x_45) ;  /* 0x0000001d00447547 */ /* 0x000fec000b800000 */
[----:B------:R-:W-:-:S06]  /*4210*/  USHF.L.U32 UR5, UR61, 0x1f, URZ ;  /* 0x0000001f3d057899 */ /* 0x000fcc00080006ff */
[----:B------:R-:W-:-:S04]  /*4220*/  MOV R6, UR5 ;  /* 0x0000000500067c02 */ /* 0x000fc80008000f00 */
[----:B------:R-:W1:Y:S02]  /*4230*/  SYNCS.PHASECHK.TRANS64.TRYWAIT P0, [UR4], R6 ;  /* 0x00000006ff0075a7 */ /* 0x000e640008001104 */
[----:B-1----:R-:W-:Y:S05]  /*4240*/  @!P0 BRA `(.L_x_46) ;  /* 0x000000a000c88947 */ /* 0x002fea0003800000 */
.L_x_122:
[----:B------:R-:W-:Y:S02]  /*4250*/  USHF.L.U32 UR6, UR24, 0x1f, URZ ;  /* 0x0000001f18067899 */ /* 0x000fe400080006ff */
[----:B------:R-:W-:-:S04]  /*4260*/  ULEA UR23, UR22, UR4, 0x3 ;  /* 0x0000000416177291 */ /* 0x000fc8000f8e18ff */
[----:B-1----:R-:W-:-:S05]  /*4270*/  MOV R6, UR6 ;  /* 0x0000000600067c02 */ /* 0x002fca0008000f00 */
[----:B------:R-:W1:Y:S02]  /*4280*/  SYNCS.PHASECHK.TRANS64.TRYWAIT P0, [UR23+0x20], R6 ;  /* 0x00002006ff0075a7 */ /* 0x000e640008001117 */
[----:B-1----:R-:W-:Y:S05]  /*4290*/  @!P0 BRA `(.L_x_47) ;  /* 0x000000a000d48947 */ /* 0x002fea0003800000 */
.L_x_124:
[----:B------:R-:W-:Y:S01]  /*42a0*/  UIMAD UR6, UR22, 0x2800, UR4 ;  /* 0x00002800160678a4 */ /* 0x000fe2000f8e0204 */
[----:B-1----:R-:W-:Y:S01]  /*42b0*/  IMAD.MOV.U32 R6, RZ, RZ, RZ ;  /* 0x000000ffff067224 */ /* 0x002fe200078e00ff */
[----:B------:R-:W-:Y:S01]  /*42c0*/  UMOV UR7, UR49 ;  /* 0x0000003100077c82 */ /* 0x000fe20008000000 */
[----:B------:R-:W-:Y:S01]  /*42d0*/  UMOV UR14, 0x0 ;  /* 0x00000000000e7882 */ /* 0x000fe20000000000 */
[----:B------:R-:W-:Y:S01]  /*42e0*/  UIADD3 UR6, UPT, UPT, UR6, 0x14c00, URZ ;  /* 0x00014c0006067890 */ /* 0x000fe2000fffe0ff */
[----:B------:R-:W-:Y:S01]  /*42f0*/  R2UR UR28, R27 ;  /* 0x000000001b1c72ca */ /* 0x000fe200000e0000 */
[----:B------:R-:W-:Y:S01]  /*4300*/  UMOV UR15, 0x10200010 ;  /* 0x10200010000f7882 */ /* 0x000fe20000000000 */
[C---:B------:R-:W-:Y:S01]  /*4310*/  R2UR UR10, R6.reuse ;  /* 0x00000000060a72ca */ /* 0x040fe200000e0000 */
[----:B------:R-:W-:Y:S01]  /*4320*/  USHF.R.U32.HI UR6, URZ, 0x4, UR6 ;  /* 0x00000004ff067899 */ /* 0x000fe20008011606 */
[----:B------:R-:W-:Y:S01]  /*4330*/  R2UR UR25, R6 ;  /* 0x00000000061972ca */ /* 0x000fe200000e0000 */
[----:B------:R-:W-:Y:S01]  /*4340*/  UMOV UR9, 0xc0004010 ;  /* 0xc000401000097882 */ /* 0x000fe20000000000 */
[----:B------:R-:W-:-:S02]  /*4350*/  UIADD3 UR50, UPT, UPT, UR50, -0x500, URZ ;  /* 0xfffffb0032327890 */ /* 0x000fc4000fffe0ff */
[----:B------:R-:W-:Y:S02]  /*4360*/  ULOP3.LUT UR8, UR6, 0x3fc0, URZ, 0xc0, !UPT ;  /* 0x00003fc006087892 */ /* 0x000fe4000f8ec0ff */
[----:B------:R-:W-:Y:S02]  /*4370*/  UIADD3 UR6, UPT, UPT, UR48, -0x500, URZ ;  /* 0xfffffb0030067890 */ /* 0x000fe4000fffe0ff */
[----:B------:R-:W-:Y:S02]  /*4380*/  ULOP3.LUT UR8, UR8, 0x10000, URZ, 0xfc, !UPT ;  /* 0x0001000008087892 */ /* 0x000fe4000f8efcff */
[----:B------:R-:W-:Y:S02]  /*4390*/  UIADD3 UR12, UPT, UPT, UR46, -0x500, URZ ;  /* 0xfffffb002e0c7890 */ /* 0x000fe4000fffe0ff */
[----:B------:R-:W-:Y:S02]  /*43a0*/  UIADD3 UR20, UPT, UPT, UR8, 0x80, URZ ;  /* 0x0000008008147890 */ /* 0x000fe4000fffe0ff */
[----:B------:R-:W-:-:S02]  /*43b0*/  UIADD3 UR18, UPT, UPT, UR8, 0x100, URZ ;  /* 0x0000010008127890 */ /* 0x000fc4000fffe0ff */
[----:B------:R-:W-:Y:S01]  /*43c0*/  UIADD3 UR16, UPT, UPT, UR8, 0x180, URZ ;  /* 0x0000018008107890 */ /* 0x000fe2000fffe0ff */
[----:B------:R1:W-:Y:S01]  /*43d0*/  UTCHMMA.2CTA gdesc[UR6], gdesc[UR8], tmem[UR10], tmem[UR14], idesc[UR15], !UPT ;  /* 0x00ff0e08060075ea */ /* 0x0003e2000fa0000a */
[----:B------:R-:W-:Y:S01]  /*43e0*/  UMOV UR26, 0x0 ;  /* 0x00000000001a7882 */ /* 0x000fe20000000000 */
[----:B------:R-:W-:Y:S01]  /*43f0*/  UMOV UR27, 0x10200010 ;  /* 0x10200010001b7882 */ /* 0x000fe20000000000 */
[----:B------:R-:W-:Y:S01]  /*4400*/  UMOV UR21, 0xc0004010 ;  /* 0xc000401000157882 */ /* 0x000fe20000000000 */
[----:B------:R-:W-:Y:S01]  /*4410*/  UMOV UR13, UR47 ;  /* 0x0000002f000d7c82 */ /* 0x000fe20008000000 */
[----:B------:R-:W-:Y:S01]  /*4420*/  UMOV UR19, 0xc0004010 ;  /* 0xc000401000137882 */ /* 0x000fe20000000000 */
[----:B------:R-:W-:Y:S01]  /*4430*/  UMOV UR11, UR45 ;  /* 0x0000002d000b7c82 */ /* 0x000fe20008000000 */
[----:B------:R-:W-:Y:S01]  /*4440*/  UMOV UR17, 0xc0004010 ;  /* 0xc000401000117882 */ /* 0x000fe20000000000 */
[----:B------:R-:W-:Y:S01]  /*4450*/  UIADD3 UR48, UPT, UPT, UR6, 0x500, URZ ;  /* 0x0000050006307890 */ /* 0x000fe2000fffe0ff */
[----:B------:R-:W-:Y:S01]  /*4460*/  UMOV UR49, UR7 ;  /* 0x0000000700317c82 */ /* 0x000fe20008000000 */
[----:B------:R-:W-:Y:S01]  /*4470*/  UMOV UR30, 0x0 ;  /* 0x00000000001e7882 */ /* 0x000fe20000000000 */
[----:B------:R-:W-:Y:S01]  /*4480*/  UMOV UR31, 0x10200010 ;  /* 0x10200010001f7882 */ /* 0x000fe20000000000 */
[C---:B-1----:R-:W-:Y:S01]  /*4490*/  R2UR UR14, R6.reuse ;  /* 0x00000000060e72ca */ /* 0x042fe200000e0000 */
[----:B------:R-:W-:Y:S01]  /*44a0*/  UIADD3 UR10, UPT, UPT, UR44, -0x500, URZ ;  /* 0xfffffb002c0a7890 */ /* 0x000fe2000fffe0ff */
[----:B------:R-:W-:Y:S01]  /*44b0*/  R2UR UR15, R6 ;  /* 0x00000000060f72ca */ /* 0x000fe200000e0000 */
[----:B------:R-:W-:Y:S01]  /*44c0*/  UIADD3 UR6, UPT, UPT, UR42, -0x500, URZ ;  /* 0xfffffb002a067890 */ /* 0x000fe2000fffe0ff */
[----:B------:R-:W-:-:S09]  /*44d0*/  UMOV UR7, UR43 ;  /* 0x0000002b00077c82 */ /* 0x000fd20008000000 */
[----:B------:R1:W-:Y:S02]  /*44e0*/  UTCHMMA.2CTA gdesc[UR50], gdesc[UR20], tmem[UR14], tmem[UR26], idesc[UR27], UPT ;  /* 0x00ff1a14320075ea */ /* 0x0003e4000ba0000e */
[----:B------:R2:W-:Y:S01]  /*44f0*/  UTCHMMA.2CTA gdesc[UR12], gdesc[UR18], tmem[UR15], tmem[UR26], idesc[UR27], UPT ;  /* 0x00ff1a120c0075ea */ /* 0x0005e2000ba0000f */
[----:B------:R3:W-:Y:S01]  /*4500*/  UTCHMMA.2CTA gdesc[UR10], gdesc[UR16], tmem[UR25], tmem[UR26], idesc[UR27], UPT ;  /* 0x00ff1a100a0075ea */ /* 0x0007e2000ba00019 */
[----:B-1----:R-:W-:Y:S01]  /*4510*/  UIADD3 UR14, UPT, UPT, UR8, 0x200, URZ ;  /* 0x00000200080e7890 */ /* 0x002fe2000fffe0ff */
[----:B--2---:R-:W-:Y:S01]  /*4520*/  UMOV UR15, 0xc0004010 ;  /* 0xc0004010000f7882 */ /* 0x004fe20000000000 */
[----:B---3--:R-:W-:Y:S01]  /*4530*/  R2UR UR26, R6 ;  /* 0x00000000061a72ca */ /* 0x008fe200000e0000 */
[----:B------:R-:W-:Y:S01]  /*4540*/  IMAD.U32 R6, RZ, RZ, UR5 ;  /* 0x00000005ff067e24 */ /* 0x000fe2000f8e00ff */
[----:B------:R-:W-:-:S11]  /*4550*/  UMOV UR27, 0x3 ;  /* 0x00000003001b7882 */ /* 0x000fd60000000000 */
[----:B------:R1:W-:Y:S01]  /*4560*/  UTCHMMA.2CTA gdesc[UR6], gdesc[UR14], tmem[UR26], tmem[UR30], idesc[UR31], UPT ;  /* 0x00ff1e0e060075ea */ /* 0x0003e2000ba0001a */
[----:B------:R1:W-:Y:S01]  /*4570*/  UTCBAR.2CTA.MULTICAST [UR28], URZ, UR27 ;  /* 0x000000ff1c0073e9 */ /* 0x0003e2000820081b */
[----:B------:R-:W2:Y:S02]  /*4580*/  SYNCS.PHASECHK.TRANS64.TRYWAIT P0, [UR4+0x8], R6 ;  /* 0x00000806ff0075a7 */ /* 0x000ea40008001104 */
[----:B-12---:R-:W-:Y:S05]  /*4590*/  @!P0 BRA `(.L_x_48) ;  /* 0x000000a000348947 */ /* 0x006fea0003800000 */
.L_x_126:
[----:B-1----:R-:W-:Y:S01]  /*45a0*/  IMAD.MOV.U32 R6, RZ, RZ, 0x80 ;  /* 0x00000080ff067424 */ /* 0x002fe200078e00ff */
[----:B------:R-:W-:Y:S01]  /*45b0*/  UIADD3 UR50, UPT, UPT, UR50, 0x500, URZ ;  /* 0x0000050032327890 */ /* 0x000fe2000fffe0ff */
[----:B------:R-:W-:Y:S01]  /*45c0*/  R2UR UR28, R26 ;  /* 0x000000001a1c72ca */ /* 0x000fe200000e0000 */
[----:B------:R-:W-:Y:S01]  /*45d0*/  UMOV UR30, 0x0 ;  /* 0x00000000001e7882 */ /* 0x000fe20000000000 */
[----:B------:R-:W-:Y:S01]  /*45e0*/  UMOV UR31, 0x10200010 ;  /* 0x10200010001f7882 */ /* 0x000fe20000000000 */
[C---:B------:R-:W-:Y:S01]  /*45f0*/  R2UR UR26, R6.reuse ;  /* 0x00000000061a72ca */ /* 0x040fe200000e0000 */
[----:B------:R-:W-:Y:S01]  /*4600*/  UIADD3 UR46, UPT, UPT, UR12, 0x500, URZ ;  /* 0x000005000c2e7890 */ /* 0x000fe2000fffe0ff */
[C---:B------:R-:W-:Y:S01]  /*4610*/  R2UR UR25, R6.reuse ;  /* 0x00000000061972ca */ /* 0x040fe200000e0000 */
[----:B------:R-:W-:Y:S01]  /*4620*/  UMOV UR43, UR7 ;  /* 0x00000007002b7c82 */ /* 0x000fe20008000000 */
[C---:B------:R-:W-:Y:S01]  /*4630*/  R2UR UR5, R6.reuse ;  /* 0x00000000060572ca */ /* 0x040fe200000e0000 */
[----:B------:R-:W-:Y:S01]  /*4640*/  UMOV UR47, UR13 ;  /* 0x0000000d002f7c82 */ /* 0x000fe20008000000 */
[----:B------:R-:W-:Y:S01]  /*4650*/  R2UR UR7, R6 ;  /* 0x00000000060772ca */ /* 0x000fe200000e0000 */
[----:B------:R-:W-:Y:S01]  /*4660*/  UIADD3 UR44, UPT, UPT, UR10, 0x500, URZ ;  /* 0x000005000a2c7890 */ /* 0x000fe2000fffe0ff */
[----:B------:R-:W-:Y:S01]  /*4670*/  R2UR UR27, R25 ;  /* 0x00000000191b72ca */ /* 0x000fe200000e0000 */
[----:B------:R-:W-:Y:S01]  /*4680*/  UIADD3 UR42, UPT, UPT, UR6, 0x500, URZ ;  /* 0x00000500062a7890 */ /* 0x000fe2000fffe0ff */
[----:B------:R-:W-:Y:S01]  /*4690*/  UMOV UR45, UR11 ;  /* 0x0000000b002d7c82 */ /* 0x000fe20008000000 */
[----:B------:R-:W-:-:S02]  /*46a0*/  UIADD3 UR6, UPT, UPT, UR22, 0x1, URZ ;  /* 0x0000000116067890 */ /* 0x000fc4000fffe0ff */
[----:B------:R1:W-:Y:S02]  /*46b0*/  UTCHMMA.2CTA gdesc[UR48], gdesc[UR8], tmem[UR26], tmem[UR30], idesc[UR31], !UPT ;  /* 0x00ff1e08300075ea */ /* 0x0003e4000fa0001a */
[----:B------:R-:W-:Y:S01]  /*46c0*/  UTCHMMA.2CTA gdesc[UR50], gdesc[UR20], tmem[UR25], tmem[UR30], idesc[UR31], UPT ;  /* 0x00ff1e14320075ea */ /* 0x000fe2000ba00019 */
[----:B------:R-:W-:Y:S01]  /*46d0*/  UISETP.NE.AND UP1, UPT, UR6, 0xe, UPT ;  /* 0x0000000e0600788c */ /* 0x000fe2000bf25270 */
[----:B------:R2:W-:Y:S03]  /*46e0*/  UTCHMMA.2CTA gdesc[UR46], gdesc[UR18], tmem[UR5], tmem[UR30], idesc[UR31], UPT ;  /* 0x00ff1e122e0075ea */ /* 0x0005e6000ba00005 */
[----:B------:R-:W-:Y:S01]  /*46f0*/  USEL UR6, UR6, URZ, UP1 ;  /* 0x000000ff06067287 */ /* 0x000fe20008800000 */
[----:B-1----:R-:W-:Y:S01]  /*4700*/  R2UR UR8, R6 ;  /* 0x00000000060872ca */ /* 0x002fe200000e0000 */
[----:B------:R-:W-:Y:S01]  /*4710*/  UMOV UR9, 0x3 ;  /* 0x0000000300097882 */ /* 0x000fe20000000000 */
[----:B--2---:R-:W-:-:S11]  /*4720*/  UIADD3 UR5, UPT, UPT, UR23, 0x90, URZ ;  /* 0x0000009017057890 */ /* 0x004fd6000fffe0ff */
[----:B------:R1:W-:Y:S01]  /*4730*/  UTCHMMA.2CTA gdesc[UR44], gdesc[UR16], tmem[UR8], tmem[UR30], idesc[UR31], UPT ;  /* 0x00ff1e102c0075ea */ /* 0x0003e2000ba00008 */
[----:B------:R2:W-:Y:S01]  /*4740*/  UTCHMMA.2CTA gdesc[UR42], gdesc[UR14], tmem[UR7], tmem[UR30], idesc[UR31], UPT ;  /* 0x00ff1e0e2a0075ea */ /* 0x0005e2000ba00007 */
[----:B------:R2:W-:Y:S01]  /*4750*/  UTCBAR.2CTA.MULTICAST [UR28], URZ, UR9 ;  /* 0x000000ff1c0073e9 */ /* 0x0005e20008200809 */
[----:B------:R2:W-:Y:S01]  /*4760*/  UTCBAR.2CTA.MULTICAST [UR5], URZ, UR27 ;  /* 0x000000ff050073e9 */ /* 0x0005e2000820081b */
[----:B-1----:R-:W-:Y:S02]  /*4770*/  USEL UR16, URZ, 0x1, UP1 ;  /* 0x00000001ff107887 */ /* 0x002fe40008800000 */
[----:B------:R-:W-:Y:S02]  /*4780*/  UISETP.GE.AND UP1, UPT, UR56, 0x1, UPT ;  /* 0x000000013800788c */ /* 0x000fe4000bf26270 */
[----:B------:R-:W-:Y:S01]  /*4790*/  ULOP3.LUT UR16, UR24, UR16, URZ, 0x3c, !UPT ;  /* 0x0000001018107292 */ /* 0x000fe2000f8e3cff */
[----:B------:R-:W-:-:S06]  /*47a0*/  UMOV UR8, URZ ;  /* 0x000000ff00087c82 */ /* 0x000fcc0008000000 */
[----:B------:R-:W-:Y:S05]  /*47b0*/  BRA.U !UP1, `(.L_x_49) ;  /* 0x0000000d09947547 */ /* 0x000fea000b800000 */
[----:B------:R-:W-:Y:S01]  /*47c0*/  HFMA2 R15, -RZ, RZ, 0, 1.430511474609375e-05 ;  /* 0x000000f0ff0f7431 */ /* 0x000fe200000001ff */
[----:B------:R-:W-:Y:S01]  /*47d0*/  MOV R14, 0x150 ;  /* 0x00000150000e7802 */ /* 0x000fe20000000f00 */
[----:B------:R-:W-:Y:S02]  /*47e0*/  HFMA2 R12, -RZ, RZ, 0, 2.002716064453125e-05 ;  /* 0x00000150ff0c7431 */ /* 0x000fe400000001ff */
[----:B------:R-:W-:Y:S02]  /*47f0*/  IMAD.MOV.U32 R13, RZ, RZ, 0xf8 ;  /* 0x000000f8ff0d7424 */ /* 0x000fe400078e00ff */
[----:B------:R-:W-:Y:S02]  /*4800*/  HFMA2 R8, -RZ, RZ, 0, 7.62939453125e-06 ;  /* 0x00000080ff087431 */ /* 0x000fe400000001ff */
[----:B------:R-:W-:Y:S01]  /*4810*/  IMAD.MOV.U32 R11, RZ, RZ, 0x80 ;  /* 0x00000080ff0b7424 */ /* 0x000fe200078e00ff */
[----:B------:R-:W-:Y:S01]  /*4820*/  MOV R10, 0x80 ;  /* 0x00000080000a7802 */ /* 0x000fe20000000f00 */
[----:B------:R-:W-:Y:S01]  /*4830*/  IMAD.MOV.U32 R9, RZ, RZ, 0x80 ;  /* 0x00000080ff097424 */ /* 0x000fe200078e00ff */
[----:B------:R-:W-:Y:S01]  /*4840*/  UMOV UR8, URZ ;  /* 0x000000ff00087c82 */ /* 0x000fe20008000000 */
[----:B------:R-:W-:Y:S01]  /*4850*/  IMAD.MOV.U32 R6, RZ, RZ, 0x80 ;  /* 0x00000080ff067424 */ /* 0x000fe200078e00ff */
[----:B------:R-:W-:Y:S01]  /*4860*/  UMOV UR53, URZ ;  /* 0x000000ff00357c82 */ /* 0x000fe20008000000 */
.L_x_56:
[----:B--2---:R-:W-:Y:S02]  /*4870*/  USHF.L.U32 UR5, UR16, 0x1f, URZ ;  /* 0x0000001f10057899 */ /* 0x004fe400080006ff */
[----:B------:R-:W-:Y:S04]  /*4880*/  ULEA UR40, UR6, UR55, 0x3 ;  /* 0x0000003706287291 */ /* 0x000fe8000f8e18ff */
[----:B------:R-:W-:Y:S05]  /*4890*/  MOV R16, UR5 ;  /* 0x0000000500107c02 */ /* 0x000fea0008000f00 */
[----:B-1----:R-:W1:Y:S02]  /*48a0*/  SYNCS.PHASECHK.TRANS64.TRYWAIT P0, [UR40], R16 ;  /* 0x00000010ff0075a7 */ /* 0x002e640008001128 */
[----:B-1----:R-:W-:Y:S05]  /*48b0*/  @!P0 BRA `(.L_x_50) ;  /* 0x0000009c008c8947 */ /* 0x002fea0003800000 */
.L_x_128:
[----:B------:R-:W-:Y:S02]  /*48c0*/  USHF.L.U32 UR7, UR54, 0x1f, URZ ;  /* 0x0000001f36077899 */ /* 0x000fe400080006ff */
[----:B------:R-:W-:Y:S02]  /*48d0*/  UIMAD UR5, UR6, 0x2800, UR4 ;  /* 0x00002800060578a4 */ /* 0x000fe4000f8e0204 */
[----:B------:R-:W-:Y:S02]  /*48e0*/  UISETP.NE.U32.AND UP1, UPT, UR8, URZ, UPT ;  /* 0x000000ff0800728c */ /* 0x000fe4000bf25070 */
[----:B-1----:R-:W-:Y:S01]  /*48f0*/  MOV R16, UR7 ;  /* 0x0000000700107c02 */ /* 0x002fe20008000f00 */
[----:B------:R-:W-:Y:S03]  /*4900*/  UIADD3 UR5, UPT, UPT, UR5, 0x14c00, URZ ;  /* 0x00014c0005057890 */ /* 0x000fe6000fffe0ff */
[----:B------:R-:W1:Y:S01]  /*4910*/  SYNCS.PHASECHK.TRANS64.TRYWAIT P0, [UR4+0x110], R16 ;  /* 0x00011010ff0075a7 */ /* 0x000e620008001104 */
[----:B------:R-:W-:Y:S01]  /*4920*/  USHF.R.U32.HI UR5, URZ, 0x4, UR5 ;  /* 0x00000004ff057899 */ /* 0x000fe20008011605 */
[----:B-1----:R-:W-:Y:S11]  /*4930*/  @!P0 BRA `(.L_x_51) ;  /* 0x0000009c008c8947 */ /* 0x002ff60003800000 */
.L_x_130:
[----:B-1----:R-:W-:Y:S01]  /*4940*/  IMAD.MOV.U32 R16, RZ, RZ, 0x40 ;  /* 0x00000040ff107424 */ /* 0x002fe200078e00ff */
[----:B------:R-:W-:Y:S01]  /*4950*/  UMOV UR12, 0x0 ;  /* 0x00000000000c7882 */ /* 0x000fe20000000000 */
[----:B------:R-:W-:Y:S01]  /*4960*/  UMOV UR13, 0x10150010 ;  /* 0x10150010000d7882 */ /* 0x000fe20000000000 */
[----:B------:R-:W-:Y:S01]  /*4970*/  UMOV UR11, 0x4080 ;  /* 0x00004080000b7882 */ /* 0x000fe20000000000 */
[----:B------:R-:W-:Y:S01]  /*4980*/  UMOV UR14, 0x0 ;  /* 0x00000000000e7882 */ /* 0x000fe20000000000 */
[----:B------:R-:W-:Y:S01]  /*4990*/  R2UR UR9, R16 ;  /* 0x00000000100972ca */ /* 0x000fe200000e0000 */
[----:B------:R-:W-:Y:S01]  /*49a0*/  IMAD.MOV.U32 R16, RZ, RZ, 0x100 ;  /* 0x00000100ff107424 */ /* 0x000fe200078e00ff */
[----:B------:R-:W-:Y:S01]  /*49b0*/  UMOV UR15, 0x10150010 ;  /* 0x10150010000f7882 */ /* 0x000fe20000000000 */
[----:B------:R-:W-:Y:S01]  /*49c0*/  UMOV UR37, 0x4080 ;  /* 0x0000408000257882 */ /* 0x000fe20000000000 */
[----:B------:R-:W-:Y:S01]  /*49d0*/  UMOV UR35, 0x4080 ;  /* 0x0000408000237882 */ /* 0x000fe20000000000 */
[----:B------:R-:W-:Y:S01]  /*49e0*/  UMOV UR33, 0x4080 ;  /* 0x0000408000217882 */ /* 0x000fe20000000000 */
[----:B------:R-:W-:Y:S01]  /*49f0*/  R2UR UR8, R16 ;  /* 0x00000000100872ca */ /* 0x000fe200000e0000 */
[----:B------:R-:W-:Y:S01]  /*4a00*/  ULOP3.LUT UR5, UR5, 0x3fc0, URZ, 0xc0, !UPT ;  /* 0x00003fc005057892 */ /* 0x000fe2000f8ec0ff */
[----:B------:R-:W-:Y:S01]  /*4a10*/  IMAD.MOV.U32 R29, RZ, RZ, 0x48 ;  /* 0x00000048ff1d7424 */ /* 0x000fe200078e00ff */
[----:B------:R-:W-:Y:S01]  /*4a20*/  UMOV UR31, 0x4080 ;  /* 0x00004080001f7882 */ /* 0x000fe20000000000 */
[----:B------:R-:W-:Y:S01]  /*4a30*/  IMAD.U32 R16, RZ, RZ, UR7 ;  /* 0x00000007ff107e24 */ /* 0x000fe2000f8e00ff */
[----:B------:R-:W-:Y:S01]  /*4a40*/  ULOP3.LUT UR10, UR5, 0x80000, URZ, 0xfc, !UPT ;  /* 0x00080000050a7892 */ /* 0x000fe2000f8efcff */
[----:B------:R-:W-:Y:S02]  /*4a50*/  UMOV UR29, 0x4080 ;  /* 0x00004080001d7882 */ /* 0x000fe40000000000 */
[----:B------:R-:W-:Y:S01]  /*4a60*/  R2UR UR5, R29 ;  /* 0x000000001d0572ca */ /* 0x000fe200000e0000 */
[----:B------:R-:W-:Y:S01]  /*4a70*/  IMAD.MOV.U32 R29, RZ, RZ, 0x100 ;  /* 0x00000100ff1d7424 */ /* 0x000fe200078e00ff */
[----:B------:R-:W-:Y:S02]  /*4a80*/  UIADD3 UR36, UPT, UPT, UR10, 0x10, URZ ;  /* 0x000000100a247890 */ /* 0x000fe4000fffe0ff */
[----:B------:R-:W-:Y:S02]  /*4a90*/  UIADD3 UR34, UPT, UPT, UR10, 0x20, URZ ;  /* 0x000000200a227890 */ /* 0x000fe4000fffe0ff */
[----:B------:R1:W-:Y:S01]  /*4aa0*/  UTCHMMA.2CTA tmem[UR9], gdesc[UR10], tmem[UR8], tmem[UR12], idesc[UR13], UP1 ;  /* 0x00ff0c0a090079ea */ /* 0x0003e20008a00008 */
[----:B------:R-:W-:Y:S02]  /*4ab0*/  UIADD3 UR32, UPT, UPT, UR10, 0x30, URZ ;  /* 0x000000300a207890 */ /* 0x000fe4000fffe0ff */
[----:B------:R-:W-:Y:S02]  /*4ac0*/  UIADD3 UR30, UPT, UPT, UR10, 0x40, URZ ;  /* 0x000000400a1e7890 */ /* 0x000fe4000fffe0ff */
[----:B------:R-:W-:Y:S01]  /*4ad0*/  UIADD3 UR28, UPT, UPT, UR10, 0x50, URZ ;  /* 0x000000500a1c7890 */ /* 0x000fe2000fffe0ff */
[----:B-1----:R-:W-:Y:S01]  /*4ae0*/  R2UR UR12, R29 ;  /* 0x000000001d0c72ca */ /* 0x002fe200000e0000 */
[----:B------:R-:W-:Y:S05]  /*4af0*/  IMAD.MOV.U32 R29, RZ, RZ, 0x50 ;  /* 0x00000050ff1d7424 */ /* 0x000fea00078e00ff */
[----:B------:R-:W-:Y:S01]  /*4b00*/  R2UR UR13, R29 ;  /* 0x000000001d0d72ca */ /* 0x000fe200000e0000 */
[----:B------:R-:W-:Y:S05]  /*4b10*/  IMAD.MOV.U32 R29, RZ, RZ, 0x100 ;  /* 0x00000100ff1d7424 */ /* 0x000fea00078e00ff */
[----:B------:R-:W-:Y:S01]  /*4b20*/  R2UR UR8, R29 ;  /* 0x000000001d0872ca */ /* 0x000fe200000e0000 */
[----:B------:R1:W-:Y:S01]  /*4b30*/  UTCHMMA.2CTA tmem[UR5], gdesc[UR36], tmem[UR12], tmem[UR14], idesc[UR15], UPT ;  /* 0x00ff0e24050079ea */ /* 0x0003e2000ba0000c */
[----:B------:R-:W-:Y:S05]  /*4b40*/  HFMA2 R29, -RZ, RZ, 0, 5.245208740234375e-06 ;  /* 0x00000058ff1d7431 */ /* 0x000fea00000001ff */
[----:B------:R-:W-:Y:S01]  /*4b50*/  R2UR UR9, R29 ;  /* 0x000000001d0972ca */ /* 0x000fe200000e0000 */
[----:B------:R-:W-:Y:S05]  /*4b60*/  IMAD.MOV.U32 R29, RZ, RZ, 0x100 ;  /* 0x00000100ff1d7424 */ /* 0x000fea00078e00ff */
[----:B------:R2:W-:Y:S01]  /*4b70*/  UTCHMMA.2CTA tmem[UR13], gdesc[UR34], tmem[UR8], tmem[UR14], idesc[UR15], UPT ;  /* 0x00ff0e220d0079ea */ /* 0x0005e2000ba00008 */
[----:B-1----:R-:W-:Y:S01]  /*4b80*/  R2UR UR5, R29 ;  /* 0x000000001d0572ca */ /* 0x002fe200000e0000 */
[----:B------:R-:W-:Y:S05]  /*4b90*/  IMAD.MOV.U32 R29, RZ, RZ, 0x60 ;  /* 0x00000060ff1d7424 */ /* 0x000fea00078e00ff */
[----:B------:R-:W-:Y:S01]  /*4ba0*/  R2UR UR12, R29 ;  /* 0x000000001d0c72ca */ /* 0x000fe200000e0000 */
[----:B------:R-:W-:Y:S06]  /*4bb0*/  IMAD.MOV.U32 R29, RZ, RZ, 0x100 ;  /* 0x00000100ff1d7424 */ /* 0x000fec00078e00ff */
[----:B------:R1:W-:Y:S01]  /*4bc0*/  UTCHMMA.2CTA tmem[UR9], gdesc[UR32], tmem[UR5], tmem[UR14], idesc[UR15], UPT ;  /* 0x00ff0e20090079ea */ /* 0x0003e2000ba00005 */
[----:B--2---:R-:W-:Y:S01]  /*4bd0*/  R2UR UR8, R29 ;  /* 0x000000001d0872ca */ /* 0x004fe200000e0000 */
[----:B------:R-:W-:Y:S05]  /*4be0*/  HFMA2 R29, -RZ, RZ, 0, 6.198883056640625e-06 ;  /* 0x00000068ff1d7431 */ /* 0x000fea00000001ff */
[----:B------:R-:W-:Y:S01]  /*4bf0*/  R2UR UR13, R29 ;  /* 0x000000001d0d72ca */ /* 0x000fe200000e0000 */
[----:B------:R-:W-:Y:S06]  /*4c00*/  IMAD.MOV.U32 R29, RZ, RZ, 0x100 ;  /* 0x00000100ff1d7424 */ /* 0x000fec00078e00ff */
[----:B------:R2:W-:Y:S01]  /*4c10*/  UTCHMMA.2CTA tmem[UR12], gdesc[UR30], tmem[UR8], tmem[UR14], idesc[UR15], UPT ;  /* 0x00ff0e1e0c0079ea */ /* 0x0005e2000ba00008 */
[----:B-1----:R-:W-:Y:S11]  /*4c20*/  R2UR UR5, R29 ;  /* 0x000000001d0572ca */ /* 0x002ff600000e0000 */
[----:B------:R-:W-:Y:S02]  /*4c30*/  @!UPT UIADD3 URZ, UPT, UPT, URZ, URZ, URZ ;  /* 0x000000fffffff290 */ /* 0x000fe4000fffe0ff */
[----:B------:R2:W-:Y:S01]  /*4c40*/  UTCHMMA.2CTA tmem[UR13], gdesc[UR28], tmem[UR5], tmem[UR14], idesc[UR15], UPT ;  /* 0x00ff0e1c0d0079ea */ /* 0x0005e2000ba00005 */
[----:B------:R-:W1:Y:S02]  /*4c50*/  SYNCS.PHASECHK.TRANS64.TRYWAIT P0, [UR4+0x120], R16 ;  /* 0x00012010ff0075a7 */ /* 0x000e640008001104 */
[----:B-12---:R-:W-:Y:S05]  /*4c60*/  @!P0 BRA `(.L_x_52) ;  /* 0x0000009800e08947 */ /* 0x006fea0003800000 */
.L_x_132:
[----:B------:R-:W-:Y:S01]  /*4c70*/  UIADD3 UR6, UPT, UPT, UR6, 0x1, URZ ;  /* 0x0000000106067890 */ /* 0x000fe2000fffe0ff */
[----:B-1----:R-:W-:Y:S01]  /*4c80*/  IMAD.MOV.U32 R16, RZ, RZ, 0x70 ;  /* 0x00000070ff107424 */ /* 0x002fe200078e00ff */
[----:B------:R-:W-:Y:S02]  /*4c90*/  UIADD3 UR26, UPT, UPT, UR10, 0x60, URZ ;  /* 0x000000600a1a7890 */ /* 0x000fe4000fffe0ff */
[----:B------:R-:W-:Y:S02]  /*4ca0*/  UISETP.NE.AND UP2, UPT, UR6, 0xe, UPT ;  /* 0x0000000e0600788c */ /* 0x000fe4000bf45270 */
[----:B------:R-:W-:Y:S01]  /*4cb0*/  UIADD3 UR24, UPT, UPT, UR10, 0x70, URZ ;  /* 0x000000700a187890 */ /* 0x000fe2000fffe0ff */
[----:B------:R-:W-:Y:S01]  /*4cc0*/  R2UR UR8, R16 ;  /* 0x00000000100872ca */ /* 0x000fe200000e0000 */
[----:B------:R-:W-:Y:S01]  /*4cd0*/  USEL UR5, URZ, 0x1, UP2 ;  /* 0x00000001ff057887 */ /* 0x000fe20009000000 */
[----:B------:R-:W-:Y:S01]  /*4ce0*/  IMAD.MOV.U32 R16, RZ, RZ, 0x100 ;  /* 0x00000100ff107424 */ /* 0x000fe200078e00ff */
[----:B------:R-:W-:Y:S01]  /*4cf0*/  UMOV UR12, 0x0 ;  /* 0x00000000000c7882 */ /* 0x000fe20000000000 */
[----:B------:R-:W-:Y:S01]  /*4d00*/  UMOV UR13, 0x10150010 ;  /* 0x10150010000d7882 */ /* 0x000fe20000000000 */
[----:B------:R-:W-:Y:S01]  /*4d10*/  UMOV UR27, 0x4080 ;  /* 0x00004080001b7882 */ /* 0x000fe20000000000 */
[----:B------:R-:W-:Y:S01]  /*4d20*/  ULOP3.LUT UR39, UR16, UR5, URZ, 0x3c, !UPT ;  /* 0x0000000510277292 */ /* 0x000fe2000f8e3cff */
[----:B------:R-:W-:Y:S01]  /*4d30*/  R2UR UR9, R16 ;  /* 0x00000000100972ca */ /* 0x000fe200000e0000 */
[----:B------:R-:W-:Y:S01]  /*4d40*/  USEL UR6, UR6, URZ, UP2 ;  /* 0x000000ff06067287 */ /* 0x000fe20009000000 */
[----:B------:R-:W-:Y:S01]  /*4d50*/  MOV R16, 0x78 ;  /* 0x0000007800107802 */ /* 0x000fe20000000f00 */
[----:B------:R-:W-:Y:S02]  /*4d60*/  USHF.L.U32 UR5, UR39, 0x1f, URZ ;  /* 0x0000001f27057899 */ /* 0x000fe400080006ff */
[----:B------:R-:W-:Y:S01]  /*4d70*/  ULEA UR38, UR6, UR55, 0x3 ;  /* 0x0000003706267291 */ /* 0x000fe2000f8e18ff */
[----:B------:R-:W-:Y:S01]  /*4d80*/  UMOV UR14, 0x0 ;  /* 0x00000000000e7882 */ /* 0x000fe20000000000 */
[----:B------:R-:W-:Y:S02]  /*4d90*/  UMOV UR15, 0x10150010 ;  /* 0x10150010000f7882 */ /* 0x000fe40000000000 */
[----:B------:R-:W-:Y:S01]  /*4da0*/  MOV R29, UR5 ;  /* 0x00000005001d7c02 */ /* 0x000fe20008000f00 */
[----:B------:R-:W-:Y:S03]  /*4db0*/  UMOV UR25, 0x4080 ;  /* 0x0000408000197882 */ /* 0x000fe60000000000 */
[----:B------:R1:W-:Y:S02]  /*4dc0*/  UTCHMMA.2CTA tmem[UR8], gdesc[UR26], tmem[UR9], tmem[UR12], idesc[UR13], UPT ;  /* 0x00ff0c1a080079ea */ /* 0x0003e4000ba00009 */
[----:B-1----:R-:W-:Y:S01]  /*4dd0*/  R2UR UR12, R16 ;  /* 0x00000000100c72ca */ /* 0x002fe200000e0000 */
[----:B------:R-:W-:Y:S05]  /*4de0*/  IMAD.MOV.U32 R16, RZ, RZ, 0x100 ;  /* 0x00000100ff107424 */ /* 0x000fea00078e00ff */
[----:B------:R-:W-:Y:S11]  /*4df0*/  R2UR UR13, R16 ;  /* 0x00000000100d72ca */ /* 0x000ff600000e0000 */
[----:B------:R-:W-:Y:S02]  /*4e00*/  @!UPT UIADD3 URZ, UPT, UPT, URZ, URZ, URZ ;  /* 0x000000fffffff290 */ /* 0x000fe4000fffe0ff */
[----:B------:R1:W-:Y:S01]  /*4e10*/  UTCHMMA.2CTA tmem[UR12], gdesc[UR24], tmem[UR13], tmem[UR14], idesc[UR15], UPT ;  /* 0x00ff0e180c0079ea */ /* 0x0003e2000ba0000d */
[----:B------:R-:W2:Y:S02]  /*4e20*/  SYNCS.PHASECHK.TRANS64.TRYWAIT P0, [UR38], R29 ;  /* 0x0000001dff0075a7 */ /* 0x000ea40008001126 */
[----:B-12---:R-:W-:Y:S05]  /*4e30*/  @!P0 BRA `(.L_x_53) ;  /* 0x00000098008c8947 */ /* 0x006fea0003800000 */
.L_x_134:
[----:B------:R-:W-:Y:S01]  /*4e40*/  UIMAD UR5, UR6, 0x2800, UR4 ;  /* 0x00002800060578a4 */ /* 0x000fe2000f8e0204 */
[----:B------:R-:W-:Y:S01]  /*4e50*/  MOV.SPILL R29, UR10 ;  /* 0x0000000a001d7c02 */ /* 0x000fe20009000f00 */
[----:B------:R-:W-:Y:S01]  /*4e60*/  UIADD3 UR14, UPT, UPT, UR48, -0x500, URZ ;  /* 0xfffffb00300e7890 */ /* 0x000fe2000fffe0ff */
[----:B-1----:R-:W-:Y:S01]  /*4e70*/  IMAD.MOV.U32 R16, RZ, RZ, RZ ;  /* 0x000000ffff107224 */ /* 0x002fe200078e00ff */
[----:B------:R-:W-:Y:S01]  /*4e80*/  UIADD3 UR5, UPT, UPT, UR5, 0x14c00, URZ ;  /* 0x00014c0005057890 */ /* 0x000fe2000fffe0ff */
[----:B------:R-:W-:Y:S01]  /*4e90*/  MOV.SPILL R30, UR11 ;  /* 0x0000000b001e7c02 */ /* 0x000fe20009000f00 */
[----:B------:R-:W-:Y:S02]  /*4ea0*/  UIADD3 UR12, UPT, UPT, UR50, -0x500, URZ ;  /* 0xfffffb00320c7890 */ /* 0x000fe4000fffe0ff */
[----:B------:R-:W-:Y:S01]  /*4eb0*/  USHF.R.U32.HI UR5, URZ, 0x4, UR5 ;  /* 0x00000004ff057899 */ /* 0x000fe20008011605 */
[C---:B------:R-:W-:Y:S01]  /*4ec0*/  R2UR UR18, R16.reuse ;  /* 0x00000000101272ca */ /* 0x040fe200000e0000 */
[----:B------:R-:W-:Y:S01]  /*4ed0*/  UIADD3 UR16, UPT, UPT, UR46, -0x500, URZ ;  /* 0xfffffb002e107890 */ /* 0x000fe2000fffe0ff */
[C---:B------:R-:W-:Y:S01]  /*4ee0*/  R2UR UR41, R16.reuse ;  /* 0x00000000102972ca */ /* 0x040fe200000e0000 */
[----:B------:R-:W-:Y:S01]  /*4ef0*/  ULOP3.LUT UR5, UR5, 0x3fc0, URZ, 0xc0, !UPT ;  /* 0x00003fc005057892 */ /* 0x000fe2000f8ec0ff */
[C---:B------:R-:W-:Y:S01]  /*4f00*/  R2UR UR52, R16.reuse ;  /* 0x00000000103472ca */ /* 0x040fe200000e0000 */
[----:B------:R-:W-:Y:S01]  /*4f10*/  UMOV UR10, 0x0 ;  /* 0x00000000000a7882 */ /* 0x000fe20000000000 */
[----:B------:R-:W-:Y:S01]  /*4f20*/  UMOV UR11, 0x10200010 ;  /* 0x10200010000b7882 */ /* 0x000fe20000000000 */
[----:B------:R-:W-:Y:S01]  /*4f30*/  ULOP3.LUT UR8, UR5, 0x10000, URZ, 0xfc, !UPT ;  /* 0x0001000005087892 */ /* 0x000fe2000f8efcff */
[----:B------:R-:W-:Y:S01]  /*4f40*/  UMOV UR15, UR49 ;  /* 0x00000031000f7c82 */ /* 0x000fe20008000000 */
[----:B------:R-:W-:Y:S02]  /*4f50*/  UMOV UR9, 0xc0004010 ;  /* 0xc000401000097882 */ /* 0x000fe40000000000 */
[----:B------:R-:W-:Y:S01]  /*4f60*/  UIADD3 UR22, UPT, UPT, UR8, 0x80, URZ ;  /* 0x0000008008167890 */ /* 0x000fe2000fffe0ff */
[----:B------:R-:W-:Y:S01]  /*4f70*/  R2UR UR5, R16 ;  /* 0x00000000100572ca */ /* 0x000fe200000e0000 */
[----:B------:R-:W-:Y:S01]  /*4f80*/  UIADD3 UR20, UPT, UPT, UR8, 0x100, URZ ;  /* 0x0000010008147890 */ /* 0x000fe2000fffe0ff */
[----:B------:R-:W-:Y:S02]  /*4f90*/  UMOV UR13, UR51 ;  /* 0x00000033000d7c82 */ /* 0x000fe40008000000 */
[----:B------:R1:W-:Y:S01]  /*4fa0*/  UTCHMMA.2CTA gdesc[UR14], gdesc[UR8], tmem[UR18], tmem[UR10], idesc[UR11], !UPT ;  /* 0x00ff0a080e0075ea */ /* 0x0003e2000fa00012 */
[----:B------:R-:W-:Y:S01]  /*4fb0*/  UMOV UR23, 0xc0004010 ;  /* 0xc000401000177882 */ /* 0x000fe20000000000 */
[----:B------:R-:W-:Y:S01]  /*4fc0*/  UMOV UR17, UR47 ;  /* 0x0000002f00117c82 */ /* 0x000fe20008000000 */
[----:B------:R-:W-:Y:S01]  /*4fd0*/  UMOV UR21, 0xc0004010 ;  /* 0xc000401000157882 */ /* 0x000fe20000000000 */
[----:B------:R-:W-:Y:S05]  /*4fe0*/  UMOV UR19, UR45 ;  /* 0x0000002d00137c82 */ /* 0x000fea0008000000 */
[----:B------:R2:W-:Y:S01]  /*4ff0*/  UTCHMMA.2CTA gdesc[UR12], gdesc[UR22], tmem[UR5], tmem[UR10], idesc[UR11], UPT ;  /* 0x00ff0a160c0075ea */ /* 0x0005e2000ba00005 */
[----:B------:R3:W-:Y:S01]  /*5000*/  UTCHMMA.2CTA gdesc[UR16], gdesc[UR20], tmem[UR41], tmem[UR10], idesc[UR11], UPT ;  /* 0x00ff0a14100075ea */ /* 0x0007e2000ba00029 */
[----:B-1----:R-:W-:Y:S02]  /*5010*/  UIADD3 UR18, UPT, UPT, UR44, -0x500, URZ ;  /* 0xfffffb002c127890 */ /* 0x002fe4000fffe0ff */
[----:B------:R-:W-:Y:S01]  /*5020*/  UIADD3 UR14, UPT, UPT, UR8, 0x180, URZ ;  /* 0x00000180080e7890 */ /* 0x000fe2000fffe0ff */
[----:B------:R-:W-:Y:S01]  /*5030*/  UMOV UR15, 0xc0004010 ;  /* 0xc0004010000f7882 */ /* 0x000fe20000000000 */
[----:B--2---:R-:W-:Y:S07]  /*5040*/  UIADD3 UR12, UPT, UPT, UR8, 0x200, URZ ;  /* 0x00000200080c7890 */ /* 0x004fee000fffe0ff */
[----:B------:R1:W-:Y:S01]  /*5050*/  UTCHMMA.2CTA gdesc[UR18], gdesc[UR14], tmem[UR52], tmem[UR10], idesc[UR11], UPT ;  /* 0x00ff0a0e120075ea */ /* 0x0003e2000ba00034 */
[----:B---3--:R-:W-:Y:S01]  /*5060*/  UIADD3 UR16, UPT, UPT, UR42, -0x500, URZ ;  /* 0xfffffb002a107890 */ /* 0x008fe2000fffe0ff */
[----:B------:R-:W-:Y:S01]  /*5070*/  UMOV UR17, UR43 ;  /* 0x0000002b00117c82 */ /* 0x000fe20008000000 */
[----:B------:R-:W-:Y:S01]  /*5080*/  UMOV UR13, 0xc0004010 ;  /* 0xc0004010000d7882 */ /* 0x000fe20000000000 */
[----:B------:R-:W-:Y:S01]  /*5090*/  UMOV UR41, 0x3 ;  /* 0x0000000300297882 */ /* 0x000fe20000000000 */
[----:B-1----:R-:W-:Y:S01]  /*50a0*/  R2UR.FILL UR10, R29 ;  /* 0x000000001d0a72ca */ /* 0x002fe200004e0000 */
[----:B------:R-:W-:Y:S01]  /*50b0*/  IMAD.U32 R29, RZ, RZ, UR7 ;  /* 0x00000007ff1d7e24 */ /* 0x000fe2000f8e00ff */
[----:B------:R-:W-:Y:S01]  /*50c0*/  UMOV UR18, 0x0 ;  /* 0x0000000000127882 */ /* 0x000fe20000000000 */
[----:B------:R-:W-:Y:S01]  /*50d0*/  UMOV UR19, 0x10200010 ;  /* 0x1020001000137882 */ /* 0x000fe20000000000 */
[----:B------:R-:W-:Y:S01]  /*50e0*/  R2UR.FILL UR11, R30 ;  /* 0x000000001e0b72ca */ /* 0x000fe200004e0000 */
[----:B------:R1:W-:Y:S01]  /*50f0*/  UTCHMMA.2CTA gdesc[UR16], gdesc[UR12], tmem[UR5], tmem[UR18], idesc[UR19], UPT ;  /* 0x00ff120c100075ea */ /* 0x0003e2000ba00005 */
[----:B------:R1:W-:Y:S01]  /*5100*/  UTCBAR.2CTA.MULTICAST [UR60], URZ, UR41 ;  /* 0x000000ff3c0073e9 */ /* 0x0003e20008200829 */
[----:B------:R-:W2:Y:S02]  /*5110*/  SYNCS.PHASECHK.TRANS64.TRYWAIT P0, [UR4+0x118], R29 ;  /* 0x0001181dff0075a7 */ /* 0x000ea40008001104 */
[----:B-12---:R-:W-:Y:S10]  /*5120*/  @!P0 BRA `(.L_x_54) ;  /* 0x0000009400f08947 */ /* 0x006ff40003800000 */
.L_x_136:
[----:B------:R-:W-:Y:S01]  /*5130*/  MOV.SPILL R29, UR8 ;  /* 0x00000008001d7c02 */ /* 0x000fe20009000f00 */
[----:B-1----:R-:W-:Y:S01]  /*5140*/  IMAD.MOV.U32 R16, RZ, RZ, 0xc0 ;  /* 0x000000c0ff107424 */ /* 0x002fe200078e00ff */
[----:B------:R-:W-:Y:S01]  /*5150*/  MOV.SPILL R30, UR9 ;  /* 0x00000009001e7c02 */ /* 0x000fe20009000f00 */
[----:B------:R-:W-:Y:S01]  /*5160*/  UMOV UR8, 0x0 ;  /* 0x0000000000087882 */ /* 0x000fe20000000000 */
[----:B------:R-:W-:Y:S01]  /*5170*/  UMOV UR9, 0x10150010 ;  /* 0x1015001000097882 */ /* 0x000fe20000000000 */
[----:B------:R-:W-:Y:S01]  /*5180*/  UMOV UR19, 0x10150010 ;  /* 0x1015001000137882 */ /* 0x000fe20000000000 */
[----:B------:R-:W-:Y:S01]  /*5190*/  R2UR UR17, R16 ;  /* 0x00000000101172ca */ /* 0x000fe200000e0000 */
[----:B------:R-:W-:Y:S05]  /*51a0*/  IMAD.MOV.U32 R16, RZ, RZ, 0x150 ;  /* 0x00000150ff107424 */ /* 0x000fea00078e00ff */
[----:B------:R-:W-:Y:S01]  /*51b0*/  R2UR UR18, R16 ;  /* 0x00000000101272ca */ /* 0x000fe200000e0000 */
[----:B------:R-:W-:Y:S05]  /*51c0*/  IMAD.MOV.U32 R16, RZ, RZ, 0xc8 ;  /* 0x000000c8ff107424 */ /* 0x000fea00078e00ff */
[----:B------:R-:W-:Y:S01]  /*51d0*/  R2UR UR16, R16 ;  /* 0x00000000101072ca */ /* 0x000fe200000e0000 */
[----:B------:R-:W-:Y:S05]  /*51e0*/  IMAD.MOV.U32 R16, RZ, RZ, 0x150 ;  /* 0x00000150ff107424 */ /* 0x000fea00078e00ff */
[----:B------:R-:W-:Y:S01]  /*51f0*/  R2UR UR41, R16 ;  /* 0x00000000102972ca */ /* 0x000fe200000e0000 */
[----:B------:R1:W-:Y:S01]  /*5200*/  UTCHMMA.2CTA tmem[UR17], gdesc[UR10], tmem[UR18], tmem[UR8], idesc[UR9], UP1 ;  /* 0x00ff080a110079ea */ /* 0x0003e20008a00012 */
[----:B------:R-:W-:Y:S05]  /*5210*/  IMAD.MOV.U32 R16, RZ, RZ, 0xd0 ;  /* 0x000000d0ff107424 */ /* 0x000fea00078e00ff */
[----:B------:R-:W-:Y:S01]  /*5220*/  R2UR UR5, R16 ;  /* 0x00000000100572ca */ /* 0x000fe200000e0000 */
[----:B------:R-:W-:Y:S01]  /*5230*/  IMAD.MOV.U32 R16, RZ, RZ, 0x150 ;  /* 0x00000150ff107424 */ /* 0x000fe200078e00ff */
[----:B-1----:R-:W-:Y:S01]  /*5240*/  R2UR.FILL UR8, R29 ;  /* 0x000000001d0872ca */ /* 0x002fe200004e0000 */
[----:B------:R-:W-:Y:S01]  /*5250*/  UMOV UR18, 0x0 ;  /* 0x0000000000127882 */ /* 0x000fe20000000000 */
[----:B------:R-:W-:Y:S02]  /*5260*/  UMOV UR10, 0x0 ;  /* 0x00000000000a7882 */ /* 0x000fe40000000000 */
[----:B------:R1:W-:Y:S01]  /*5270*/  UTCHMMA.2CTA tmem[UR16], gdesc[UR36], tmem[UR41], tmem[UR18], idesc[UR19], UPT ;  /* 0x00ff1224100079ea */ /* 0x0003e2000ba00029 */
[----:B------:R-:W-:Y:S01]  /*5280*/  UMOV UR11, 0x10150010 ;  /* 0x10150010000b7882 */ /* 0x000fe20000000000 */
[----:B------:R-:W-:Y:S01]  /*5290*/  IMAD.U32 R29, RZ, RZ, UR7 ;  /* 0x00000007ff1d7e24 */ /* 0x000fe2000f8e00ff */
[----:B------:R-:W-:Y:S02]  /*52a0*/  R2UR.FILL UR9, R30 ;  /* 0x000000001e0972ca */ /* 0x000fe400004e0000 */
[----:B-1----:R-:W-:Y:S01]  /*52b0*/  R2UR UR19, R16 ;  /* 0x00000000101372ca */ /* 0x002fe200000e0000 */
[----:B------:R-:W-:Y:S01]  /*52c0*/  IMAD.MOV.U32 R16, RZ, RZ, 0xd8 ;  /* 0x000000d8ff107424 */ /* 0x000fe200078e00ff */
[----:B------:R-:W-:Y:S01]  /*52d0*/  UMOV UR36, 0x0 ;  /* 0x0000000000247882 */ /* 0x000fe20000000000 */
[----:B------:R-:W-:Y:S03]  /*52e0*/  UMOV UR37, 0x10150010 ;  /* 0x1015001000257882 */ /* 0x000fe60000000000 */
[----:B------:R-:W-:Y:S01]  /*52f0*/  R2UR UR17, R16 ;  /* 0x00000000101172ca */ /* 0x000fe200000e0000 */
[----:B------:R-:W-:Y:S05]  /*5300*/  IMAD.MOV.U32 R16, RZ, RZ, 0x150 ;  /* 0x00000150ff107424 */ /* 0x000fea00078e00ff */
[----:B------:R-:W-:Y:S01]  /*5310*/  R2UR UR18, R16 ;  /* 0x00000000101272ca */ /* 0x000fe200000e0000 */
[----:B------:R-:W-:Y:S01]  /*5320*/  UTCHMMA.2CTA tmem[UR5], gdesc[UR34], tmem[UR19], tmem[UR10], idesc[UR11], UPT ;  /* 0x00ff0a22050079ea */ /* 0x000fe2000ba00013 */
[----:B------:R-:W-:Y:S11]  /*5330*/  IMAD.MOV.U32 R16, RZ, RZ, 0xe0 ;  /* 0x000000e0ff107424 */ /* 0x000ff600078e00ff */
[----:B------:R1:W-:Y:S02]  /*5340*/  UTCHMMA.2CTA tmem[UR17], gdesc[UR32], tmem[UR18], tmem[UR10], idesc[UR11], UPT ;  /* 0x00ff0a20110079ea */ /* 0x0003e4000ba00012 */
[----:B-1----:R-:W-:Y:S01]  /*5350*/  R2UR UR11, R16 ;  /* 0x00000000100b72ca */ /* 0x002fe200000e0000 */
[----:B------:R-:W-:Y:S05]  /*5360*/  IMAD.MOV.U32 R16, RZ, RZ, 0x150 ;  /* 0x00000150ff107424 */ /* 0x000fea00078e00ff */
[----:B------:R-:W-:Y:S01]  /*5370*/  R2UR UR16, R16 ;  /* 0x00000000101072ca */ /* 0x000fe200000e0000 */
[----:B------:R-:W-:Y:S05]  /*5380*/  IMAD.MOV.U32 R16, RZ, RZ, 0xe8 ;  /* 0x000000e8ff107424 */ /* 0x000fea00078e00ff */
[----:B------:R-:W-:Y:S01]  /*5390*/  R2UR UR5, R16 ;  /* 0x00000000100572ca */ /* 0x000fe200000e0000 */
[----:B------:R-:W-:Y:S05]  /*53a0*/  IMAD.MOV.U32 R16, RZ, RZ, 0x150 ;  /* 0x00000150ff107424 */ /* 0x000fea00078e00ff */
[----:B------:R-:W-:Y:S01]  /*53b0*/  R2UR UR10, R16 ;  /* 0x00000000100a72ca */ /* 0x000fe200000e0000 */
[----:B------:R1:W-:Y:S11]  /*53c0*/  UTCHMMA.2CTA tmem[UR11], gdesc[UR30], tmem[UR16], tmem[UR36], idesc[UR37], UPT ;  /* 0x00ff241e0b0079ea */ /* 0x0003f6000ba00010 */
[----:B------:R-:W-:Y:S01]  /*53d0*/  @!UPT UIADD3 URZ, UPT, UPT, URZ, URZ, URZ ;  /* 0x000000fffffff290 */ /* 0x000fe2000fffe0ff */
[----:B------:R1:W-:Y:S01]  /*53e0*/  UTCHMMA.2CTA tmem[UR5], gdesc[UR28], tmem[UR10], tmem[UR76], idesc[UR77], UPT ;  /* 0x00ff4c1c050079ea */ /* 0x0003e2000ba0000a */
[----:B------:R-:W2:Y:S02]  /*53f0*/  SYNCS.PHASECHK.TRANS64.TRYWAIT P0, [UR4+0x128], R29 ;  /* 0x0001281dff0075a7 */ /* 0x000ea40008001104 */
[----:B-12---:R-:W-:Y:S05]  /*5400*/  @!P0 BRA `(.L_x_55) ;  /* 0x0000009400588947 */ /* 0x006fea0003800000 */
.L_x_138:
[----:B------:R-:W-:Y:S01]  /*5410*/  UIADD3 UR5, UPT, UPT, UR40, 0x70, URZ ;  /* 0x0000007028057890 */ /* 0x000fe2000fffe0ff */
[----:B------:R-:W-:Y:S01]  /*5420*/  R2UR UR19, R14 ;  /* 0x000000000e1372ca */ /* 0x000fe200000e0000 */
[----:B------:R-:W-:Y:S01]  /*5430*/  UIADD3 UR6, UPT, UPT, UR6, 0x1, URZ ;  /* 0x0000000106067890 */ /* 0x000fe2000fffe0ff */
[----:B------:R-:W-:Y:S01]  /*5440*/  R2UR UR11, R15 ;  /* 0x000000000f0b72ca */ /* 0x000fe200000e0000 */
[----:B------:R-:W-:Y:S01]  /*5450*/  UIADD3 UR53, UPT, UPT, UR53, 0x1, URZ ;  /* 0x0000000135357890 */ /* 0x000fe2000fffe0ff */
[----:B------:R-:W-:Y:S01]  /*5460*/  R2UR UR18, R12 ;  /* 0x000000000c1272ca */ /* 0x000fe200000e0000 */
[----:B------:R-:W-:Y:S01]  /*5470*/  UISETP.NE.AND UP1, UPT, UR6, 0xe, UPT ;  /* 0x0000000e0600788c */ /* 0x000fe2000bf25270 */
[----:B------:R-:W-:Y:S01]  /*5480*/  R2UR UR10, R13 ;  /* 0x000000000d0a72ca */ /* 0x000fe200000e0000 */
[----:B------:R-:W-:Y:S01]  /*5490*/  ULOP3.LUT UR54, UR54, 0x1, URZ, 0x3c, !UPT ;  /* 0x0000000136367892 */ /* 0x000fe2000f8e3cff */
[----:B------:R-:W-:Y:S01]  /*54a0*/  R2UR UR7, R11 ;  /* 0x000000000b0772ca */ /* 0x000fe200000e0000 */
[----:B------:R-:W-:Y:S01]  /*54b0*/  USEL UR6, UR6, URZ, UP1 ;  /* 0x000000ff06067287 */ /* 0x000fe20008800000 */
[----:B------:R-:W-:Y:S02]  /*54c0*/  R2UR UR17, R10 ;  /* 0x000000000a1172ca */ /* 0x000fe400000e0000 */
[----:B------:R-:W-:Y:S03]  /*54d0*/  R2UR UR16, R9 ;  /* 0x00000000091072ca */ /* 0x000fe600000e0000 */
[----:B------:R2:W-:Y:S04]  /*54e0*/  UTCHMMA.2CTA tmem[UR11], gdesc[UR26], tmem[UR19], tmem[UR74], idesc[UR75], UPT ;  /* 0x00ff4a1a0b0079ea */ /* 0x0005e8000ba00013 */
[----:B------:R3:W-:Y:S01]  /*54f0*/  UTCHMMA.2CTA tmem[UR10], gdesc[UR24], tmem[UR18], tmem[UR72], idesc[UR73], UPT ;  /* 0x00ff48180a0079ea */ /* 0x0007e2000ba00012 */
[----:B------:R4:W-:Y:S01]  /*5500*/  UTCBAR.2CTA.MULTICAST [UR5], URZ, UR59 ;  /* 0x000000ff050073e9 */ /* 0x0009e2000820083b */
[----:B------:R5:W-:Y:S02]  /*5510*/  UTCHMMA.2CTA gdesc[UR48], gdesc[UR8], tmem[UR7], tmem[UR70], idesc[UR71], !UPT ;  /* 0x00ff4608300075ea */ /* 0x000be4000fa00007 */
[----:B------:R-:W-:Y:S02]  /*5520*/  UTCHMMA.2CTA gdesc[UR50], gdesc[UR22], tmem[UR17], tmem[UR68], idesc[UR69], UPT ;  /* 0x00ff4416320075ea */ /* 0x000fe4000ba00011 */
[----:B------:R1:W-:Y:S01]  /*5530*/  UTCHMMA.2CTA gdesc[UR46], gdesc[UR20], tmem[UR16], tmem[UR66], idesc[UR67], UPT ;  /* 0x00ff42142e0075ea */ /* 0x0003e2000ba00010 */
[----:B--2---:R-:W-:Y:S02]  /*5540*/  R2UR UR11, R8 ;  /* 0x00000000080b72ca */ /* 0x004fe400000e0000 */
[----:B---3--:R-:W-:Y:S01]  /*5550*/  R2UR UR10, R6 ;  /* 0x00000000060a72ca */ /* 0x008fe200000e0000 */
[----:B----4-:R-:W-:Y:S02]  /*5560*/  USEL UR5, URZ, 0x1, UP1 ;  /* 0x00000001ff057887 */ /* 0x010fe40008800000 */
[----:B-----5:R-:W-:Y:S02]  /*5570*/  UIADD3 UR7, UPT, UPT, UR38, 0x70, URZ ;  /* 0x0000007026077890 */ /* 0x020fe4000fffe0ff */
[----:B------:R-:W-:Y:S02]  /*5580*/  UISETP.NE.AND UP1, UPT, UR53, UR56, UPT ;  /* 0x000000383500728c */ /* 0x000fe4000bf25270 */
[----:B-1----:R-:W-:Y:S04]  /*5590*/  ULOP3.LUT UR16, UR39, UR5, URZ, 0x3c, !UPT ;  /* 0x0000000527107292 */ /* 0x002fe8000f8e3cff */
[----:B------:R1:W-:Y:S01]  /*55a0*/  UTCHMMA.2CTA gdesc[UR44], gdesc[UR14], tmem[UR11], tmem[UR64], idesc[UR65], UPT ;  /* 0x00ff400e2c0075ea */ /* 0x0003e2000ba0000b */
[----:B------:R-:W-:Y:S01]  /*55b0*/  UMOV UR18, 0x3 ;  /* 0x0000000300127882 */ /* 0x000fe20000000000 */
[----:B------:R-:W-:Y:S01]  /*55c0*/  UMOV UR8, 0x1 ;  /* 0x0000000100087882 */ /* 0x000fe20000000000 */
[----:B------:R1:W-:Y:S01]  /*55d0*/  UTCHMMA.2CTA gdesc[UR42], gdesc[UR12], tmem[UR10], tmem[UR62], idesc[UR63], UPT ;  /* 0x00ff3e0c2a0075ea */ /* 0x0003e2000ba0000a */
[----:B------:R1:W-:Y:S01]  /*55e0*/  UTCBAR.2CTA.MULTICAST [UR58], URZ, UR18 ;  /* 0x000000ff3a0073e9 */ /* 0x0003e20008200812 */
[----:B------:R1:W-:Y:S01]  /*55f0*/  UTCBAR.2CTA.MULTICAST [UR7], URZ, UR57 ;  /* 0x000000ff070073e9 */ /* 0x0003e20008200839 */
[----:B------:R-:W-:Y:S05]  /*5600*/  BRA.U UP1, `(.L_x_56) ;  /* 0xfffffff101987547 */ /* 0x000fea000b83ffff */
.L_x_49:
[----:B-1----:R-:W-:Y:S01]  /*5610*/  R2UR UR10, R19 ;  /* 0x00000000130a72ca */ /* 0x002fe200000e0000 */
[----:B------:R-:W-:Y:S01]  /*5620*/  ULEA UR17, UR6, UR4, 0x3 ;  /* 0x0000000406117291 */ /* 0x000fe2000f8e18ff */
[----:B--2---:R-:W-:Y:S01]  /*5630*/  R2UR UR9, R24 ;  /* 0x00000000180972ca */ /* 0x004fe200000e0000 */
[----:B------:R-:W-:Y:S01]  /*5640*/  UISETP.NE.U32.AND UP1, UPT, UR8, URZ, UPT ;  /* 0x000000ff0800728c */ /* 0x000fe2000bf25070 */
[----:B------:R-:W-:Y:S02]  /*5650*/  R2UR UR7, R18 ;  /* 0x00000000120772ca */ /* 0x000fe400000e0000 */
[----:B------:R-:W-:-:S09]  /*5660*/  R2UR UR5, R23 ;  /* 0x00000000170572ca */ /* 0x000fd200000e0000 */
[----:B------:R-:W-:Y:S04]  /*5670*/  UTCBAR.2CTA.MULTICAST [UR9], URZ, UR10 ;  /* 0x000000ff090073e9 */ /* 0x000fe8000820080a */
[----:B------:R1:W-:Y:S02]  /*5680*/  UTCBAR.2CTA.MULTICAST [UR5], URZ, UR7 ;  /* 0x000000ff050073e9 */ /* 0x0003e40008200807 */
[----:B-1----:R-:W-:-:S06]  /*5690*/  USHF.L.U32 UR5, UR16, 0x1f, URZ ;  /* 0x0000001f10057899 */ /* 0x002fcc00080006ff */
[----:B------:R-:W-:-:S04]  /*56a0*/  IMAD.U32 R6, RZ, RZ, UR5 ;  /* 0x00000005ff067e24 */ /* 0x000fc8000f8e00ff */
[----:B------:R-:W1:Y:S02]  /*56b0*/  SYNCS.PHASECHK.TRANS64.TRYWAIT P0, [UR17+0x20], R6 ;  /* 0x00002006ff0075a7 */ /* 0x000e640008001111 */
[----:B-1----:R-:W-:Y:S05]  /*56c0*/  @!P0 BRA `(.L_x_57) ;  /* 0x0000009000c88947 */ /* 0x002fea0003800000 */
.L_x_140:
[----:B------:R-:W-:Y:S01]  /*56d0*/  USHF.L.U32 UR5, UR54, 0x1f, URZ ;  /* 0x0000001f36057899 */ /* 0x000fe200080006ff */
[----:B------:R-:W-:Y:S01]  /*56e0*/  HFMA2 R8, -RZ, RZ, 0, 3.814697265625e-06 ;  /* 0x00000040ff087431 */ /* 0x000fe200000001ff */
[----:B------:R-:W-:Y:S01]  /*56f0*/  UIMAD UR7, UR6, 0x2800, UR4 ;  /* 0x00002800060778a4 */ /* 0x000fe2000f8e0204 */
[----:B-1----:R-:W-:-:S03]  /*5700*/  MOV R6, 0x100 ;  /* 0x0000010000067802 */ /* 0x002fc60000000f00 */
[----:B------:R-:W-:Y:S01]  /*5710*/  MOV R9, UR5 ;  /* 0x0000000500097c02 */ /* 0x000fe20008000f00 */
[----:B------:R-:W-:-:S03]  /*5720*/  UIADD3 UR7, UPT, UPT, UR7, 0x14c00, URZ ;  /* 0x00014c0007077890 */ /* 0x000fc6000fffe0ff */
[----:B------:R-:W1:Y:S01]  /*5730*/  SYNCS.PHASECHK.TRANS64.TRYWAIT P0, [UR4+0x110], R9 ;  /* 0x00011009ff0075a7 */ /* 0x000e620008001104 */
[----:B------:R-:W-:-:S04]  /*5740*/  USHF.R.U32.HI UR7, URZ, 0x4, UR7 ;  /* 0x00000004ff077899 */ /* 0x000fc80008011607 */
[----:B------:R-:W-:-:S04]  /*5750*/  ULOP3.LUT UR7, UR7, 0x3fc0, URZ, 0xc0, !UPT ;  /* 0x00003fc007077892 */ /* 0x000fc8000f8ec0ff */
[----:B------:R-:W-:Y:S01]  /*5760*/  ULOP3.LUT UR7, UR7, 0x80000, URZ, 0xfc, !UPT ;  /* 0x0008000007077892 */ /* 0x000fe2000f8efcff */
[----:B-1----:R-:W-:Y:S11]  /*5770*/  @!P0 BRA `(.L_x_58) ;  /* 0x0000009000bc8947 */ /* 0x002ff60003800000 */
.L_x_142:
[----:B------:R-:W-:Y:S01]  /*5780*/  R2UR UR10, R8 ;  /* 0x00000000080a72ca */ /* 0x000fe200000e0000 */
[----:B------:R-:W-:Y:S01]  /*5790*/  IMAD.MOV.U32 R8, RZ, RZ, 0x48 ;  /* 0x00000048ff087424 */ /* 0x000fe200078e00ff */
[----:B------:R-:W-:Y:S01]  /*57a0*/  R2UR UR12, R6 ;  /* 0x00000000060c72ca */ /* 0x000fe200000e0000 */
[----:B------:R-:W-:Y:S01]  /*57b0*/  IMAD.MOV.U32 R6, RZ, RZ, 0x100 ;  /* 0x00000100ff067424 */ /* 0x000fe200078e00ff */
[----:B------:R-:W-:Y:S01]  /*57c0*/  UMOV UR8, 0x0 ;  /* 0x0000000000087882 */ /* 0x000fe20000000000 */
[----:B------:R-:W-:Y:S01]  /*57d0*/  UMOV UR9, 0x10150010 ;  /* 0x1015001000097882 */ /* 0x000fe20000000000 */
[----:B------:R-:W-:Y:S01]  /*57e0*/  UMOV UR24, UR7 ;  /* 0x0000000700187c82 */ /* 0x000fe20008000000 */
[----:B------:R-:W-:Y:S01]  /*57f0*/  UMOV UR25, 0x4080 ;  /* 0x0000408000197882 */ /* 0x000fe20000000000 */
[----:B------:R-:W-:Y:S01]  /*5800*/  UIADD3 UR22, UPT, UPT, UR7, 0x10, URZ ;  /* 0x0000001007167890 */ /* 0x000fe2000fffe0ff */
[----:B-1----:R-:W-:Y:S01]  /*5810*/  IMAD.U32 R9, RZ, RZ, UR5 ;  /* 0x00000005ff097e24 */ /* 0x002fe2000f8e00ff */
[----:B------:R-:W-:Y:S01]  /*5820*/  UMOV UR26, 0x0 ;  /* 0x00000000001a7882 */ /* 0x000fe20000000000 */
[----:B------:R-:W-:Y:S01]  /*5830*/  UMOV UR27, 0x10150010 ;  /* 0x10150010001b7882 */ /* 0x000fe20000000000 */
[----:B------:R-:W-:Y:S01]  /*5840*/  UMOV UR23, 0x4080 ;  /* 0x0000408000177882 */ /* 0x000fe20000000000 */
[----:B------:R-:W-:-:S02]  /*5850*/  UIADD3 UR20, UPT, UPT, UR7, 0x20, URZ ;  /* 0x0000002007147890 */ /* 0x000fc4000fffe0ff */
[----:B------:R1:W-:Y:S01]  /*5860*/  UTCHMMA.2CTA tmem[UR10], gdesc[UR24], tmem[UR12], tmem[UR8], idesc[UR9], UP1 ;  /* 0x00ff08180a0079ea */ /* 0x0003e20008a0000c */
[----:B------:R-:W-:Y:S01]  /*5870*/  UIADD3 UR18, UPT, UPT, UR7, 0x30, URZ ;  /* 0x0000003007127890 */ /* 0x000fe2000fffe0ff */
[----:B------:R-:W-:Y:S01]  /*5880*/  UMOV UR21, 0x4080 ;  /* 0x0000408000157882 */ /* 0x000fe20000000000 */
[----:B------:R-:W-:Y:S01]  /*5890*/  UMOV UR19, 0x4080 ;  /* 0x0000408000137882 */ /* 0x000fe20000000000 */
[----:B------:R-:W-:Y:S01]  /*58a0*/  UIADD3 UR14, UPT, UPT, UR7, 0x40, URZ ;  /* 0x00000040070e7890 */ /* 0x000fe2000fffe0ff */
[----:B------:R-:W-:Y:S01]  /*58b0*/  UMOV UR15, 0x4080 ;  /* 0x00004080000f7882 */ /* 0x000fe20000000000 */
[----:B------:R-:W-:Y:S01]  /*58c0*/  UMOV UR13, 0x4080 ;  /* 0x00004080000d7882 */ /* 0x000fe20000000000 */
[----:B-1----:R-:W-:Y:S01]  /*58d0*/  R2UR UR8, R8 ;  /* 0x00000000080872ca */ /* 0x002fe200000e0000 */
[----:B------:R-:W-:Y:S01]  /*58e0*/  IMAD.MOV.U32 R8, RZ, RZ, 0x50 ;  /* 0x00000050ff087424 */ /* 0x000fe200078e00ff */
[C---:B------:R-:W-:Y:S02]  /*58f0*/  R2UR UR9, R6.reuse ;  /* 0x00000000060972ca */ /* 0x040fe400000e0000 */
[----:B------:R-:W-:-:S02]  /*5900*/  R2UR UR10, R6 ;  /* 0x00000000060a72ca */ /* 0x000fc400000e0000 */
[----:B------:R-:W-:Y:S01]  /*5910*/  R2UR UR11, R8 ;  /* 0x00000000080b72ca */ /* 0x000fe200000e0000 */
[----:B------:R-:W-:-:S05]  /*5920*/  IMAD.MOV.U32 R8, RZ, RZ, 0x58 ;  /* 0x00000058ff087424 */ /* 0x000fca00078e00ff */
[----:B------:R-:W-:Y:S01]  /*5930*/  R2UR UR12, R8 ;  /* 0x00000000080c72ca */ /* 0x000fe200000e0000 */
[----:B------:R-:W-:Y:S02]  /*5940*/  IMAD.MOV.U32 R8, RZ, RZ, 0x60 ;  /* 0x00000060ff087424 */ /* 0x000fe400078e00ff */
[----:B------:R1:W-:Y:S04]  /*5950*/  UTCHMMA.2CTA tmem[UR8], gdesc[UR22], tmem[UR9], tmem[UR26], idesc[UR27], UPT ;  /* 0x00ff1a16080079ea */ /* 0x0003e8000ba00009 */
[----:B------:R2:W-:Y:S01]  /*5960*/  UTCHMMA.2CTA tmem[UR11], gdesc[UR20], tmem[UR10], tmem[UR26], idesc[UR27], UPT ;  /* 0x00ff1a140b0079ea */ /* 0x0005e2000ba0000a */
[----:B-1----:R-:W-:Y:S02]  /*5970*/  R2UR UR8, R6 ;  /* 0x00000000060872ca */ /* 0x002fe400000e0000 */
[----:B------:R-:W-:Y:S01]  /*5980*/  R2UR UR9, R8 ;  /* 0x00000000080972ca */ /* 0x000fe200000e0000 */
[----:B------:R-:W-:-:S05]  /*5990*/  IMAD.MOV.U32 R8, RZ, RZ, 0x68 ;  /* 0x00000068ff087424 */ /* 0x000fca00078e00ff */
[----:B--2---:R-:W-:Y:S01]  /*59a0*/  R2UR UR11, R8 ;  /* 0x00000000080b72ca */ /* 0x004fe200000e0000 */
[----:B------:R-:W-:-:S04]  /*59b0*/  IMAD.MOV.U32 R8, RZ, RZ, 0x70 ;  /* 0x00000070ff087424 */ /* 0x000fc800078e00ff */
[----:B------:R1:W-:Y:S02]  /*59c0*/  UTCHMMA.2CTA tmem[UR12], gdesc[UR18], tmem[UR8], tmem[UR26], idesc[UR27], UPT ;  /* 0x00ff1a120c0079ea */ /* 0x0003e4000ba00008 */
[----:B------:R2:W-:Y:S01]  /*59d0*/  UTCHMMA.2CTA tmem[UR9], gdesc[UR14], tmem[UR10], tmem[UR26], idesc[UR27], UPT ;  /* 0x00ff1a0e090079ea */ /* 0x0005e2000ba0000a */
[----:B-1----:R-:W-:-:S09]  /*59e0*/  UIADD3 UR12, UPT, UPT, UR7, 0x50, URZ ;  /* 0x00000050070c7890 */ /* 0x002fd2000fffe0ff */
[----:B------:R2:W-:Y:S01]  /*59f0*/  UTCHMMA.2CTA tmem[UR11], gdesc[UR12], tmem[UR8], tmem[UR26], idesc[UR27], UPT ;  /* 0x00ff1a0c0b0079ea */ /* 0x0005e2000ba00008 */
[----:B------:R-:W1:Y:S02]  /*5a00*/  SYNCS.PHASECHK.TRANS64.TRYWAIT P0, [UR4+0x120], R9 ;  /* 0x00012009ff0075a7 */ /* 0x000e640008001104 */
[----:B-12---:R-:W-:Y:S05]  /*5a10*/  @!P0 BRA `(.L_x_59) ;  /* 0x0000009000348947 */ /* 0x006fea0003800000 */
.L_x_144:
[----:B------:R-:W-:Y:S01]  /*5a20*/  R2UR UR27, R8 ;  /* 0x00000000081b72ca */ /* 0x000fe200000e0000 */
[----:B------:R-:W-:Y:S01]  /*5a30*/  IMAD.MOV.U32 R8, RZ, RZ, 0x78 ;  /* 0x00000078ff087424 */ /* 0x000fe200078e00ff */
[----:B------:R-:W-:Y:S01]  /*5a40*/  R2UR UR28, R6 ;  /* 0x00000000061c72ca */ /* 0x000fe200000e0000 */
[----:B------:R-:W-:Y:S01]  /*5a50*/  IMAD.MOV.U32 R6, RZ, RZ, 0x100 ;  /* 0x00000100ff067424 */ /* 0x000fe200078e00ff */
[----:B------:R-:W-:Y:S01]  /*5a60*/  UIADD3 UR10, UPT, UPT, UR7, 0x60, URZ ;  /* 0x00000060070a7890 */ /* 0x000fe2000fffe0ff */
[----:B------:R-:W-:Y:S01]  /*5a70*/  R2UR UR30, R22 ;  /* 0x00000000161e72ca */ /* 0x000fe200000e0000 */
[----:B------:R-:W-:Y:S01]  /*5a80*/  UIADD3 UR8, UPT, UPT, UR7, 0x70, URZ ;  /* 0x0000007007087890 */ /* 0x000fe2000fffe0ff */
[----:B------:R-:W-:Y:S01]  /*5a90*/  R2UR UR7, R8 ;  /* 0x00000000080772ca */ /* 0x000fe200000e0000 */
[----:B------:R-:W-:Y:S01]  /*5aa0*/  UMOV UR32, 0x0 ;  /* 0x0000000000207882 */ /* 0x000fe20000000000 */
[----:B------:R-:W-:Y:S01]  /*5ab0*/  R2UR UR26, R6 ;  /* 0x00000000061a72ca */ /* 0x000fe200000e0000 */
[----:B------:R-:W-:Y:S01]  /*5ac0*/  UMOV UR33, 0x10150010 ;  /* 0x1015001000217882 */ /* 0x000fe20000000000 */
[----:B------:R-:W-:Y:S01]  /*5ad0*/  UMOV UR11, 0x4080 ;  /* 0x00004080000b7882 */ /* 0x000fe20000000000 */
[----:B------:R-:W-:Y:S01]  /*5ae0*/  UMOV UR9, 0x4080 ;  /* 0x0000408000097882 */ /* 0x000fe20000000000 */
[----:B-1----:R-:W-:Y:S01]  /*5af0*/  IMAD.U32 R9, RZ, RZ, UR5 ;  /* 0x00000005ff097e24 */ /* 0x002fe2000f8e00ff */
[----:B------:R-:W-:Y:S01]  /*5b00*/  UMOV UR29, 0x3 ;  /* 0x00000003001d7882 */ /* 0x000fe20000000000 */
[----:B------:R1:W-:Y:S01]  /*5b10*/  UTCHMMA.2CTA tmem[UR27], gdesc[UR10], tmem[UR28], tmem[UR32], idesc[UR33], UPT ;  /* 0x00ff200a1b0079ea */ /* 0x0003e2000ba0001c */
[----:B------:R-:W-:-:S02]  /*5b20*/  IMAD.MOV.U32 R8, RZ, RZ, 0xc0 ;  /* 0x000000c0ff087424 */ /* 0x000fc400078e00ff */
[----:B------:R-:W-:-:S04]  /*5b30*/  IMAD.MOV.U32 R6, RZ, RZ, 0x150 ;  /* 0x00000150ff067424 */ /* 0x000fc800078e00ff */
[----:B------:R1:W-:Y:S01]  /*5b40*/  UTCHMMA.2CTA tmem[UR7], gdesc[UR8], tmem[UR26], tmem[UR32], idesc[UR33], UPT ;  /* 0x00ff2008070079ea */ /* 0x0003e2000ba0001a */
[----:B------:R1:W-:Y:S01]  /*5b50*/  UTCBAR.2CTA.MULTICAST [UR30], URZ, UR29 ;  /* 0x000000ff1e0073e9 */ /* 0x0003e2000820081d */
[----:B------:R-:W2:Y:S02]  /*5b60*/  SYNCS.PHASECHK.TRANS64.TRYWAIT P0, [UR4+0x118], R9 ;  /* 0x00011809ff0075a7 */ /* 0x000ea40008001104 */
[----:B-12---:R-:W-:Y:S05]  /*5b70*/  @!P0 BRA `(.L_x_60) ;  /* 0x0000008c00fc8947 */ /* 0x006fea0003800000 */
.L_x_146:
[----:B------:R-:W-:Y:S01]  /*5b80*/  R2UR UR29, R8 ;  /* 0x00000000081d72ca */ /* 0x000fe200000e0000 */
[----:B------:R-:W-:Y:S01]  /*5b90*/  IMAD.MOV.U32 R8, RZ, RZ, 0xc8 ;  /* 0x000000c8ff087424 */ /* 0x000fe200078e00ff */
[----:B------:R-:W-:Y:S01]  /*5ba0*/  R2UR UR30, R6 ;  /* 0x00000000061e72ca */ /* 0x000fe200000e0000 */
[----:B------:R-:W-:Y:S01]  /*5bb0*/  UMOV UR26, 0x0 ;  /* 0x00000000001a7882 */ /* 0x000fe20000000000 */
[----:B------:R-:W-:Y:S01]  /*5bc0*/  UMOV UR27, 0x10150010 ;  /* 0x10150010001b7882 */ /* 0x000fe20000000000 */
[----:B------:R-:W-:Y:S01]  /*5bd0*/  IMAD.MOV.U32 R6, RZ, RZ, 0x150 ;  /* 0x00000150ff067424 */ /* 0x000fe200078e00ff */
[----:B------:R-:W-:Y:S01]  /*5be0*/  UMOV UR32, 0x0 ;  /* 0x0000000000207882 */ /* 0x000fe20000000000 */
[----:B------:R-:W-:-:S03]  /*5bf0*/  UMOV UR33, 0x10150010 ;  /* 0x1015001000217882 */ /* 0x000fc60000000000 */
[----:B------:R-:W-:-:S05]  /*5c00*/  R2UR UR28, R6 ;  /* 0x00000000061c72ca */ /* 0x000fca00000e0000 */
[----:B------:R2:W-:Y:S02]  /*5c10*/  UTCHMMA.2CTA tmem[UR29], gdesc[UR24], tmem[UR30], tmem[UR26], idesc[UR27], UP1 ;  /* 0x00ff1a181d0079ea */ /* 0x0005e40008a0001e */
[----:B--2---:R-:W-:Y:S01]  /*5c20*/  R2UR UR27, R8 ;  /* 0x00000000081b72ca */ /* 0x004fe200000e0000 */
[----:B------:R-:W-:Y:S01]  /*5c30*/  IMAD.MOV.U32 R8, RZ, RZ, 0xd0 ;  /* 0x000000d0ff087424 */ /* 0x000fe200078e00ff */
[C---:B------:R-:W-:Y:S02]  /*5c40*/  R2UR UR26, R6.reuse ;  /* 0x00000000061a72ca */ /* 0x040fe400000e0000 */
[----:B------:R-:W-:Y:S02]  /*5c50*/  R2UR UR25, R6 ;  /* 0x00000000061972ca */ /* 0x000fe400000e0000 */
[----:B------:R-:W-:Y:S01]  /*5c60*/  R2UR UR7, R8 ;  /* 0x00000000080772ca */ /* 0x000fe200000e0000 */
[----:B------:R-:W-:-:S05]  /*5c70*/  IMAD.MOV.U32 R8, RZ, RZ, 0xd8 ;  /* 0x000000d8ff087424 */ /* 0x000fca00078e00ff */
[----:B------:R-:W-:Y:S01]  /*5c80*/  R2UR UR24, R8 ;  /* 0x00000000081872ca */ /* 0x000fe200000e0000 */
[----:B------:R-:W-:Y:S01]  /*5c90*/  IMAD.MOV.U32 R8, RZ, RZ, 0xe0 ;  /* 0x000000e0ff087424 */ /* 0x000fe200078e00ff */
[----:B------:R2:W-:Y:S05]  /*5ca0*/  UTCHMMA.2CTA tmem[UR27], gdesc[UR22], tmem[UR28], tmem[UR32], idesc[UR33], UPT ;  /* 0x00ff20161b0079ea */ /* 0x0005ea000ba0001c */
[----:B------:R3:W-:Y:S06]  /*5cb0*/  UTCHMMA.2CTA tmem[UR7], gdesc[UR20], tmem[UR26], tmem[UR32], idesc[UR33], UPT ;  /* 0x00ff2014070079ea */ /* 0x0007ec000ba0001a */
[----:B------:R4:W-:Y:S01]  /*5cc0*/  UTCHMMA.2CTA tmem[UR24], gdesc[UR18], tmem[UR25], tmem[UR32], idesc[UR33], UPT ;  /* 0x00ff2012180079ea */ /* 0x0009e2000ba00019 */
[----:B--2---:R-:W-:Y:S01]  /*5cd0*/  R2UR UR22, R8 ;  /* 0x00000000081672ca */ /* 0x004fe200000e0000 */
[----:B------:R-:W-:Y:S01]  /*5ce0*/  IMAD.MOV.U32 R8, RZ, RZ, 0xe8 ;  /* 0x000000e8ff087424 */ /* 0x000fe200078e00ff */
[----:B------:R-:W-:-:S02]  /*5cf0*/  R2UR UR23, R6 ;  /* 0x00000000061772ca */ /* 0x000fc400000e0000 */
[----:B---3--:R-:W-:Y:S01]  /*5d00*/  R2UR UR20, R6 ;  /* 0x00000000061472ca */ /* 0x008fe200000e0000 */
[----:B------:R-:W-:Y:S01]  /*5d10*/  IMAD.U32 R6, RZ, RZ, UR5 ;  /* 0x00000005ff067e24 */ /* 0x000fe2000f8e00ff */
[----:B------:R-:W-:-:S09]  /*5d20*/  R2UR UR7, R8 ;  /* 0x00000000080772ca */ /* 0x000fd200000e0000 */
[----:B------:R4:W-:Y:S04]  /*5d30*/  UTCHMMA.2CTA tmem[UR22], gdesc[UR14], tmem[UR23], tmem[UR32], idesc[UR33], UPT ;  /* 0x00ff200e160079ea */ /* 0x0009e8000ba00017 */
[----:B------:R4:W-:Y:S01]  /*5d40*/  UTCHMMA.2CTA tmem[UR7], gdesc[UR12], tmem[UR20], tmem[UR32], idesc[UR33], UPT ;  /* 0x00ff200c070079ea */ /* 0x0009e2000ba00014 */
[----:B------:R-:W2:Y:S02]  /*5d50*/  SYNCS.PHASECHK.TRANS64.TRYWAIT P0, [UR4+0x128], R6 ;  /* 0x00012806ff0075a7 */ /* 0x000ea40008001104 */
[----:B--2-4-:R-:W-:Y:S05]  /*5d60*/  @!P0 BRA `(.L_x_61) ;  /* 0x0000008c00a08947 */ /* 0x014fea0003800000 */
.L_x_148:
[----:B------:R-:W-:Y:S01]  /*5d70*/  IMAD.MOV.U32 R8, RZ, RZ, 0xf0 ;  /* 0x000000f0ff087424 */ /* 0x000fe200078e00ff */
[----:B------:R-:W-:Y:S01]  /*5d80*/  UMOV UR12, 0x0 ;  /* 0x00000000000c7882 */ /* 0x000fe20000000000 */
[----:B-1----:R-:W-:Y:S01]  /*5d90*/  IMAD.MOV.U32 R6, RZ, RZ, 0x150 ;  /* 0x00000150ff067424 */ /* 0x002fe200078e00ff */
[----:B------:R-:W-:Y:S01]  /*5da0*/  UMOV UR13, 0x10150010 ;  /* 0x10150010000d7882 */ /* 0x000fe20000000000 */
[----:B------:R-:W-:Y:S01]  /*5db0*/  R2UR UR7, R21 ;  /* 0x00000000150772ca */ /* 0x000fe200000e0000 */
[----:B------:R-:W-:Y:S01]  /*5dc0*/  UMOV UR20, 0x0 ;  /* 0x0000000000147882 */ /* 0x000fe20000000000 */
[----:B------:R-:W-:Y:S01]  /*5dd0*/  R2UR UR5, R8 ;  /* 0x00000000080572ca */ /* 0x000fe200000e0000 */
[----:B------:R-:W-:Y:S01]  /*5de0*/  IMAD.MOV.U32 R8, RZ, RZ, 0xf8 ;  /* 0x000000f8ff087424 */ /* 0x000fe200078e00ff */
[----:B------:R-:W-:Y:S01]  /*5df0*/  R2UR UR14, R6 ;  /* 0x00000000060e72ca */ /* 0x000fe200000e0000 */
[----:B------:R-:W-:Y:S01]  /*5e00*/  UMOV UR21, 0x10150010 ;  /* 0x1015001000157882 */ /* 0x000fe20000000000 */
[----:B------:R-:W-:Y:S01]  /*5e10*/  R2UR UR18, R17 ;  /* 0x00000000111272ca */ /* 0x000fe200000e0000 */
[----:B------:R-:W-:Y:S01]  /*5e20*/  UMOV UR15, 0x3 ;  /* 0x00000003000f7882 */ /* 0x000fe20000000000 */
[----:B------:R-:W-:-:S02]  /*5e30*/  UIADD3 UR6, UPT, UPT, UR6, 0x1, URZ ;  /* 0x0000000106067890 */ /* 0x000fc4000fffe0ff */
[----:B------:R-:W-:Y:S02]  /*5e40*/  ULOP3.LUT UR61, UR61, 0x1, URZ, 0x3c, !UPT ;  /* 0x000000013d3d7892 */ /* 0x000fe4000f8e3cff */
[----:B------:R-:W-:Y:S02]  /*5e50*/  UISETP.NE.AND UP1, UPT, UR6, 0xe, UPT ;  /* 0x0000000e0600788c */ /* 0x000fe4000bf25270 */
[----:B------:R-:W-:Y:S02]  /*5e60*/  ULOP3.LUT UR54, UR54, 0x1, URZ, 0x3c, !UPT ;  /* 0x0000000136367892 */ /* 0x000fe4000f8e3cff */
[----:B------:R-:W-:Y:S01]  /*5e70*/  USEL UR22, UR6, URZ, UP1 ;  /* 0x000000ff06167287 */ /* 0x000fe20008800000 */
[----:B------:R1:W-:Y:S02]  /*5e80*/  UTCHMMA.2CTA tmem[UR5], gdesc[UR10], tmem[UR14], tmem[UR12], idesc[UR13], UPT ;  /* 0x00ff0c0a050079ea */ /* 0x0003e4000ba0000e */
[----:B-1----:R-:W-:Y:S01]  /*5e90*/  R2UR UR12, R8 ;  /* 0x00000000080c72ca */ /* 0x002fe200000e0000 */
[----:B------:R-:W-:Y:S01]  /*5ea0*/  USEL UR5, URZ, 0x1, UP1 ;  /* 0x00000001ff057887 */ /* 0x000fe20008800000 */
[----:B------:R-:W-:-:S03]  /*5eb0*/  R2UR UR13, R6 ;  /* 0x00000000060d72ca */ /* 0x000fc600000e0000 */
[----:B------:R-:W-:-:S10]  /*5ec0*/  ULOP3.LUT UR24, UR16, UR5, URZ, 0x3c, !UPT ;  /* 0x0000000510187292 */ /* 0x000fd4000f8e3cff */
[----:B------:R-:W-:Y:S01]  /*5ed0*/  UTCHMMA.2CTA tmem[UR12], gdesc[UR8], tmem[UR13], tmem[UR20], idesc[UR21], UPT ;  /* 0x00ff14080c0079ea */ /* 0x000fe2000ba0000d */
[----:B------:R1:W-:Y:S02]  /*5ee0*/  UTCBAR.2CTA.MULTICAST [UR7], URZ, UR15 ;  /* 0x000000ff070073e9 */ /* 0x0003e4000820080f */
[----:B-1----:R-:W-:-:S09]  /*5ef0*/  UIADD3 UR7, UPT, UPT, UR17, 0x90, URZ ;  /* 0x0000009011077890 */ /* 0x002fd2000fffe0ff */
[----:B------:R1:W-:Y:S01]  /*5f00*/  UTCBAR.2CTA.MULTICAST [UR7], URZ, UR18 ;  /* 0x000000ff070073e9 */ /* 0x0003e20008200812 */
[----:B------:R-:W-:Y:S02]  /*5f10*/  NOP ;  /* 0x0000000000007918 */ /* 0x000fe40000000000 */
.L_x_45:
[----:B------:R-:W2:Y:S01]  /*5f20*/  LDCU UR6, c[0x0][0x624] ;  /* 0x0000c480ff0677ac */ /* 0x000ea20008000800 */
[----:B------:R-:W-:-:S13]  /*5f30*/  R2UR UR5, R20 ;  /* 0x00000000140572ca */ /* 0x000fda00000e0000 */
[----:B--2---:R-:W-:-:S09]  /*5f40*/  UISETP.GE.AND UP1, UPT, UR5, UR6, UPT ;  /* 0x000000060500728c */ /* 0x004fd2000bf26270 */
[----:B------:R-:W-:Y:S05]  /*5f50*/  BRA.U !UP1, `(.L_x_62) ;  /* 0xffffffe1098c7547 */ /* 0x000fea000b83ffff */
.L_x_44:
[----:B------:R-:W2:Y:S01]  /*5f60*/  S2UR UR5, SR_CgaCtaId ;  /* 0x00000000000579c3 */ /* 0x000ea20000008800 */
[----:B------:R-:W-:Y:S01]  /*5f70*/  ELECT P0, URZ, PT ;  /* 0x0000000000ff782f */ /* 0x000fe20003800000 */
[----:B------:R-:W-:Y:S01]  /*5f80*/  IMAD.MOV.U32 R6, RZ, RZ, 0x1 ;  /* 0x00000001ff067424 */ /* 0x000fe200078e00ff */
[----:B------:R-:W-:-:S05]  /*5f90*/  UMOV UR10, 0x1 ;  /* 0x00000001000a7882 */ /* 0x000fca0000000000 */
[----:B------:R-:W-:Y:S08]  /*5fa0*/  UVIRTCOUNT.DEALLOC.SMPOOL 0x80 ;  /* 0x000000800000784c */ /* 0x000ff00000000000 */
[----:B------:R-:W3:Y:S01]  /*5fb0*/  S2UR UR9, SR_CgaCtaId ;  /* 0x00000000000979c3 */ /* 0x000ee20000008800 */
[----:B------:R-:W-:Y:S01]  /*5fc0*/  @P0 MOV R9, 0x40 ;  /* 0x0000004000090802 */ /* 0x000fe20000000f00 */
[----:B--2---:R-:W-:Y:S01]  /*5fd0*/  @P0 IMAD.U32 R4, RZ, RZ, UR5 ;  /* 0x00000005ff040e24 */ /* 0x004fe2000f8e00ff */
[----:B------:R-:W-:-:S04]  /*5fe0*/  UIADD3 UR5, UPT, UPT, UR4, 0x1c0, URZ ;  /* 0x000001c004057890 */ /* 0x000fc8000fffe0ff */
[C---:B------:R-:W-:Y:S02]  /*5ff0*/  @P0 LEA R9, R4.reuse, R9, 0x18 ;  /* 0x0000000904090211 */ /* 0x040fe400078ec0ff */
[----:B------:R-:W-:Y:S01]  /*6000*/  LOP3.LUT R11, R4, 0x1, RZ, 0x3c, !PT ;  /* 0x00000001040b7812 */ /* 0x000fe200078e3cff */
[----:B------:R-:W-:Y:S02]  /*6010*/  IMAD.U32 R4, RZ, RZ, UR5 ;  /* 0x00000005ff047e24 */ /* 0x000fe4000f8e00ff */
[----:B------:R2:W-:Y:S03]  /*6020*/  @P0 STS.U8 [R9], R6 ;  /* 0x0000000609000388 */ /* 0x0005e60000000000 */
[----:B------:R-:W-:Y:S01]  /*6030*/  PRMT R11, R11, 0x654, R4 ;  /* 0x000006540b0b7816 */ /* 0x000fe20000000004 */
[----:B------:R-:W-:Y:S01]  /*6040*/  IMAD.U32 R4, RZ, RZ, UR10 ;  /* 0x0000000aff047e24 */ /* 0x000fe2000f8e00ff */
[----:B------:R-:W-:Y:S06]  /*6050*/  BAR.SYNC.DEFER_BLOCKING 0x2, 0x1a0 ;  /* 0x0086800000007b1d */ /* 0x000fec0000010000 */
[----:B------:R2:W-:Y:S01]  /*6060*/  SYNCS.ARRIVE.TRANS64.RED.ART0 RZ, [R11+URZ], R4 ;  /* 0x000000040bff79a7 */ /* 0x0005e200085004ff */
[----:B------:R-:W4:Y:S02]  /*6070*/  SYNCS.PHASECHK.TRANS64.TRYWAIT P0, [UR4+0x1c0], RZ ;  /* 0x0001c0ffff0075a7 */ /* 0x000f240008001104 */
[----:B--234-:R-:W-:Y:S05]  /*6080*/  @!P0 BRA `(.L_x_63) ;  /* 0x0000008800f88947 */ /* 0x01cfea0003800000 */
.L_x_150:
[----:B------:R-:W-:Y:S01]  /*6090*/  NOP ;  /* 0x0000000000007918 */ /* 0x000fe20000000000 */
[----:B------:R-:W-:Y:S01]  /*60a0*/  UMOV UR5, 0x50 ;  /* 0x0000005000057882 */ /* 0x000fe20000000000 */
[----:B------:R-:W-:Y:S01]  /*60b0*/  R2UR UR6, R5 ;  /* 0x00000000050672ca */ /* 0x000fe200000e0000 */
[----:B------:R-:W-:Y:S01]  /*60c0*/  ULEA UR9, UR9, UR5, 0x18 ;  /* 0x0000000509097291 */ /* 0x000fe2000f8ec0ff */
[----:B-1----:R-:W-:-:S08]  /*60d0*/  UMOV UR7, 0xffff ;  /* 0x0000ffff00077882 */ /* 0x002fd00000000000 */
[----:B--2---:R-:W1:Y:S03]  /*60e0*/  LDS R4, [UR9] ;  /* 0x00000009ff047984 */ /* 0x004e660008000800 */
[----:B------:R-:W-:-:S04]  /*60f0*/  ULOP3.LUT UR5, UR6, 0xffff, URZ, 0xc0, !UPT ;  /* 0x0000ffff06057892 */ /* 0x000fc8000f8ec0ff */
[----:B------:R-:W-:-:S04]  /*6100*/  USHF.R.U32.HI UR5, URZ, 0x5, UR5 ;  /* 0x00000005ff057899 */ /* 0x000fc80008011605 */
[----:B------:R-:W-:Y:S02]  /*6110*/  UIADD3 UR6, UPT, UPT, UR5, 0x10, URZ ;  /* 0x0000001005067890 */ /* 0x000fe4000fffe0ff */
[----:B------:R-:W-:Y:S02]  /*6120*/  USHF.L.U32 UR7, UR7, UR5, URZ ;  /* 0x0000000507077299 */ /* 0x000fe400080006ff */
[----:B------:R-:W-:-:S04]  /*6130*/  USHF.L.U32 UR5, UR10, UR6, URZ ;  /* 0x000000060a057299 */ /* 0x000fc800080006ff */
[----:B------:R-:W-:-:S04]  /*6140*/  ULOP3.LUT UR5, UR5, UR7, URZ, 0xfc, !UPT ;  /* 0x0000000705057292 */ /* 0x000fc8000f8efcff */
[----:B------:R-:W-:Y:S01]  /*6150*/  ULOP3.LUT UR7, UR5, 0xffff, URZ, 0xc0, !UPT ;  /* 0x0000ffff05077892 */ /* 0x000fe2000f8ec0ff */
[----:B-1----:R-:W-:-:S13]  /*6160*/  R2UR UR8, R4 ;  /* 0x00000000040872ca */ /* 0x002fda00000e0000 */
[----:B------:R-:W-:-:S04]  /*6170*/  ULOP3.LUT UR6, UR5, 0xffff, UR8, 0x80, !UPT ;  /* 0x0000ffff05067892 */ /* 0x000fc8000f8e8008 */
[----:B------:R-:W-:-:S09]  /*6180*/  UISETP.NE.AND UP0, UPT, UR6, UR7, UPT ;  /* 0x000000070600728c */ /* 0x000fd2000bf05270 */
[----:B------:R-:W-:Y:S05]  /*6190*/  BRA.U UP0, `(.L_x_64) ;  /* 0x00000001004c7547 */ /* 0x000fea000b800000 */
[----:B------:R-:W-:Y:S02]  /*61a0*/  USHF.R.U32.HI UR6, URZ, 0x10, UR5 ;  /* 0x00000010ff067899 */ /* 0x000fe40008011605 */
[----:B------:R-:W-:-:S04]  /*61b0*/  USHF.R.U32.HI UR7, URZ, 0x10, UR8 ;  /* 0x00000010ff077899 */ /* 0x000fc80008011608 */
[----:B------:R-:W-:-:S04]  /*61c0*/  ULOP3.LUT UR7, UR7, UR6, URZ, 0xc0, !UPT ;  /* 0x0000000607077292 */ /* 0x000fc8000f8ec0ff */
[----:B------:R-:W-:-:S09]  /*61d0*/  UISETP.NE.AND UP0, UPT, UR7, UR6, UPT ;  /* 0x000000060700728c */ /* 0x000fd2000bf05270 */
[----:B------:R-:W-:Y:S05]  /*61e0*/  BRA.U UP0, `(.L_x_65) ;  /* 0x00000001002c7547 */ /* 0x000fea000b800000 */
[----:B------:R-:W1:Y:S01]  /*61f0*/  S2R R5, SR_LANEID ;  /* 0x0000000000057919 */ /* 0x000e620000000000 */
[----:B------:R-:W-:-:S03]  /*6200*/  ULOP3.LUT UR6, URZ, UR5, URZ, 0x33, !UPT ;  /* 0x00000005ff067292 */ /* 0x000fc6000f8e33ff */
[----:B------:R-:W-:Y:S02]  /*6210*/  VOTEU.ANY UR5, UPT, PT ;  /* 0x0000000000057886 */ /* 0x000fe400038e0100 */
[----:B------:R-:W-:Y:S01]  /*6220*/  UFLO.U32 UR5, UR5 ;  /* 0x00000005000572bd */ /* 0x000fe200080e0000 */
[----:B------:R-:W-:-:S04]  /*6230*/  IMAD.U32 R4, RZ, RZ, UR6 ;  /* 0x00000006ff047e24 */ /* 0x000fc8000f8e00ff */
[----:B------:R-:W2:Y:S02]  /*6240*/  REDUX UR7, R4 ;  /* 0x00000000040773c4 */ /* 0x000ea40000000000 */
[----:B------:R3:W-:Y:S01]  /*6250*/  UTCATOMSWS.AND URZ, UR6 ;  /* 0x0000000600ff79e3 */ /* 0x0007e20008000000 */
[----:B-1----:R-:W-:Y:S02]  /*6260*/  ISETP.EQ.U32.AND P0, PT, R5, UR5, PT ;  /* 0x0000000505007c0c */ /* 0x002fe4000bf02070 */
[----:B--2---:R-:W-:-:S11]  /*6270*/  MOV R5, UR7 ;  /* 0x0000000700057c02 */ /* 0x004fd60008000f00 */
[----:B------:R3:W-:Y:S01]  /*6280*/  @P0 ATOMS.AND RZ, [UR9], R5 ;  /* 0x00000005ffff098c */ /* 0x0007e2000a800009 */
[----:B------:R-:W-:Y:S05]  /*6290*/  BRA `(.L_x_66) ;  /* 0x0000000000147947 */ /* 0x000fea0003800000 */
.L_x_65:
[----:B------:R-:W-:Y:S02]  /*62a0*/  MOV R4, 0x62c0 ;  /* 0x000062c000047802 */ /* 0x000fe40000000f00 */
[----:B------:R-:W-:Y:S05]  /*62b0*/  CALL.REL.NOINC `($__internal_0_$__cuda_sm10x_tcgen05_guardrail_trap_col_being_dealloced_not_returned_by_alloc) ;  /* 0x0000009000287944 */ /* 0x000fea0003c00000 */
[----:B------:R-:W-:Y:S05]  /*62c0*/  BRA `(.L_x_66) ;  /* 0x0000000000087947 */ /* 0x000fea0003800000 */
.L_x_64:
[----:B------:R-:W-:Y:S02]  /*62d0*/  MOV R4, 0x62f0 ;  /* 0x000062f000047802 */ /* 0x000fe40000000f00 */
[----:B------:R-:W-:Y:S05]  /*62e0*/  CALL.REL.NOINC `($__internal_2_$__cuda_sm10x_tcgen05_guardrail_trap_unallocated_columns_being_dealloced) ;  /* 0x0000009000347944 */ /* 0x000fea0003c00000 */
.L_x_66:
[----:B------:R-:W-:Y:S01]  /*62f0*/  ELECT P0, URZ, PT ;  /* 0x0000000000ff782f */ /* 0x000fe20003800000 */
[----:B------:R-:W-:-:S12]  /*6300*/  NOP ;  /* 0x0000000000007918 */ /* 0x000fd80000000000 */
[----:B------:R-:W-:Y:S05]  /*6310*/  @!P0 BRA `(.L_x_67) ;  /* 0x0000000000208947 */ /* 0x000fea0003800000 */
[----:B---3--:R-:W-:Y:S02]  /*6320*/  UMOV UR6, 0x20 ;  /* 0x0000002000067882 */ /* 0x008fe40000000000 */
[----:B------:R-:W-:-:S04]  /*6330*/  UIADD3 UR6, UPT, UPT, -UR6, 0x100000, URZ ;  /* 0x0010000006067890 */ /* 0x000fc8000fffe1ff */
[----:B------:R-:W-:Y:S02]  /*6340*/  USHF.L.U32 UR7, UR6, 0xb, URZ ;  /* 0x0000000b06077899 */ /* 0x000fe400080006ff */
[----:B------:R-:W-:Y:S01]  /*6350*/  USHF.L.U32 UR6, UR6, 0x1, URZ ;  /* 0x0000000106067899 */ /* 0x000fe200080006ff */
[----:B------:R-:W1:Y:S11]  /*6360*/  FENCE.VIEW.ASYNC.S ;  /* 0x00000000000073c6 */ /* 0x000e760000000000 */
[----:B-1----:R1:W2:Y:S01]  /*6370*/  SYNCS.EXCH.64 URZ, [UR4+0x1c0], UR6 ;  /* 0x0001c00604ff75b2 */ /* 0x0022a20008000100 */
[----:B------:R-:W-:Y:S05]  /*6380*/  BRA `(.L_x_67) ;  /* 0x0000000000047947 */ /* 0x000fea0003800000 */
.L_x_12:
[----:B------:R-:W-:Y:S01]  /*6390*/  NOP ;  /* 0x0000000000007918 */ /* 0x000fe20000000000 */
.L_x_67:
[----:B-1-3--:R-:W-:Y:S05]  /*63a0*/  BSYNC.RECONVERGENT B1 ;  /* 0x0000000000017941 */ /* 0x00afea0003800200 */
.L_x_9:
[----:B------:R-:W-:Y:S01]  /*63b0*/  R2UR UR4, R0 ;  /* 0x00000000000472ca */ /* 0x000fe200000e0000 */
[----:B------:R-:W-:-:S12]  /*63c0*/  NOP ;  /* 0x0000000000007918 */ /* 0x000fd80000000000 */
[----:B------:R-:W-:-:S09]  /*63d0*/  UISETP.NE.AND UP0, UPT, UR4, 0xd, UPT ;  /* 0x0000000d0400788c */ /* 0x000fd2000bf05270 */
[----:B------:R-:W-:Y:S05]  /*63e0*/  BRA.U UP0, `(.L_x_68) ;  /* 0x0000000900947547 */ /* 0x000fea000b800000 */
[----:B------:R-:W-:-:S08]  /*63f0*/  NOP ;  /* 0x0000000000007918 */ /* 0x000fd00000000000 */
[----:B------:R-:W1:-:S00]  /*6400*/  USETMAXREG.DEALLOC.CTAPOOL 0x30 ;  /* 0x00000030000079c8 */ /* 0x000e4000080e0500 */
[----:B------:R-:W3:Y:S01]  /*6410*/  LDCU UR4, c[0x0][0x610] ;  /* 0x0000c200ff0477ac */ /* 0x000ee20008000800 */
[----:B-1----:R-:W-:Y:S01]  /*6420*/  R2UR UR9, R2 ;  /* 0x00000000020972ca */ /* 0x002fe200000e0000 */
[----:B------:R-:W1:Y:S01]  /*6430*/  LDCU.U8 UR8, c[0x0][0x614] ;  /* 0x0000c280ff0877ac */ /* 0x000e620008000000 */
[----:B------:R-:W4:Y:S01]  /*6440*/  LDCU.U8 UR6, c[0x0][0x615] ;  /* 0x0000c2a0ff0677ac */ /* 0x000f220008000000 */
[----:B------:R-:W5:Y:S01]  /*6450*/  LDCU UR7, c[0x0][0x61c] ;  /* 0x0000c380ff0777ac */ /* 0x000f620008000800 */
[----:B------:R-:W2:Y:S09]  /*6460*/  LDCU.U8 UR10, c[0x0][0x620] ;  /* 0x0000c400ff0a77ac */ /* 0x000eb20008000000 */
[----:B---3--:R-:W-:-:S04]  /*6470*/  UIMAD.WIDE.U32 UR4, UR9, UR4, URZ ;  /* 0x00000004090472a5 */ /* 0x008fc8000f8e00ff */
[----:B------:R-:W-:-:S04]  /*6480*/  UIADD3 UR4, UPT, UPT, UR9, -UR5, URZ ;  /* 0x8000000509047290 */ /* 0x000fc8000fffe0ff */
[----:B-1----:R-:W-:-:S04]  /*6490*/  USHF.R.U32.HI UR4, URZ, UR8, UR4 ;  /* 0x00000008ff047299 */ /* 0x002fc80008011604 */
[----:B------:R-:W-:-:S04]  /*64a0*/  UIADD3 UR4, UPT, UPT, UR5, UR4, URZ ;  /* 0x0000000405047290 */ /* 0x000fc8000fffe0ff */
[----:B----4-:R-:W-:Y:S01]  /*64b0*/  USHF.R.U32.HI UR8, URZ, UR6, UR4 ;  /* 0x00000006ff087299 */ /* 0x010fe20008011604 */
[----:B------:R-:W1:Y:S03]  /*64c0*/  LDCU UR6, c[0x0][0x624] ;  /* 0x0000c480ff0677ac */ /* 0x000e660008000800 */
[----:B-----5:R-:W-:-:S04]  /*64d0*/  UIMAD.WIDE.U32 UR4, UR8, UR7, URZ ;  /* 0x00000007080472a5 */ /* 0x020fc8000f8e00ff */
[----:B------:R-:W-:-:S04]  /*64e0*/  UIADD3 UR4, UPT, UPT, UR8, -UR5, URZ ;  /* 0x8000000508047290 */ /* 0x000fc8000fffe0ff */
[----:B--2---:R-:W-:-:S04]  /*64f0*/  USHF.R.U32.HI UR4, URZ, UR10, UR4 ;  /* 0x0000000aff047299 */ /* 0x004fc80008011604 */
[----:B------:R-:W-:Y:S02]  /*6500*/  UIADD3 UR4, UPT, UPT, UR5, UR4, URZ ;  /* 0x0000000405047290 */ /* 0x000fe4000fffe0ff */
[----:B-1----:R-:W-:-:S09]  /*6510*/  UISETP.GE.AND UP0, UPT, UR9, UR6, UPT ;  /* 0x000000060900728c */ /* 0x002fd2000bf06270 */
[----:B------:R-:W-:Y:S05]  /*6520*/  BRA.U UP0, `(.L_x_68) ;  /* 0x0000000900447547 */ /* 0x000fea000b800000 */
[----:B------:R-:W1:Y:S01]  /*6530*/  LDCU.U8 UR16, c[0x0][0x621] ;  /* 0x0000c420ff1077ac */ /* 0x000e620008000000 */
[----:B------:R-:W-:Y:S01]  /*6540*/  S2UR UR14, SR_CgaCtaId ;  /* 0x00000000000e79c3 */ /* 0x000fe20000008800 */
[----:B------:R-:W-:Y:S01]  /*6550*/  R2UR UR12, R2 ;  /* 0x00000000020c72ca */ /* 0x000fe200000e0000 */
[----:B------:R-:W-:Y:S01]  /*6560*/  HFMA2 R6, -RZ, RZ, 0, 0 ;  /* 0x00000000ff067431 */ /* 0x000fe200000001ff */
[----:B------:R-:W2:Y:S01]  /*6570*/  LDCU UR11, c[0x0][0x618] ;  /* 0x0000c300ff0b77ac */ /* 0x000ea20008000800 */
[----:B------:R-:W3:Y:S01]  /*6580*/  LDCU.64 UR6, c[0x0][0x348] ;  /* 0x00006900ff0677ac */ /* 0x000ee20008000a00 */
[----:B------:R-:W4:Y:S01]  /*6590*/  LDCU UR9, c[0x0][0x60c] ;  /* 0x0000c180ff0977ac */ /* 0x000f220008000800 */
[----:B------:R-:W-:Y:S01]  /*65a0*/  UMOV UR10, 0x400 ;  /* 0x00000400000a7882 */ /* 0x000fe20000000000 */
[----:B------:R-:W-:Y:S02]  /*65b0*/  UIADD3 UR5, UPT, UPT, -UR8, URZ, URZ ;  /* 0x000000ff08057290 */ /* 0x000fe4000fffe1ff */
[----:B-1----:R-:W-:Y:S01]  /*65c0*/  USHF.R.U32.HI UR4, URZ, UR16, UR4 ;  /* 0x00000010ff047299 */ /* 0x002fe20008011604 */
[----:B------:R-:W1:Y:S02]  /*65d0*/  S2UR UR37, SR_CgaSize ;  /* 0x00000000002579c3 */ /* 0x000e640000008a00 */
[----:B-1----:R-:W-:-:S12]  /*65e0*/  UIMAD UR37, UR37, -0xa0, URZ ;  /* 0xffffff60252578a4 */ /* 0x002fd8000f8e02ff */
[----:B------:R-:W1:Y:S01]  /*65f0*/  LDCU UR37, c[0x0][UR37+0x2c0] ;  /* 0x00005800252577ac */ /* 0x000e620008000800 */
[----:B------:R-:W-:Y:S01]  /*6600*/  IMAD.U32 R10, RZ, RZ, UR4 ;  /* 0x00000004ff0a7e24 */ /* 0x000fe2000f8e00ff */
[----:B------:R-:W-:Y:S02]  /*6610*/  UIADD3 UR4, UPT, UPT, -UR4, URZ, URZ ;  /* 0x000000ff04047290 */ /* 0x000fe4000fffe1ff */
[----:B------:R-:W-:Y:S02]  /*6620*/  ULEA UR14, UR14, UR10, 0x18 ;  /* 0x0000000a0e0e7291 */ /* 0x000fe4000f8ec0ff */
[----:B--2---:R-:W-:Y:S02]  /*6630*/  UIMAD UR8, UR11, UR4, UR8 ;  /* 0x000000040b0872a4 */ /* 0x004fe4000f8e0208 */
[----:B------:R-:W-:Y:S02]  /*6640*/  UIADD3 UR4, UPT, UPT, UR14, 0xc00, URZ ;  /* 0x00000c000e047890 */ /* 0x000fe4000fffe0ff */
[----:B---3--:R-:W-:-:S02]  /*6650*/  UIADD3 UR6, UP0, UPT, UR6, 0x200, URZ ;  /* 0x0000020006067890 */ /* 0x008fc4000ff1e0ff */
[----:B------:R-:W-:Y:S01]  /*6660*/  MOV R9, UR8 ;  /* 0x0000000800097c02 */ /* 0x000fe20008000f00 */
[----:B------:R-:W-:Y:S01]  /*6670*/  UMOV UR13, UR12 ;  /* 0x0000000c000d7c82 */ /* 0x000fe20008000000 */
[----:B------:R-:W-:Y:S01]  /*6680*/  IMAD.U32 R4, RZ, RZ, UR4 ;  /* 0x00000004ff047e24 */ /* 0x000fe2000f8e00ff */
[----:B------:R-:W2:Y:S01]  /*6690*/  LDCU UR15, c[0x0][0x624] ;  /* 0x0000c480ff0f77ac */ /* 0x000ea20008000800 */
[----:B------:R-:W-:Y:S01]  /*66a0*/  IMAD.MOV.U32 R4, RZ, RZ, 0x1 ;  /* 0x00000001ff047424 */ /* 0x000fe200078e00ff */
[----:B------:R-:W3:Y:S01]  /*66b0*/  LDCU UR29, c[0x0][0x610] ;  /* 0x0000c200ff1d77ac */ /* 0x000ee20008000800 */
[----:B------:R-:W5:Y:S01]  /*66c0*/  LDCU UR21, c[0x0][0x60c] ;  /* 0x0000c180ff1577ac */ /* 0x000f620008000800 */
[----:B------:R-:W-:Y:S01]  /*66d0*/  UMOV UR30, URZ ;  /* 0x000000ff001e7c82 */ /* 0x000fe20008000000 */
[----:B------:R-:W-:Y:S01]  /*66e0*/  UMOV UR31, URZ ;  /* 0x000000ff001f7c82 */ /* 0x000fe20008000000 */
[----:B------:R-:W1:Y:S01]  /*66f0*/  LDCU.64 UR22, c[0x0][0x618] ;  /* 0x0000c300ff1677ac */ /* 0x000e620008000a00 */
[----:B----4-:R-:W-:-:S02]  /*6700*/  UIMAD UR5, UR9, UR5, UR12 ;  /* 0x00000005090572a4 */ /* 0x010fc4000f8e020c */
[----:B------:R-:W-:Y:S02]  /*6710*/  UIADD3.X UR7, UPT, UPT, URZ, UR7, URZ, UP0, !UPT ;  /* 0x00000007ff077290 */ /* 0x000fe400087fe4ff */
[----:B------:R-:W-:Y:S02]  /*6720*/  UIADD3 UR72, UPT, UPT, UR14, 0x1c00, URZ ;  /* 0x00001c000e487890 */ /* 0x000fe4000fffe0ff */
[----:B------:R-:W-:Y:S02]  /*6730*/  UIADD3 UR64, UPT, UPT, UR14, 0x2c00, URZ ;  /* 0x00002c000e407890 */ /* 0x000fe4000fffe0ff */
[----:B------:R-:W-:Y:S02]  /*6740*/  UIADD3 UR56, UPT, UPT, UR14, 0x3c00, URZ ;  /* 0x00003c000e387890 */ /* 0x000fe4000fffe0ff */
[----:B------:R-:W-:Y:S02]  /*6750*/  UIADD3 UR48, UPT, UPT, UR14, 0x4c00, URZ ;  /* 0x00004c000e307890 */ /* 0x000fe4000fffe0ff */
[----:B------:R-:W-:-:S02]  /*6760*/  UIADD3 UR40, UPT, UPT, UR14, 0x5c00, URZ ;  /* 0x00005c000e287890 */ /* 0x000fc4000fffe0ff */
[----:B------:R-:W-:Y:S02]  /*6770*/  UIADD3 UR32, UPT, UPT, UR14, 0x6c00, URZ ;  /* 0x00006c000e207890 */ /* 0x000fe4000fffe0ff */
[----:B------:R-:W-:Y:S02]  /*6780*/  UIADD3 UR24, UPT, UPT, UR14, 0x7c00, URZ ;  /* 0x00007c000e187890 */ /* 0x000fe4000fffe0ff */
[----:B------:R-:W-:Y:S02]  /*6790*/  UIADD3 UR16, UPT, UPT, UR14, 0x8c00, URZ ;  /* 0x00008c000e107890 */ /* 0x000fe4000fffe0ff */
[----:B------:R-:W-:Y:S01]  /*67a0*/  UIADD3 UR8, UPT, UPT, UR14, 0x9c00, URZ ;  /* 0x00009c000e087890 */ /* 0x000fe2000fffe0ff */
[----:B------:R-:W-:Y:S01]  /*67b0*/  UMOV UR73, 0x10 ;  /* 0x0000001000497882 */ /* 0x000fe20000000000 */
[----:B------:R-:W-:Y:S01]  /*67c0*/  UMOV UR65, 0x20 ;  /* 0x0000002000417882 */ /* 0x000fe20000000000 */
[----:B------:R-:W-:Y:S01]  /*67d0*/  UMOV UR57, 0x30 ;  /* 0x0000003000397882 */ /* 0x000fe20000000000 */
[----:B-123-5:R-:W-:-:S08]  /*67e0*/  UMOV UR49, 0x40 ;  /* 0x0000004000317882 */ /* 0x02efd00000000000 */
.L_x_71:
[----:B------:R-:W-:Y:S01]  /*67f0*/  IMAD.U32 R5, R6, -0x80000000, RZ ;  /* 0x8000000006057824 */ /* 0x000fe200078e00ff */
[----:B------:R-:W-:Y:S02]  /*6800*/  R2UR UR4, R7 ;  /* 0x00000000070472ca */ /* 0x000fe400000e0000 */
[----:B------:R-:W-:Y:S01]  /*6810*/  R2UR UR10, R9 ;  /* 0x00000000090a72ca */ /* 0x000fe200000e0000 */
[----:B-1----:R-:W1:Y:S01]  /*6820*/  SYNCS.PHASECHK.TRANS64.TRYWAIT P0, [UR14+0x180], R5 ;  /* 0x00018005ff0075a7 */ /* 0x002e62000800110e */
[----:B------:R-:W-:-:S09]  /*6830*/  R2UR UR9, R10 ;  /* 0x000000000a0972ca */ /* 0x000fd200000e0000 */
[----:B------:R-:W-:Y:S02]  /*6840*/  ULEA UR5, UR5, UR4, 0x2 ;  /* 0x0000000405057291 */ /* 0x000fe4000f8e10ff */
[----:B------:R-:W-:Y:S01]  /*6850*/  UMOV UR75, UR10 ;  /* 0x0000000a004b7c82 */ /* 0x000fe20008000000 */
[----:B------:R-:W-:Y:S01]  /*6860*/  UMOV UR67, UR10 ;  /* 0x0000000a00437c82 */ /* 0x000fe20008000000 */
[----:B------:R-:W-:Y:S01]  /*6870*/  USHF.L.U32 UR4, UR5, 0x7, URZ ;  /* 0x0000000705047899 */ /* 0x000fe200080006ff */
[----:B------:R-:W-:Y:S01]  /*6880*/  UMOV UR76, UR9 ;  /* 0x00000009004c7c82 */ /* 0x000fe20008000000 */
[----:B------:R-:W-:Y:S01]  /*6890*/  UMOV UR68, UR9 ;  /* 0x0000000900447c82 */ /* 0x000fe20008000000 */
[----:B------:R-:W-:Y:S01]  /*68a0*/  UMOV UR59, UR10 ;  /* 0x0000000a003b7c82 */ /* 0x000fe20008000000 */
[----:B------:R-:W-:Y:S02]  /*68b0*/  UMOV UR60, UR9 ;  /* 0x00000009003c7c82 */ /* 0x000fe40008000000 */
[----:B------:R-:W-:Y:S01]  /*68c0*/  IMAD.U32 R8, RZ, RZ, UR4 ;  /* 0x00000004ff087e24 */ /* 0x000fe2000f8e00ff */
[----:B------:R-:W-:Y:S01]  /*68d0*/  UMOV UR51, UR10 ;  /* 0x0000000a00337c82 */ /* 0x000fe20008000000 */
[----:B------:R-:W-:Y:S01]  /*68e0*/  UMOV UR52, UR9 ;  /* 0x0000000900347c82 */ /* 0x000fe20008000000 */
[----:B------:R-:W-:Y:S01]  /*68f0*/  UMOV UR74, UR4 ;  /* 0x00000004004a7c82 */ /* 0x000fe20008000000 */
[----:B------:R-:W-:Y:S01]  /*6900*/  UMOV UR66, UR4 ;  /* 0x0000000400427c82 */ /* 0x000fe20008000000 */
[----:B------:R-:W-:Y:S01]  /*6910*/  UMOV UR58, UR4 ;  /* 0x00000004003a7c82 */ /* 0x000fe20008000000 */
[----:B------:R-:W-:Y:S01]  /*6920*/  UMOV UR50, UR4 ;  /* 0x0000000400327c82 */ /* 0x000fe20008000000 */
[----:B-1----:R-:W-:Y:S05]  /*6930*/  @!P0 BRA `(.L_x_69) ;  /* 0x0000008000e48947 */ /* 0x002fea0003800000 */
.L_x_152:
[----:B------:R-:W-:Y:S01]  /*6940*/  R2UR UR18, R8 ;  /* 0x00000000081272ca */ /* 0x000fe200000e0000 */
[----:B------:R-:W-:Y:S01]  /*6950*/  UMOV UR17, URZ ;  /* 0x000000ff00117c82 */ /* 0x000fe20008000000 */
[----:B------:R-:W-:Y:S02]  /*6960*/  R2UR UR19, R9 ;  /* 0x00000000091372ca */ /* 0x000fe400000e0000 */
[----:B------:R-:W-:Y:S02]  /*6970*/  R2UR UR20, R10 ;  /* 0x000000000a1472ca */ /* 0x000fe400000e0000 */
[----:B-1----:R-:W-:Y:S01]  /*6980*/  MOV.SPILL R11, UR16 ;  /* 0x00000010000b7c02 */ /* 0x002fe20009000f00 */
[----:B------:R-:W-:Y:S01]  /*6990*/  UIADD3 UR16, UPT, UPT, UR14, 0xc00, URZ ;  /* 0x00000c000e107890 */ /* 0x000fe2000fffe0ff */
[----:B------:R-:W-:Y:S02]  /*69a0*/  MOV.SPILL R14, UR23 ;  /* 0x00000017000e7c02 */ /* 0x000fe40009000f00 */
[----:B------:R-:W-:-:S02]  /*69b0*/  MOV.SPILL R13, UR22 ;  /* 0x00000016000d7c02 */ /* 0x000fc40009000f00 */
[----:B------:R-:W-:Y:S02]  /*69c0*/  MOV.SPILL R12, UR21 ;  /* 0x00000015000c7c02 */ /* 0x000fe40009000f00 */
[----:B------:R-:W-:Y:S02]  /*69d0*/  R2UR.FILL UR23, R14 ;  /* 0x000000000e1772ca */ /* 0x000fe400004e0000 */
[----:B------:R-:W-:Y:S01]  /*69e0*/  R2UR.FILL UR22, R13 ;  /* 0x000000000d1672ca */ /* 0x000fe200004e0000 */
[----:B------:R1:W-:Y:S01]  /*69f0*/  UTMASTG.4D [UR16], [UR6], desc[URZ] ;  /* 0x0000ff10060073b5 */ /* 0x0003e20008019000 */
[----:B------:R-:W-:Y:S01]  /*6a00*/  R2UR.FILL UR21, R12 ;  /* 0x000000000c1572ca */ /* 0x000fe200004e0000 */
[----:B------:R2:W-:Y:S01]  /*6a10*/  UTMASTG.4D [UR72], [UR6], desc[URZ] ;  /* 0x0000ff48060073b5 */ /* 0x0005e20008019000 */
[----:B------:R2:W-:Y:S01]  /*6a20*/  UTMASTG.4D [UR64], [UR6], desc[URZ] ;  /* 0x0000ff40060073b5 */ /* 0x0005e20008019000 */
[----:B------:R2:W-:Y:S01]  /*6a30*/  UTMASTG.4D [UR56], [UR6], desc[URZ] ;  /* 0x0000ff38060073b5 */ /* 0x0005e20008019000 */
[----:B------:R2:W-:Y:S01]  /*6a40*/  UTMASTG.4D [UR48], [UR6], desc[URZ] ;  /* 0x0000ff30060073b5 */ /* 0x0005e20008019000 */
[----:B-1----:R-:W-:Y:S01]  /*6a50*/  R2UR.FILL UR16, R11 ;  /* 0x000000000b1072ca */ /* 0x002fe200004e0000 */
[----:B------:R0:W-:Y:S01]  /*6a60*/  UTMACMDFLUSH ;  /* 0x00000000000079b7 */ /* 0x0001e20000000000 */
[----:B------:R-:W1:Y:S02]  /*6a70*/  SYNCS.PHASECHK.TRANS64.TRYWAIT P0, [UR14+0x188], R5 ;  /* 0x00018805ff0075a7 */ /* 0x000e64000800110e */
[----:B-12---:R-:W-:Y:S11]  /*6a80*/  @!P0 BRA `(.L_x_70) ;  /* 0x0000008000b08947 */ /* 0x006ff60003800000 */
.L_x_154:
[----:B------:R-:W-:Y:S01]  /*6a90*/  R2UR UR5, R9 ;  /* 0x00000000090572ca */ /* 0x000fe200000e0000 */
[----:B------:R-:W2:Y:S01]  /*6aa0*/  LDCU.U8 UR39, c[0x0][0x614] ;  /* 0x0000c280ff2777ac */ /* 0x000ea20008000000 */
[----:B------:R-:W-:Y:S02]  /*6ab0*/  R2UR UR4, R10 ;  /* 0x000000000a0472ca */ /* 0x000fe400000e0000 */
[----:B------:R-:W-:Y:S01]  /*6ac0*/  R2UR UR10, R8 ;  /* 0x00000000080a72ca */ /* 0x000fe200000e0000 */
[----:B------:R-:W-:Y:S01]  /*6ad0*/  UIADD3 UR13, UPT, UPT, UR37, UR13, URZ ;  /* 0x0000000d250d7290 */ /* 0x000fe2000fffe0ff */
[----:B------:R-:W-:Y:S01]  /*6ae0*/  LOP3.LUT R6, R6, 0x1, RZ, 0x3c, !PT ;  /* 0x0000000106067812 */ /* 0x000fe200078e3cff */
[----:B------:R-:W3:Y:S01]  /*6af0*/  LDCU.U8 UR38, c[0x0][0x615] ;  /* 0x0000c2a0ff2677ac */ /* 0x000ee20008000000 */
[----:B------:R-:W-:Y:S01]  /*6b00*/  UMOV UR9, URZ ;  /* 0x000000ff00097c82 */ /* 0x000fe20008000000 */
[----:B------:R-:W-:-:S04]  /*6b10*/  UMOV UR33, 0x10 ;  /* 0x0000001000217882 */ /* 0x000fc80000000000 */
        /* <DEDUP_REMOVED lines=10> */
[----:B------:R-:W-:-:S02]  /*6bc0*/  UIMAD.WIDE.U32 UR4, UR13, UR29, URZ ;  /* 0x0000001d0d0472a5 */ /* 0x000fc4000f8e00ff */
[----:B------:R-:W-:Y:S02]  /*6bd0*/  UIADD3 UR42, UPT, UPT, UR10, 0x100, URZ ;  /* 0x000001000a2a7890 */ /* 0x000fe4000fffe0ff */
[----:B------:R-:W-:Y:S01]  /*6be0*/  UIADD3 UR4, UPT, UPT, UR13, -UR5, URZ ;  /* 0x800000050d047290 */ /* 0x000fe2000fffe0ff */
[----:B------:R-:W-:Y:S01]  /*6bf0*/  UMOV UR41, UR9 ;  /* 0x0000000900297c82 */ /* 0x000fe20008000000 */
[----:B------:R-:W-:Y:S02]  /*6c00*/  UMOV UR25, 0x20 ;  /* 0x0000002000197882 */ /* 0x000fe40000000000 */
[----:B--2---:R-:W-:Y:S01]  /*6c10*/  USHF.R.U32.HI UR4, URZ, UR39, UR4 ;  /* 0x00000027ff047299 */ /* 0x004fe20008011604 */
[----:B------:R-:W-:Y:S02]  /*6c20*/  UMOV UR34, UR42 ;  /* 0x0000002a00227c82 */ /* 0x000fe40008000000 */
[----:B------:R-:W-:Y:S01]  /*6c30*/  UTMASTG.4D [UR40], [UR6], desc[UR30] ;  /* 0x00001e28060073b5 */ /* 0x000fe20008019000 */
[----:B------:R-:W-:Y:S01]  /*6c40*/  UIADD3 UR4, UPT, UPT, UR5, UR4, URZ ;  /* 0x0000000405047290 */ /* 0x000fe2000fffe0ff */
[----:B------:R-:W-:Y:S01]  /*6c50*/  UMOV UR26, UR42 ;  /* 0x0000002a001a7c82 */ /* 0x000fe20008000000 */
[----:B------:R-:W-:-:S02]  /*6c60*/  UMOV UR17, 0x30 ;  /* 0x0000003000117882 */ /* 0x000fc40000000000 */
[----:B---3--:R-:W-:Y:S01]  /*6c70*/  USHF.R.U32.HI UR4, URZ, UR38, UR4 ;  /* 0x00000026ff047299 */ /* 0x008fe20008011604 */
[----:B------:R-:W-:Y:S01]  /*6c80*/  UMOV UR18, UR42 ;  /* 0x0000002a00127c82 */ /* 0x000fe20008000000 */
[----:B------:R-:W-:Y:S01]  /*6c90*/  UTMASTG.4D [UR32], [UR6], desc[UR30] ;  /* 0x00001e20060073b5 */ /* 0x000fe20008019000 */
[----:B------:R-:W2:Y:S01]  /*6ca0*/  LDCU.U8 UR38, c[0x0][0x620] ;  /* 0x0000c400ff2677ac */ /* 0x000ea20008000000 */
[----:B------:R-:W-:Y:S01]  /*6cb0*/  UMOV UR9, 0x40 ;  /* 0x0000004000097882 */ /* 0x000fe20000000000 */
[----:B------:R-:W-:Y:S01]  /*6cc0*/  UMOV UR10, UR42 ;  /* 0x0000002a000a7c82 */ /* 0x000fe20008000000 */
[----:B------:R-:W-:Y:S01]  /*6cd0*/  UISETP.GE.AND UP0, UPT, UR13, UR15, UPT ;  /* 0x0000000f0d00728c */ /* 0x000fe2000bf06270 */
[----:B------:R-:W-:Y:S01]  /*6ce0*/  UTMASTG.4D [UR24], [UR6], desc[UR30] ;  /* 0x00001e18060073b5 */ /* 0x000fe20008019000 */
[----:B------:R-:W-:Y:S01]  /*6cf0*/  UTMASTG.4D [UR16], [UR6], desc[UR30] ;  /* 0x00001e10060073b5 */ /* 0x000fe20008019000 */
[----:B------:R3:W-:Y:S01]  /*6d00*/  UTMASTG.4D [UR8], [UR6], desc[UR30] ;  /* 0x00001e08060073b5 */ /* 0x0007e20008019000 */
[----:B------:R0:W-:Y:S01]  /*6d10*/  UTMACMDFLUSH ;  /* 0x00000000000079b7 */ /* 0x0001e20000000000 */
[----:B------:R-:W-:-:S04]  /*6d20*/  DEPBAR.LE SB0, 0x1 ;  /* 0x000080400000791a */ /* 0x000fc80000000000 */
[----:B------:R4:W-:Y:S01]  /*6d30*/  SYNCS.ARRIVE.TRANS64.ART0 RZ, [UR14+0x190], R4 ;  /* 0x00019004ffff79a7 */ /* 0x0009e2000850000e */
[----:B------:R-:W-:-:S04]  /*6d40*/  DEPBAR.LE SB0, 0x0 ;  /* 0x000080000000791a */ /* 0x000fc80000000000 */
[----:B---3--:R-:W-:Y:S01]  /*6d50*/  UIMAD.WIDE.U32 UR10, UR4, UR23, URZ ;  /* 0x00000017040a72a5 */ /* 0x008fe2000f8e00ff */
[----:B------:R4:W-:Y:S06]  /*6d60*/  SYNCS.ARRIVE.TRANS64.ART0 RZ, [UR14+0x198], R4 ;  /* 0x00019804ffff79a7 */ /* 0x0009ec000850000e */
[----:B------:R-:W-:Y:S02]  /*6d70*/  UMOV UR5, UR11 ;  /* 0x0000000b00057c82 */ /* 0x000fe40008000000 */
[----:B------:R-:W-:-:S04]  /*6d80*/  UIADD3 UR9, UPT, UPT, UR4, -UR5, URZ ;  /* 0x8000000504097290 */ /* 0x000fc8000fffe0ff */
[----:B--2---:R-:W-:Y:S01]  /*6d90*/  USHF.R.U32.HI UR9, URZ, UR38, UR9 ;  /* 0x00000026ff097299 */ /* 0x004fe20008011609 */
[----:B------:R-:W2:Y:S03]  /*6da0*/  LDCU.U8 UR38, c[0x0][0x621] ;  /* 0x0000c420ff2677ac */ /* 0x000ea60008000000 */
[----:B------:R-:W-:-:S04]  /*6db0*/  UIADD3 UR5, UPT, UPT, UR5, UR9, URZ ;  /* 0x0000000905057290 */ /* 0x000fc8000fffe0ff */
[----:B--2---:R-:W-:Y:S02]  /*6dc0*/  USHF.R.U32.HI UR10, URZ, UR38, UR5 ;  /* 0x00000026ff0a7299 */ /* 0x004fe40008011605 */
[----:B------:R-:W-:Y:S02]  /*6dd0*/  UIADD3 UR5, UPT, UPT, -UR4, URZ, URZ ;  /* 0x000000ff04057290 */ /* 0x000fe4000fffe1ff */
[----:B------:R-:W-:Y:S02]  /*6de0*/  UIADD3 UR9, UPT, UPT, -UR10, URZ, URZ ;  /* 0x000000ff0a097290 */ /* 0x000fe4000fffe1ff */
[----:B------:R-:W-:Y:S01]  /*6df0*/  IMAD.U32 R10, RZ, RZ, UR10 ;  /* 0x0000000aff0a7e24 */ /* 0x000fe2000f8e00ff */
[----:B------:R-:W-:Y:S02]  /*6e00*/  UIMAD UR5, UR21, UR5, UR13 ;  /* 0x00000005150572a4 */ /* 0x000fe4000f8e020d */
[----:B------:R-:W-:-:S06]  /*6e10*/  UIMAD UR4, UR22, UR9, UR4 ;  /* 0x00000009160472a4 */ /* 0x000fcc000f8e0204 */
[----:B------:R-:W-:Y:S01]  /*6e20*/  IMAD.U32 R9, RZ, RZ, UR4 ;  /* 0x00000004ff097e24 */ /* 0x000fe2000f8e00ff */
[----:B----4-:R-:W-:Y:S06]  /*6e30*/  BRA.U !UP0, `(.L_x_71) ;  /* 0xfffffff9086c7547 */ /* 0x010fec000b83ffff */
.L_x_68:
[----:B------:R-:W-:-:S13]  /*6e40*/  R2UR UR4, R0 ;  /* 0x00000000000472ca */ /* 0x000fda00000e0000 */
[----:B------:R-:W-:-:S09]  /*6e50*/  UISETP.GT.AND UP0, UPT, UR4, 0x7, UPT ;  /* 0x000000070400788c */ /* 0x000fd2000bf04270 */
[----:B------:R-:W-:Y:S05]  /*6e60*/  BRA.U UP0, `(.L_x_72) ;  /* 0x0000004d00087547 */ /* 0x000fea000b800000 */
[----:B------:R-:W-:Y:S01]  /*6e70*/  NOP ;  /* 0x0000000000007918 */ /* 0x000fe20000000000 */
.L_x_73:
[----:B------:R-:W-:-:S08]  /*6e80*/  NOP ;  /* 0x0000000000007918 */ /* 0x000fd00000000000 */
[----:B------:R-:W3:Y:S02]  /*6e90*/  USETMAXREG.TRY_ALLOC.CTAPOOL UP0, 0xc8 ;  /* 0x000000c8000079c8 */ /* 0x000ee40008000600 */
[----:B---3--:R-:W-:Y:S05]  /*6ea0*/  BRA.U !UP0, `(.L_x_73) ;  /* 0xfffffffd08f47547 */ /* 0x008fea000b83ffff */
[----:B------:R-:W3:Y:S01]  /*6eb0*/  LDCU UR7, c[0x0][0x38c] ;  /* 0x00007180ff0777ac */ /* 0x000ee20008000800 */
[----:B------:R-:W-:Y:S01]  /*6ec0*/  R2UR UR5, R0 ;  /* 0x00000000000572ca */ /* 0x000fe200000e0000 */
[----:B------:R-:W4:Y:S01]  /*6ed0*/  S2UR UR4, SR_CgaCtaId ;  /* 0x00000000000479c3 */ /* 0x000f220000008800 */
[----:B------:R-:W-:Y:S01]  /*6ee0*/  R2UR UR10, R2 ;  /* 0x00000000020a72ca */ /* 0x000fe200000e0000 */
[----:B------:R-:W5:Y:S01]  /*6ef0*/  LDCU UR9, c[0x0][0x624] ;  /* 0x0000c480ff0977ac */ /* 0x000f620008000800 */
[----:B------:R-:W-:-:S09]  /*6f00*/  UMOV UR8, 0x400 ;  /* 0x0000040000087882 */ /* 0x000fd20000000000 */
[----:B------:R-:W-:Y:S02]  /*6f10*/  UISETP.GT.AND UP3, UPT, UR5, 0x3, UPT ;  /* 0x000000030500788c */ /* 0x000fe4000bf64270 */
[----:B---3--:R-:W-:Y:S02]  /*6f20*/  UIADD3 UR5, UPT, UPT, -UR7, URZ, URZ ;  /* 0x000000ff07057290 */ /* 0x008fe4000fffe1ff */
[----:B------:R-:W-:Y:S02]  /*6f30*/  UIADD3 UR6, UPT, UPT, UR7, -0x1, URZ ;  /* 0xffffffff07067890 */ /* 0x000fe4000fffe0ff */
[----:B------:R-:W-:Y:S02]  /*6f40*/  USHF.R.S32.HI UR5, URZ, 0x1f, UR5 ;  /* 0x0000001fff057899 */ /* 0x000fe40008011405 */
[----:B------:R-:W-:Y:S02]  /*6f50*/  UISETP.GT.AND UP0, UPT, UR7, URZ, UPT ;  /* 0x000000ff0700728c */ /* 0x000fe4000bf04270 */
[----:B------:R-:W-:-:S02]  /*6f60*/  USHF.R.S32.HI UR15, URZ, 0x1f, UR6 ;  /* 0x0000001fff0f7899 */ /* 0x000fc40008011406 */
[----:B------:R-:W-:Y:S02]  /*6f70*/  ULEA.HI UR5, UR5, -UR7, URZ, 0x7 ;  /* 0x8000000705057291 */ /* 0x000fe4000f8f38ff */
[----:B------:R-:W-:Y:S02]  /*6f80*/  ULEA.HI UR15, UR15, UR6, URZ, 0x7 ;  /* 0x000000060f0f7291 */ /* 0x000fe4000f8f38ff */
[----:B------:R-:W-:Y:S02]  /*6f90*/  USHF.R.S32.HI UR5, URZ, 0x7, UR5 ;  /* 0x00000007ff057899 */ /* 0x000fe40008011405 */
[----:B------:R-:W-:Y:S02]  /*6fa0*/  USHF.R.S32.HI UR15, URZ, 0x7, UR15 ;  /* 0x00000007ff0f7899 */ /* 0x000fe4000801140f */
[----:B------:R-:W-:Y:S02]  /*6fb0*/  @!UP0 ULOP3.LUT UR15, URZ, UR5, URZ, 0x33, !UPT ;  /* 0x00000005ff0f8292 */ /* 0x000fe4000f8e33ff */
[----:B-----5:R-:W-:-:S02]  /*6fc0*/  UISETP.GE.AND UP0, UPT, UR10, UR9, UPT ;  /* 0x000000090a00728c */ /* 0x020fc4000bf06270 */
[----:B----4-:R-:W-:Y:S01]  /*6fd0*/  ULEA UR4, UR4, UR8, 0x18 ;  /* 0x0000000804047291 */ /* 0x010fe2000f8ec0ff */
[----:B------:R-:W-:-:S03]  /*6fe0*/  UMOV UR9, 0x1 ;  /* 0x0000000100097882 */ /* 0x000fc60000000000 */
[----:B------:R-:W-:-:S07]  /*6ff0*/  UIADD3 UR12, UPT, UPT, UR4, 0x8, URZ ;  /* 0x00000008040c7890 */ /* 0x000fce000fffe0ff */
[----:B------:R-:W-:Y:S01]  /*7000*/  UMOV UR16, UR12 ;  /* 0x0000000c00107c82 */ /* 0x000fe20008000000 */
[----:B------:R-:W-:Y:S01]  /*7010*/  @!UP3 UIADD3 UR16, UPT, UPT, UR4, URZ, URZ ;  /* 0x000000ff0410b290 */ /* 0x000fe2000fffe0ff */
[----:B--2---:R-:W-:Y:S06]  /*7020*/  BAR.SYNC.DEFER_BLOCKING 0x2, 0x1a0 ;  /* 0x0086800000007b1d */ /* 0x004fec0000010000 */
[----:B------:R-:W-:Y:S05]  /*7030*/  BRA.U UP0, `(.L_x_74) ;  /* 0x0000004900787547 */ /* 0x000fea000b800000 */
[----:B------:R-:W-:Y:S01]  /*7040*/  R2UR UR9, R0 ;  /* 0x00000000000972ca */ /* 0x000fe200000e0000 */
[----:B------:R-:W2:Y:S01]  /*7050*/  S2UR UR6, SR_CgaCtaId ;  /* 0x00000000000679c3 */ /* 0x000ea20000008800 */
[----:B------:R-:W-:Y:S01]  /*7060*/  UISETP.LT.AND UP0, UPT, URZ, UR15, UPT ;  /* 0x0000000fff00728c */ /* 0x000fe2000bf01270 */
[----:B------:R-:W-:Y:S01]  /*7070*/  R2UR UR10, R3 ;  /* 0x00000000030a72ca */ /* 0x000fe200000e0000 */
[----:B------:R-:W-:Y:S01]  /*7080*/  IMAD.MOV.U32 R135, RZ, RZ, -0x1 ;  /* 0xffffffffff877424 */ /* 0x000fe200078e00ff */
[----:B------:R-:W-:Y:S01]  /*7090*/  R2UR UR21, R2 ;  /* 0x00000000021572ca */ /* 0x000fe200000e0000 */
[----:B------:R-:W-:Y:S02]  /*70a0*/  USEL UR5, URZ, UR15, !UP0 ;  /* 0x0000000fff057287 */ /* 0x000fe4000c000000 */
[----:B------:R-:W-:Y:S01]  /*70b0*/  UIADD3 UR17, UPT, UPT, UR16, 0x110, URZ ;  /* 0x0000011010117890 */ /* 0x000fe2000fffe0ff */
[----:B------:R-:W-:Y:S01]  /*70c0*/  S2UR UR8, SR_CgaCtaId ;  /* 0x00000000000879c3 */ /* 0x000fe20000008800 */
[----:B------:R-:W-:Y:S01]  /*70d0*/  UIMAD UR5, UR5, -0x80, UR7 ;  /* 0xffffff80050578a4 */ /* 0x000fe2000f8e0207 */
[----:B------:R-:W-:-:S02]  /*70e0*/  UMOV UR13, 0x400 ;  /* 0x00000400000d7882 */ /* 0x000fc40000000000 */
[----:B------:R-:W-:Y:S02]  /*70f0*/  USHF.R.S32.HI UR4, URZ, 0x1f, UR9 ;  /* 0x0000001fff047899 */ /* 0x000fe40008011409 */
[----:B------:R-:W-:Y:S01]  /*7100*/  UIADD3 UR16, UPT, UPT, UR16, 0x120, URZ ;  /* 0x0000012010107890 */ /* 0x000fe2000fffe0ff */
[----:B------:R-:W-:Y:S01]  /*7110*/  IMAD R140, RZ, RZ, -UR5 ;  /* 0x80000005ff8c7e24 */ /* 0x000fe2000f8e02ff */
[----:B------:R-:W-:Y:S02]  /*7120*/  ULEA.HI UR4, UR4, UR9, URZ, 0x2 ;  /* 0x0000000904047291 */ /* 0x000fe4000f8f10ff */
[----:B------:R-:W-:Y:S02]  /*7130*/  UISETP.GT.AND UP2, UPT, UR9, 0x3, UPT ;  /* 0x000000030900788c */ /* 0x000fe4000bf44270 */
[----:B------:R-:W-:Y:S01]  /*7140*/  ULOP3.LUT UR4, UR4, 0xfffffffc, URZ, 0xc0, !UPT ;  /* 0xfffffffc04047892 */ /* 0x000fe2000f8ec0ff */
[C---:B------:R-:W-:Y:S01]  /*7150*/  VIADDMNMX R4, R140.reuse, 0x80, RZ, !PT ;  /* 0x000000808c047846 */ /* 0x040fe200078001ff */
[----:B------:R-:W-:Y:S01]  /*7160*/  UMOV UR22, 0x400 ;  /* 0x0000040000167882 */ /* 0x000fe20000000000 */
[C---:B------:R-:W-:Y:S01]  /*7170*/  VIADDMNMX R144, R140.reuse, 0x20, RZ, !PT ;  /* 0x000000208c907846 */ /* 0x040fe200078001ff */
[----:B------:R-:W-:Y:S01]  /*7180*/  UIADD3 UR4, UPT, UPT, UR9, -UR4, URZ ;  /* 0x8000000409047290 */ /* 0x000fe2000fffe0ff */
[C---:B------:R-:W-:Y:S01]  /*7190*/  VIADDMNMX R6, R140.reuse, 0x40, RZ, !PT ;  /* 0x000000408c067846 */ /* 0x040fe200078001ff */
[----:B--2---:R-:W-:Y:S01]  /*71a0*/  ULEA UR13, UR6, UR13, 0x18 ;  /* 0x0000000d060d7291 */ /* 0x004fe2000f8ec0ff */
[----:B------:R-:W-:Y:S01]  /*71b0*/  VIADDMNMX R140, R140, 0x60, RZ, !PT ;  /* 0x000000608c8c7846 */ /* 0x000fe200078001ff */
[----:B------:R-:W-:Y:S01]  /*71c0*/  UIADD3 UR14, UPT, UPT, UR4, 0x4, URZ ;  /* 0x00000004040e7890 */ /* 0x000fe2000fffe0ff */
[--C-:B------:R-:W-:Y:S01]  /*71d0*/  SHF.R.U32.HI R144, RZ, R144, R135.reuse ;  /* 0x00000090ff907219 */ /* 0x100fe20000011687 */
[----:B------:R-:W-:Y:S01]  /*71e0*/  @!UP3 UIADD3 UR14, UPT, UPT, UR4, URZ, URZ ;  /* 0x000000ff040eb290 */ /* 0x000fe2000fffe0ff */
[--C-:B------:R-:W-:Y:S01]  /*71f0*/  SHF.R.U32.HI R141, RZ, R6, R135.reuse ;  /* 0x00000006ff8d7219 */ /* 0x100fe20000011687 */
[----:B------:R-:W-:Y:S01]  /*7200*/  UISETP.GT.AND UP1, UPT, UR9, 0x3, UPT ;  /* 0x000000030900788c */ /* 0x000fe2000bf24270 */
[--C-:B------:R-:W-:Y:S01]  /*7210*/  SHF.R.U32.HI R140, RZ, R140, R135.reuse ;  /* 0x0000008cff8c7219 */ /* 0x100fe20000011687 */
[----:B------:R-:W-:Y:S01]  /*7220*/  UPRMT UR17, UR10, 0x654, UR17 ;  /* 0x000006540a117896 */ /* 0x000fe20008000011 */
[----:B------:R-:W-:Y:S01]  /*7230*/  SHF.R.U32.HI R135, RZ, R4, R135 ;  /* 0x00000004ff877219 */ /* 0x000fe20000011687 */
[----:B------:R-:W-:Y:S01]  /*7240*/  UPRMT UR16, UR10, 0x654, UR16 ;  /* 0x000006540a107896 */ /* 0x000fe20008000010 */
[----:B------:R-:W2:Y:S02]  /*7250*/  S2UR UR24, SR_CgaSize ;  /* 0x00000000001879c3 */ /* 0x000ea40000008a00 */
[----:B--2---:R-:W-:-:S12]  /*7260*/  UIMAD UR24, UR24, -0xa0, URZ ;  /* 0xffffff60181878a4 */ /* 0x004fd8000f8e02ff */
[----:B------:R-:W2:Y:S01]  /*7270*/  LDCU UR24, c[0x0][UR24+0x2c0] ;  /* 0x00005800181877ac */ /* 0x000ea20008000800 */
[----:B------:R-:W-:Y:S02]  /*7280*/  USEL UR18, URZ, 0x80, !UP2 ;  /* 0x00000080ff127887 */ /* 0x000fe4000d000000 */
[----:B------:R-:W-:Y:S02]  /*7290*/  ULEA UR22, UR8, UR22, 0x18 ;  /* 0x0000001608167291 */ /* 0x000fe4000f8ec0ff */
[----:B------:R-:W-:Y:S02]  /*72a0*/  UIADD3 UR23, UPT, UPT, UR13, 0x8, URZ ;  /* 0x000000080d177890 */ /* 0x000fe4000fffe0ff */
[----:B------:R-:W-:Y:S02]  /*72b0*/  UIADD3 UR19, UPT, UPT, UR13, 0x8, URZ ;  /* 0x000000080d137890 */ /* 0x000fe4000fffe0ff */
[----:B------:R-:W-:Y:S01]  /*72c0*/  UIADD3 UR14, UPT, UPT, UR14, 0x3, URZ ;  /* 0x000000030e0e7890 */ /* 0x000fe2000fffe0ff */
[----:B------:R-:W-:Y:S01]  /*72d0*/  UMOV UR9, 0x1 ;  /* 0x0000000100097882 */ /* 0x000fe20000000000 */
[----:B------:R-:W-:Y:S01]  /*72e0*/  UMOV UR10, URZ ;  /* 0x000000ff000a7c82 */ /* 0x000fe20008000000 */
[----:B------:R-:W-:-:S09]  /*72f0*/  UMOV UR20, URZ ;  /* 0x000000ff00147c82 */ /* 0x000fd20008000000 */
.L_x_82:
[----:B------:R-:W-:Y:S01]  /*7300*/  UMOV UR12, UR23 ;  /* 0x00000017000c7c82 */ /* 0x000fe20008000000 */
[----:B------:R-:W-:Y:S01]  /*7310*/  USHF.L.U32 UR6, UR9, 0x1f, URZ ;  /* 0x0000001f09067899 */ /* 0x000fe200080006ff */
[----:B------:R-:W-:Y:S01]  /*7320*/  UMOV UR4, UR12 ;  /* 0x0000000c00047c82 */ /* 0x000fe20008000000 */
[----:B------:R-:W-:Y:S02]  /*7330*/  @!UP2 UIADD3 UR4, UPT, UPT, UR13, URZ, URZ ;  /* 0x000000ff0d04a290 */ /* 0x000fe4000fffe0ff */
[----:B------:R-:W-:Y:S02]  /*7340*/  USHF.L.U32 UR5, UR10, 0x1f, URZ ;  /* 0x0000001f0a057899 */ /* 0x000fe400080006ff */
[----:B---3--:R-:W-:Y:S01]  /*7350*/  MOV R5, UR6 ;  /* 0x0000000600057c02 */ /* 0x008fe20008000f00 */
[----:B------:R-:W-:-:S03]  /*7360*/  UIADD3 UR7, UPT, UPT, UR4, 0x170, URZ ;  /* 0x0000017004077890 */ /* 0x000fc6000fffe0ff */
[----:B------:R-:W-:Y:S01]  /*7370*/  MOV R4, UR5 ;  /* 0x0000000500047c02 */ /* 0x000fe20008000f00 */
[----:B------:R-:W3:Y:S02]  /*7380*/  SYNCS.PHASECHK.TRANS64.TRYWAIT P0, [UR4+0x170], R5 ;  /* 0x00017005ff0075a7 */ /* 0x000ee40008001104 */
[----:B---3--:R-:W-:Y:S06]  /*7390*/  @!P0 BRA `(.L_x_75) ;  /* 0x00000078008c8947 */ /* 0x008fec0003800000 */
.L_x_156:
[----:B------:R-:W4:Y:S01]  /*73a0*/  SYNCS.PHASECHK.TRANS64.TRYWAIT P0, [UR4+0x100], R4 ;  /* 0x00010004ff0075a7 */ /* 0x000f220008001104 */
[----:B------:R-:W5:Y:S01]  /*73b0*/  S2R R134, SR_TID.X ;  /* 0x0000000000867919 */ /* 0x000f620000002100 */
[----:B------:R-:W-:Y:S02]  /*73c0*/  IMAD.U32 R148, RZ, RZ, UR18 ;  /* 0x00000012ff947e24 */ /* 0x000fe4000f8e00ff */
[----:B-----5:R-:W-:-:S05]  /*73d0*/  IMAD.U32 R5, R134, 0x10000, RZ ;  /* 0x0001000086057824 */ /* 0x020fca00078e00ff */
[----:B------:R-:W-:-:S04]  /*73e0*/  LOP3.LUT R148, R148, 0x600000, R5, 0xf8, !PT ;  /* 0x0060000094947812 */ /* 0x000fc800078ef805 */
[----:B------:R-:W-:Y:S01]  /*73f0*/  R2UR UR6, R148 ;  /* 0x00000000940672ca */ /* 0x000fe200000e0000 */
[----:B----4-:R-:W-:-:S14]  /*7400*/  @!P0 BRA `(.L_x_76) ;  /* 0x00000078008c8947 */ /* 0x010fdc0003800000 */
.L_x_158:
[----:B------:R-:W4:Y:S01]  /*7410*/  LDTM.x32 R100, tmem[UR6] ;  /* 0x00000006006479ee */ /* 0x000f2200082c0000 */
[----:B------:R-:W-:Y:S01]  /*7420*/  LOP3.LUT R145, R148, 0x20, RZ, 0xfc, !PT ;  /* 0x0000002094917812 */ /* 0x000fe200078efcff */
[----:B------:R-:W-:Y:S01]  /*7430*/  ULOP3.LUT UR10, UR10, 0x1, URZ, 0x3c, !UPT ;  /* 0x000000010a0a7892 */ /* 0x000fe2000f8e3cff */
[----:B------:R-:W-:Y:S01]  /*7440*/  R2P PR, R144, 0x7e ;  /* 0x0000007e90007804 */ /* 0x000fe20000000000 */
[----:B------:R-:W-:Y:S01]  /*7450*/  UISETP.GE.AND UP0, UPT, UR15, 0x1, UPT ;  /* 0x000000010f00788c */ /* 0x000fe2000bf06270 */
[----:B------:R-:W-:Y:S02]  /*7460*/  R2UR UR4, R145 ;  /* 0x00000000910472ca */ /* 0x000fe400000e0000 */
[C---:B------:R-:W-:Y:S02]  /*7470*/  LOP3.LUT R149, R148.reuse, 0x40, RZ, 0xfc, !PT ;  /* 0x0000004094957812 */ /* 0x040fe400078efcff */
[----:B------:R-:W-:Y:S02]  /*7480*/  LOP3.LUT R156, R148, 0x60, RZ, 0xfc, !PT ;  /* 0x00000060949c7812 */ /* 0x000fe400078efcff */
[----:B------:R-:W-:-:S02]  /*7490*/  R2UR UR5, R149 ;  /* 0x00000000950572ca */ /* 0x000fc400000e0000 */
[----:B------:R-:W-:-:S05]  /*74a0*/  LOP3.LUT R157, R148, 0x50, RZ, 0xfc, !PT ;  /* 0x00000050949d7812 */ /* 0x000fca00078efcff */
[----:B------:R-:W5:Y:S01]  /*74b0*/  LDTM.x32 R68, tmem[UR4] ;  /* 0x00000004004479ee */ /* 0x000f6200082c0000 */
[----:B------:R-:W-:Y:S02]  /*74c0*/  R2UR UR4, R149 ;  /* 0x00000000950472ca */ /* 0x000fe400000e0000 */
[----:B----4-:R-:W-:Y:S02]  /*74d0*/  SEL R151, R101, 0xff800000, P1 ;  /* 0xff80000065977807 */ /* 0x010fe40000800000 */
[----:B------:R-:W-:Y:S02]  /*74e0*/  SEL R102, R102, 0xff800000, P2 ;  /* 0xff80000066667807 */ /* 0x000fe40001000000 */
[----:B------:R-:W-:Y:S02]  /*74f0*/  SEL R103, R103, 0xff800000, P3 ;  /* 0xff80000067677807 */ /* 0x000fe40001800000 */
[----:B------:R-:W-:Y:S02]  /*7500*/  SEL R104, R104, 0xff800000, P4 ;  /* 0xff80000068687807 */ /* 0x000fe40002000000 */
[----:B------:R-:W-:-:S03]  /*7510*/  SEL R105, R105, 0xff800000, P5 ;  /* 0xff80000069697807 */ /* 0x000fc60002800000 */
[----:B------:R-:W4:Y:S01]  /*7520*/  LDTM.x32 R36, tmem[UR4] ;  /* 0x00000004002479ee */ /* 0x000f2200082c0000 */
[----:B------:R-:W-:Y:S02]  /*7530*/  SEL R152, R106, 0xff800000, P6 ;  /* 0xff8000006a987807 */ /* 0x000fe40003000000 */
[----:B------:R-:W-:Y:S02]  /*7540*/  R2P PR, R144.B1, 0x7f ;  /* 0x0000007f90007804 */ /* 0x000fe40000001000 */
[----:B------:R-:W-:-:S03]  /*7550*/  R2UR UR4, R156 ;  /* 0x000000009c0472ca */ /* 0x000fc600000e0000 */
[----:B------:R-:W-:Y:S02]  /*7560*/  SEL R108, R108, 0xff800000, P0 ;  /* 0xff8000006c6c7807 */ /* 0x000fe40000000000 */
[----:B------:R-:W-:Y:S02]  /*7570*/  SEL R109, R109, 0xff800000, P1 ;  /* 0xff8000006d6d7807 */ /* 0x000fe40000800000 */
[----:B------:R-:W-:Y:S02]  /*7580*/  SEL R110, R110, 0xff800000, P2 ;  /* 0xff8000006e6e7807 */ /* 0x000fe40001000000 */
[----:B------:R-:W-:Y:S02]  /*7590*/  SEL R111, R111, 0xff800000, P3 ;  /* 0xff8000006f6f7807 */ /* 0x000fe40001800000 */
[----:B------:R-:W-:Y:S02]  /*75a0*/  SEL R112, R112, 0xff800000, P4 ;  /* 0xff80000070707807 */ /* 0x000fe40002000000 */
[----:B------:R-:W-:Y:S01]  /*75b0*/  SEL R113, R113, 0xff800000, P5 ;  /* 0xff80000071717807 */ /* 0x000fe20002800000 */
[----:B-1-3--:R-:W1:Y:S01]  /*75c0*/  LDTM.x32 R4, tmem[UR4] ;  /* 0x00000004000479ee */ /* 0x00ae6200082c0000 */
[----:B------:R-:W-:Y:S01]  /*75d0*/  SEL R154, R114, 0xff800000, P6 ;  /* 0xff800000729a7807 */ /* 0x000fe20003000000 */
[----:B------:R-:W3:Y:S01]  /*75e0*/  LDCU UR4, c[0x0][0x600] ;  /* 0x0000c000ff0477ac */ /* 0x000ee20008000800 */
[----:B------:R-:W-:-:S05]  /*75f0*/  R2P PR, R144.B2, 0x7f ;  /* 0x0000007f90007804 */ /* 0x000fca0000002000 */
[----:B------:R-:W-:Y:S02]  /*7600*/  SEL R116, R116, 0xff800000, P0 ;  /* 0xff80000074747807 */ /* 0x000fe40000000000 */
[----:B------:R-:W-:Y:S02]  /*7610*/  SEL R117, R117, 0xff800000, P1 ;  /* 0xff80000075757807 */ /* 0x000fe40000800000 */
[----:B------:R-:W-:Y:S02]  /*7620*/  SEL R118, R118, 0xff800000, P2 ;  /* 0xff80000076767807 */ /* 0x000fe40001000000 */
[----:B------:R-:W-:Y:S02]  /*7630*/  SEL R119, R119, 0xff800000, P3 ;  /* 0xff80000077777807 */ /* 0x000fe40001800000 */
[----:B------:R-:W-:Y:S02]  /*7640*/  SEL R120, R120, 0xff800000, P4 ;  /* 0xff80000078787807 */ /* 0x000fe40002000000 */
[----:B------:R-:W-:-:S02]  /*7650*/  SEL R121, R121, 0xff800000, P5 ;  /* 0xff80000079797807 */ /* 0x000fc40002800000 */
[----:B------:R-:W-:Y:S02]  /*7660*/  SEL R122, R122, 0xff800000, P6 ;  /* 0xff8000007a7a7807 */ /* 0x000fe40003000000 */
[----:B------:R-:W-:-:S05]  /*7670*/  R2P PR, R144.B3, 0x7f ;  /* 0x0000007f90007804 */ /* 0x000fca0000003000 */
[----:B------:R-:W-:Y:S02]  /*7680*/  SEL R125, R125, 0xff800000, P1 ;  /* 0xff8000007d7d7807 */ /* 0x000fe40000800000 */
[----:B------:R-:W-:Y:S02]  /*7690*/  SEL R126, R126, 0xff800000, P2 ;  /* 0xff8000007e7e7807 */ /* 0x000fe40001000000 */
[----:B------:R-:W-:Y:S02]  /*76a0*/  SEL R127, R127, 0xff800000, P3 ;  /* 0xff8000007f7f7807 */ /* 0x000fe40001800000 */
[----:B------:R-:W-:Y:S02]  /*76b0*/  SEL R128, R128, 0xff800000, P4 ;  /* 0xff80000080807807 */ /* 0x000fe40002000000 */
[----:B------:R-:W-:Y:S02]  /*76c0*/  SEL R129, R129, 0xff800000, P5 ;  /* 0xff80000081817807 */ /* 0x000fe40002800000 */
[----:B------:R-:W-:-:S02]  /*76d0*/  SEL R130, R130, 0xff800000, P6 ;  /* 0xff80000082827807 */ /* 0x000fc40003000000 */
[----:B------:R-:W-:Y:S02]  /*76e0*/  R2P PR, R141, 0x7e ;  /* 0x0000007e8d007804 */ /* 0x000fe40000000000 */
[----:B------:R-:W-:-:S03]  /*76f0*/  SEL R124, R124, 0xff800000, P0 ;  /* 0xff8000007c7c7807 */ /* 0x000fc60000000000 */
[----:B-----5:R-:W-:Y:S02]  /*7700*/  SEL R101, R69, 0xff800000, P1 ;  /* 0xff80000045657807 */ /* 0x020fe40000800000 */
[----:B------:R-:W-:Y:S02]  /*7710*/  SEL R70, R70, 0xff800000, P2 ;  /* 0xff80000046467807 */ /* 0x000fe40001000000 */
[----:B------:R-:W-:Y:S02]  /*7720*/  SEL R71, R71, 0xff800000, P3 ;  /* 0xff80000047477807 */ /* 0x000fe40001800000 */
[----:B------:R-:W-:Y:S02]  /*7730*/  SEL R72, R72, 0xff800000, P4 ;  /* 0xff80000048487807 */ /* 0x000fe40002000000 */
[----:B------:R-:W-:Y:S02]  /*7740*/  SEL R73, R73, 0xff800000, P5 ;  /* 0xff80000049497807 */ /* 0x000fe40002800000 */
[----:B------:R-:W-:-:S02]  /*7750*/  SEL R106, R74, 0xff800000, P6 ;  /* 0xff8000004a6a7807 */ /* 0x000fc40003000000 */
        /* <DEDUP_REMOVED lines=25> */
[----:B----4-:R-:W-:Y:S02]  /*78f0*/  SEL R69, R37, 0xff800000, P1 ;  /* 0xff80000025457807 */ /* 0x010fe40000800000 */
        /* <DEDUP_REMOVED lines=30> */
[----:B-1----:R-:W-:Y:S02]  /*7ae0*/  SEL R37, R5, 0xff800000, P1 ;  /* 0xff80000005257807 */ /* 0x002fe40000800000 */
[----:B------:R-:W-:Y:S02]  /*7af0*/  SEL R52, R6, 0xff800000, P2 ;  /* 0xff80000006347807 */ /* 0x000fe40001000000 */
[----:B------:R-:W-:Y:S02]  /*7b00*/  SEL R53, R7, 0xff800000, P3 ;  /* 0xff80000007357807 */ /* 0x000fe40001800000 */
[----:B------:R-:W-:Y:S02]  /*7b10*/  SEL R54, R8, 0xff800000, P4 ;  /* 0xff80000008367807 */ /* 0x000fe40002000000 */
[----:B------:R-:W-:Y:S02]  /*7b20*/  SEL R55, R9, 0xff800000, P5 ;  /* 0xff80000009377807 */ /* 0x000fe40002800000 */
[----:B------:R-:W-:-:S02]  /*7b30*/  SEL R42, R10, 0xff800000, P6 ;  /* 0xff8000000a2a7807 */ /* 0x000fc40003000000 */
[----:B------:R-:W-:Y:S02]  /*7b40*/  R2P PR, R135.B1, 0x7f ;  /* 0x0000007f87007804 */ /* 0x000fe40000001000 */
[----:B------:R-:W-:Y:S02]  /*7b50*/  LOP3.LUT R5, R144, 0x1, RZ, 0xc0, !PT ;  /* 0x0000000190057812 */ /* 0x000fe400078ec0ff */
[----:B------:R-:W-:Y:S02]  /*7b60*/  FMNMX R6, R102, R103, !PT ;  /* 0x0000006766067209 */ /* 0x000fe40007800000 */
[----:B------:R-:W-:Y:S01]  /*7b70*/  SEL R56, R12, 0xff800000, P0 ;  /* 0xff8000000c387807 */ /* 0x000fe20000000000 */
[----:B------:R-:W-:Y:S01]  /*7b80*/  IMAD.U32 R12, RZ, RZ, UR14 ;  /* 0x0000000eff0c7e24 */ /* 0x000fe2000f8e00ff */
[----:B------:R-:W-:Y:S02]  /*7b90*/  SEL R57, R13, 0xff800000, P1 ;  /* 0xff8000000d397807 */ /* 0x000fe40000800000 */
[----:B------:R-:W-:-:S02]  /*7ba0*/  SEL R60, R14, 0xff800000, P2 ;  /* 0xff8000000e3c7807 */ /* 0x000fc40001000000 */
[----:B------:R-:W-:Y:S02]  /*7bb0*/  SEL R61, R15, 0xff800000, P3 ;  /* 0xff8000000f3d7807 */ /* 0x000fe40001800000 */
[----:B------:R-:W-:Y:S02]  /*7bc0*/  SEL R62, R16, 0xff800000, P4 ;  /* 0xff800000103e7807 */ /* 0x000fe40002000000 */
[----:B------:R-:W-:Y:S02]  /*7bd0*/  SEL R63, R17, 0xff800000, P5 ;  /* 0xff800000113f7807 */ /* 0x000fe40002800000 */
[----:B------:R-:W-:Y:S01]  /*7be0*/  SEL R50, R18, 0xff800000, P6 ;  /* 0xff80000012327807 */ /* 0x000fe20003000000 */
[----:B------:R1:W-:Y:S06]  /*7bf0*/  BAR.ARV R12, 0x40 ;  /* 0x0001000c0000751d */ /* 0x0003ec0000002000 */
[----:B------:R-:W-:-:S02]  /*7c00*/  R2P PR, R135.B2, 0x7f ;  /* 0x0000007f87007804 */ /* 0x000fc40000002000 */
[----:B------:R-:W-:-:S03]  /*7c10*/  FMNMX3 R6, R6, R110, R111, !PT ;  /* 0x0000006e06067276 */ /* 0x000fc6000780006f */
[----:B------:R-:W-:Y:S02]  /*7c20*/  SEL R20, R20, 0xff800000, P0 ;  /* 0xff80000014147807 */ /* 0x000fe40000000000 */
[----:B------:R-:W-:Y:S02]  /*7c30*/  SEL R21, R21, 0xff800000, P1 ;  /* 0xff80000015157807 */ /* 0x000fe40000800000 */
[----:B------:R-:W-:Y:S02]  /*7c40*/  SEL R22, R22, 0xff800000, P2 ;  /* 0xff80000016167807 */ /* 0x000fe40001000000 */
[----:B------:R-:W-:Y:S02]  /*7c50*/  SEL R23, R23, 0xff800000, P3 ;  /* 0xff80000017177807 */ /* 0x000fe40001800000 */
[----:B------:R-:W-:Y:S02]  /*7c60*/  SEL R24, R24, 0xff800000, P4 ;  /* 0xff80000018187807 */ /* 0x000fe40002000000 */
[----:B------:R-:W-:-:S02]  /*7c70*/  SEL R25, R25, 0xff800000, P5 ;  /* 0xff80000019197807 */ /* 0x000fc40002800000 */
[----:B------:R-:W-:Y:S02]  /*7c80*/  SEL R26, R26, 0xff800000, P6 ;  /* 0xff8000001a1a7807 */ /* 0x000fe40003000000 */
[----:B------:R-:W-:Y:S02]  /*7c90*/  R2P PR, R135.B3, 0x7f ;  /* 0x0000007f87007804 */ /* 0x000fe40000003000 */
[----:B------:R-:W-:-:S03]  /*7ca0*/  FMNMX3 R6, R6, R118, R119, !PT ;  /* 0x0000007606067276 */ /* 0x000fc60007800077 */
[----:B------:R-:W-:Y:S02]  /*7cb0*/  SEL R28, R28, 0xff800000, P0 ;  /* 0xff8000001c1c7807 */ /* 0x000fe40000000000 */
[----:B------:R-:W-:Y:S02]  /*7cc0*/  ISETP.NE.U32.AND P0, PT, R5, 0x1, PT ;  /* 0x000000010500780c */ /* 0x000fe40003f05070 */
[----:B------:R-:W-:Y:S02]  /*7cd0*/  LOP3.LUT R5, R141, 0x1, RZ, 0xc0, !PT ;  /* 0x000000018d057812 */ /* 0x000fe400078ec0ff */
[----:B------:R-:W-:Y:S02]  /*7ce0*/  SEL R150, R100, 0xff800000, !P0 ;  /* 0xff80000064967807 */ /* 0x000fe40004000000 */
[----:B------:R-:W-:Y:S02]  /*7cf0*/  LOP3.LUT P0, RZ, R144, 0x80, RZ, 0xc0, !PT ;  /* 0x0000008090ff7812 */ /* 0x000fe4000780c0ff */
[----:B------:R-:W-:-:S02]  /*7d00*/  FMNMX R7, R150, R151, !PT ;  /* 0x0000009796077209 */ /* 0x000fc40007800000 */
[----:B------:R-:W-:Y:S02]  /*7d10*/  SEL R153, R107, 0xff800000, P0 ;  /* 0xff8000006b997807 */ /* 0x000fe40000000000 */
[C---:B------:R-:W-:Y:S02]  /*7d20*/  LOP3.LUT P0, RZ, R144.reuse, 0x8000, RZ, 0xc0, !PT ;  /* 0x0000800090ff7812 */ /* 0x040fe4000780c0ff */
[----:B------:R-:W-:Y:S02]  /*7d30*/  FMNMX3 R7, R7, R108, R109, !PT ;  /* 0x0000006c07077276 */ /* 0x000fe4000780006d */
[----:B------:R-:W-:Y:S02]  /*7d40*/  SEL R155, R115, 0xff800000, P0 ;  /* 0xff800000739b7807 */ /* 0x000fe40000000000 */
[----:B------:R-:W-:Y:S02]  /*7d50*/  LOP3.LUT P0, RZ, R144, 0x800000, RZ, 0xc0, !PT ;  /* 0x0080000090ff7812 */ /* 0x000fe4000780c0ff */
[----:B------:R-:W-:-:S02]  /*7d60*/  FMNMX3 R7, R7, R116, R117, !PT ;  /* 0x0000007407077276 */ /* 0x000fc40007800075 */
[----:B------:R-:W-:Y:S02]  /*7d70*/  SEL R123, R123, 0xff800000, P0 ;  /* 0xff8000007b7b7807 */ /* 0x000fe40000000000 */
[----:B------:R-:W-:Y:S02]  /*7d80*/  ISETP.GT.AND P0, PT, R144, -0x1, PT ;  /* 0xffffffff9000780c */ /* 0x000fe40003f04270 */
[----:B------:R-:W-:Y:S02]  /*7d90*/  FMNMX3 R7, R7, R124, R125, !PT ;  /* 0x0000007c07077276 */ /* 0x000fe4000780007d */
[----:B------:R-:W-:Y:S02]  /*7da0*/  SEL R131, R131, 0xff800000, !P0 ;  /* 0xff80000083837807 */ /* 0x000fe40004000000 */
[----:B------:R-:W-:Y:S02]  /*7db0*/  ISETP.NE.U32.AND P0, PT, R5, 0x1, PT ;  /* 0x000000010500780c */ /* 0x000fe40003f05070 */
[----:B------:R-:W-:-:S02]  /*7dc0*/  LOP3.LUT R5, R140, 0x1, RZ, 0xc0, !PT ;  /* 0x000000018c057812 */ /* 0x000fc400078ec0ff */
[----:B------:R-:W-:Y:S02]  /*7dd0*/  SEL R100, R68, 0xff800000, !P0 ;  /* 0xff80000044647807 */ /* 0x000fe40004000000 */
[----:B------:R-:W-:Y:S02]  /*7de0*/  LOP3.LUT P0, RZ, R141, 0x80, RZ, 0xc0, !PT ;  /* 0x000000808dff7812 */ /* 0x000fe4000780c0ff */
[----:B------:R-:W-:Y:S02]  /*7df0*/  FMNMX3 R6, R6, R126, R127, !PT ;  /* 0x0000007e06067276 */ /* 0x000fe4000780007f */
[----:B------:R-:W-:Y:S02]  /*7e00*/  SEL R107, R75, 0xff800000, P0 ;  /* 0xff8000004b6b7807 */ /* 0x000fe40000000000 */
[----:B------:R-:W-:Y:S02]  /*7e10*/  LOP3.LUT P0, RZ, R141, 0x8000, RZ, 0xc0, !PT ;  /* 0x000080008dff7812 */ /* 0x000fe4000780c0ff */
[----:B------:R-:W-:-:S02]  /*7e20*/  FMNMX3 R7, R7, R100, R101, !PT ;  /* 0x0000006407077276 */ /* 0x000fc40007800065 */
[----:B------:R-:W-:Y:S02]  /*7e30*/  SEL R115, R83, 0xff800000, P0 ;  /* 0xff80000053737807 */ /* 0x000fe40000000000 */
[----:B------:R-:W-:Y:S02]  /*7e40*/  LOP3.LUT P0, RZ, R141, 0x800000, RZ, 0xc0, !PT ;  /* 0x008000008dff7812 */ /* 0x000fe4000780c0ff */
[----:B------:R-:W-:Y:S02]  /*7e50*/  FMNMX3 R6, R6, R70, R71, !PT ;  /* 0x0000004606067276 */ /* 0x000fe40007800047 */
[----:B------:R-:W-:Y:S02]  /*7e60*/  SEL R91, R91, 0xff800000, P0 ;  /* 0xff8000005b5b7807 */ /* 0x000fe40000000000 */
[----:B------:R-:W-:Y:S02]  /*7e70*/  ISETP.GT.AND P0, PT, R141, -0x1, PT ;  /* 0xffffffff8d00780c */ /* 0x000fe40003f04270 */
[----:B------:R-:W-:-:S02]  /*7e80*/  FMNMX3 R7, R7, R76, R77, !PT ;  /* 0x0000004c07077276 */ /* 0x000fc4000780004d */
[----:B------:R-:W-:Y:S02]  /*7e90*/  SEL R99, R99, 0xff800000, !P0 ;  /* 0xff80000063637807 */ /* 0x000fe40004000000 */
[----:B------:R-:W-:Y:S02]  /*7ea0*/  ISETP.NE.U32.AND P0, PT, R5, 0x1, PT ;  /* 0x000000010500780c */ /* 0x000fe40003f05070 */
[----:B------:R-:W-:Y:S02]  /*7eb0*/  LOP3.LUT R5, R135, 0x1, RZ, 0xc0, !PT ;  /* 0x0000000187057812 */ /* 0x000fe400078ec0ff */
[----:B------:R-:W-:Y:S02]  /*7ec0*/  SEL R68, R36, 0xff800000, !P0 ;  /* 0xff80000024447807 */ /* 0x000fe40004000000 */
[----:B------:R-:W-:Y:S02]  /*7ed0*/  LOP3.LUT P0, RZ, R140, 0x80, RZ, 0xc0, !PT ;  /* 0x000000808cff7812 */ /* 0x000fe4000780c0ff */
[----:B------:R-:W-:-:S02]  /*7ee0*/  FMNMX3 R6, R6, R78, R79, !PT ;  /* 0x0000004e06067276 */ /* 0x000fc4000780004f */
        /* <DEDUP_REMOVED lines=11> */
[----:B------:R-:W-:-:S02]  /*7fa0*/  FMNMX R5, R104, R105, !PT ;  /* 0x0000006968057209 */ /* 0x000fc40007800000 */
[----:B------:R-:W-:Y:S02]  /*7fb0*/  SEL R36, R4, 0xff800000, !P0 ;  /* 0xff80000004247807 */ /* 0x000fe40004000000 */
[----:B------:R-:W-:Y:S02]  /*7fc0*/  FMNMX R4, R152, R153, !PT ;  /* 0x0000009998047209 */ /* 0x000fe40007800000 */
[----:B------:R-:W-:Y:S02]  /*7fd0*/  FMNMX3 R5, R5, R112, R113, !PT ;  /* 0x0000007005057276 */ /* 0x000fe40007800071 */
[----:B------:R-:W-:Y:S02]  /*7fe0*/  FMNMX3 R4, R4, R154, R155, !PT ;  /* 0x0000009a04047276 */ /* 0x000fe4000780009b */
[----:B------:R-:W-:Y:S02]  /*7ff0*/  FMNMX3 R5, R5, R120, R121, !PT ;  /* 0x0000007805057276 */ /* 0x000fe40007800079 */
[----:B------:R-:W-:-:S02]  /*8000*/  FMNMX3 R4, R4, R122, R123, !PT ;  /* 0x0000007a04047276 */ /* 0x000fc4000780007b */
[----:B------:R-:W-:Y:S02]  /*8010*/  FMNMX3 R5, R5, R128, R129, !PT ;  /* 0x0000008005057276 */ /* 0x000fe40007800081 */
[----:B------:R-:W-:Y:S02]  /*8020*/  FMNMX3 R4, R4, R130, R131, !PT ;  /* 0x0000008204047276 */ /* 0x000fe40007800083 */
        /* <DEDUP_REMOVED lines=19> */
[----:B------:R-:W-:Y:S02]  /*8160*/  LOP3.LUT P0, RZ, R135, 0x80, RZ, 0xc0, !PT ;  /* 0x0000008087ff7812 */ /* 0x000fe4000780c0ff */
[----:B------:R-:W-:Y:S02]  /*8170*/  FMNMX3 R5, R5, R138, R139, !PT ;  /* 0x0000008a05057276 */ /* 0x000fe4000780008b */
[----:B------:R-:W-:-:S02]  /*8180*/  FMNMX3 R4, R4, R58, R59, !PT ;  /* 0x0000003a04047276 */ /* 0x000fc4000780003b */
[----:B------:R-:W-:Y:S02]  /*8190*/  FMNMX3 R7, R7, R146, R147, !PT ;  /* 0x0000009207077276 */ /* 0x000fe40007800093 */
[----:B------:R-:W-:Y:S02]  /*81a0*/  FMNMX3 R6, R6, R142, R143, !PT ;  /* 0x0000008e06067276 */ /* 0x000fe4000780008f */
[----:B------:R-:W-:Y:S02]  /*81b0*/  SEL R43, R11, 0xff800000, P0 ;  /* 0xff8000000b2b7807 */ /* 0x000fe40000000000 */
        /* <DEDUP_REMOVED lines=12> */
[----:B------:R-:W-:Y:S02]  /*8280*/  ISETP.GT.AND P0, PT, R135, -0x1, PT ;  /* 0xffffffff8700780c */ /* 0x000fe40003f04270 */
[----:B------:R-:W-:Y:S02]  /*8290*/  FMNMX3 R5, R5, R62, R63, !PT ;  /* 0x0000003e05057276 */ /* 0x000fe4000780003f */
[----:B------:R-:W-:-:S02]  /*82a0*/  FMNMX3 R4, R4, R50, R51, !PT ;  /* 0x0000003204047276 */ /* 0x000fc40007800033 */
[----:B------:R-:W-:Y:S02]  /*82b0*/  FMNMX3 R7, R7, R20, R21, !PT ;  /* 0x0000001407077276 */ /* 0x000fe40007800015 */
[----:B------:R-:W-:Y:S02]  /*82c0*/  FMNMX3 R6, R6, R22, R23, !PT ;  /* 0x0000001606067276 */ /* 0x000fe40007800017 */
[----:B------:R-:W-:Y:S02]  /*82d0*/  SEL R29, R29, 0xff800000, P1 ;  /* 0xff8000001d1d7807 */ /* 0x000fe40000800000 */
[----:B------:R-:W-:Y:S02]  /*82e0*/  SEL R158, R30, 0xff800000, P2 ;  /* 0xff8000001e9e7807 */ /* 0x000fe40001000000 */
[----:B------:R-:W-:Y:S02]  /*82f0*/  SEL R159, R31, 0xff800000, P3 ;  /* 0xff8000001f9f7807 */ /* 0x000fe40001800000 */
[----:B------:R-:W-:-:S02]  /*8300*/  SEL R161, R35, 0xff800000, !P0 ;  /* 0xff80000023a17807 */ /* 0x000fc40004000000 */
[----:B------:R-:W-:Y:S02]  /*8310*/  SEL R162, R32, 0xff800000, P4 ;  /* 0xff80000020a27807 */ /* 0x000fe40002000000 */
[----:B------:R-:W-:Y:S02]  /*8320*/  SEL R163, R33, 0xff800000, P5 ;  /* 0xff80000021a37807 */ /* 0x000fe40002800000 */
[----:B------:R-:W-:Y:S02]  /*8330*/  FMNMX3 R7, R7, R28, R29, !PT ;  /* 0x0000001c07077276 */ /* 0x000fe4000780001d */
[----:B------:R-:W-:Y:S02]  /*8340*/  FMNMX3 R6, R6, R158, R159, !PT ;  /* 0x0000009e06067276 */ /* 0x000fe4000780009f */
[----:B------:R-:W-:Y:S02]  /*8350*/  SEL R160, R34, 0xff800000, P6 ;  /* 0xff80000022a07807 */ /* 0x000fe40003000000 */
[----:B------:R-:W-:-:S02]  /*8360*/  FMNMX3 R5, R5, R24, R25, !PT ;  /* 0x0000001805057276 */ /* 0x000fc40007800019 */
[----:B------:R-:W-:Y:S02]  /*8370*/  FMNMX3 R4, R4, R26, R27, !PT ;  /* 0x0000001a04047276 */ /* 0x000fe4000780001b */
[----:B------:R-:W-:Y:S02]  /*8380*/  FMNMX R6, R7, R6, !PT ;  /* 0x0000000607067209 */ /* 0x000fe40007800000 */
[----:B------:R-:W-:Y:S02]  /*8390*/  FMNMX3 R5, R5, R162, R163, !PT ;  /* 0x000000a205057276 */ /* 0x000fe400078000a3 */
[----:B------:R-:W-:-:S04]  /*83a0*/  FMNMX3 R4, R4, R160, R161, !PT ;  /* 0x000000a004047276 */ /* 0x000fc800078000a1 */
[----:B------:R-:W-:-:S04]  /*83b0*/  FMNMX3 R170, R6, R5, R4, !PT ;  /* 0x0000000506aa7276 */ /* 0x000fc80007800004 */
[----:B------:R-:W-:-:S04]  /*83c0*/  FSETP.NEU.AND P0, PT, R170, -INF , PT ;  /* 0xff800000aa00780b */ /* 0x000fc80003f0d000 */
[----:B------:R-:W-:Y:S02]  /*83d0*/  FSEL R164, R170, RZ, P0 ;  /* 0x000000ffaaa47208 */ /* 0x000fe40000000000 */
[----:B------:R-:W-:-:S03]  /*83e0*/  ELECT P0, URZ, PT ;  /* 0x0000000000ff782f */ /* 0x000fc60003800000 */
[----:B---3--:R-:W-:-:S04]  /*83f0*/  FFMA R164, -R164, UR4, RZ ;  /* 0x00000004a4a47c23 */ /* 0x008fc800080001ff */
[--C-:B------:R-:W-:Y:S02]  /*8400*/  FFMA2 R34, R104.F32x2.HI_LO, UR4.F32, R164.reuse.F32 ;  /* 0x0000000468227c49 */ /* 0x100fe400092000a4 */
[--C-:B------:R-:W-:Y:S02]  /*8410*/  FFMA2 R104, R108.F32x2.HI_LO, UR4.F32, R164.reuse.F32 ;  /* 0x000000046c687c49 */ /* 0x100fe400092000a4 */
[--C-:B------:R-:W-:Y:S02]  /*8420*/  FFMA2 R108, R110.F32x2.HI_LO, UR4.F32, R164.reuse.F32 ;  /* 0x000000046e6c7c49 */ /* 0x100fe400092000a4 */
[--C-:B------:R-:W-:Y:S01]  /*8430*/  FFMA2 R32, R102.F32x2.HI_LO, UR4.F32, R164.reuse.F32 ;  /* 0x0000000466207c49 */ /* 0x100fe200092000a4 */
[----:B------:R-:W-:Y:S01]  /*8440*/  MUFU.EX2 R34, R34 ;  /* 0x0000002200227308 */ /* 0x000fe20000000800 */
[--C-:B------:R-:W-:Y:S02]  /*8450*/  FFMA2 R110, R112.F32x2.HI_LO, UR4.F32, R164.reuse.F32 ;  /* 0x00000004706e7c49 */ /* 0x100fe400092000a4 */
[----:B------:R-:W-:-:S02]  /*8460*/  FFMA2 R30, R150.F32x2.HI_LO, UR4.F32, R164.F32 ;  /* 0x00000004961e7c49 */ /* 0x000fc400092000a4 */
[--C-:B------:R-:W-:Y:S02]  /*8470*/  FFMA2 R102, R152.F32x2.HI_LO, UR4.F32, R164.reuse.F32 ;  /* 0x0000000498667c49 */ /* 0x100fe400092000a4 */
[--C-:B------:R-:W-:Y:S01]  /*8480*/  FFMA2 R112, R154.F32x2.HI_LO, UR4.F32, R164.reuse.F32 ;  /* 0x000000049a707c49 */ /* 0x100fe200092000a4 */
[----:B------:R-:W-:Y:S01]  /*8490*/  MUFU.EX2 R32, R32 ;  /* 0x0000002000207308 */ /* 0x000fe20000000800 */
[--C-:B------:R-:W-:Y:S02]  /*84a0*/  FFMA2 R116, R116.F32x2.HI_LO, UR4.F32, R164.reuse.F32 ;  /* 0x0000000474747c49 */ /* 0x100fe400092000a4 */
[--C-:B------:R-:W-:Y:S02]  /*84b0*/  FFMA2 R118, R118.F32x2.HI_LO, UR4.F32, R164.reuse.F32 ;  /* 0x0000000476767c49 */ /* 0x100fe400092000a4 */
[--C-:B------:R-:W-:Y:S02]  /*84c0*/  FFMA2 R120, R120.F32x2.HI_LO, UR4.F32, R164.reuse.F32 ;  /* 0x0000000478787c49 */ /* 0x100fe400092000a4 */
[--C-:B------:R-:W-:Y:S01]  /*84d0*/  FFMA2 R122, R122.F32x2.HI_LO, UR4.F32, R164.reuse.F32 ;  /* 0x000000047a7a7c49 */ /* 0x100fe200092000a4 */
[----:B------:R-:W-:Y:S01]  /*84e0*/  MUFU.EX2 R30, R30 ;  /* 0x0000001e001e7308 */ /* 0x000fe20000000800 */
[----:B------:R-:W-:-:S02]  /*84f0*/  FFMA2 R124, R124.F32x2.HI_LO, UR4.F32, R164.F32 ;  /* 0x000000047c7c7c49 */ /* 0x000fc400092000a4 */
[--C-:B------:R-:W-:Y:S02]  /*8500*/  FFMA2 R126, R126.F32x2.HI_LO, UR4.F32, R164.reuse.F32 ;  /* 0x000000047e7e7c49 */ /* 0x100fe400092000a4 */
[--C-:B------:R-:W-:Y:S02]  /*8510*/  FFMA2 R128, R128.F32x2.HI_LO, UR4.F32, R164.reuse.F32 ;  /* 0x0000000480807c49 */ /* 0x100fe400092000a4 */
[--C-:B------:R-:W-:Y:S01]  /*8520*/  FFMA2 R130, R130.F32x2.HI_LO, UR4.F32, R164.reuse.F32 ;  /* 0x0000000482827c49 */ /* 0x100fe200092000a4 */
[----:B------:R-:W3:Y:S01]  /*8530*/  MUFU.EX2 R31, R31 ;  /* 0x0000001f001f7308 */ /* 0x000ee20000000800 */
[--C-:B------:R-:W-:Y:S02]  /*8540*/  FFMA2 R100, R100.F32x2.HI_LO, UR4.F32, R164.reuse.F32 ;  /* 0x0000000464647c49 */ /* 0x100fe400092000a4 */
[--C-:B------:R-:W-:Y:S02]  /*8550*/  FFMA2 R70, R70.F32x2.HI_LO, UR4.F32, R164.reuse.F32 ;  /* 0x0000000446467c49 */ /* 0x100fe400092000a4 */
[----:B------:R-:W-:-:S02]  /*8560*/  FFMA2 R72, R72.F32x2.HI_LO, UR4.F32, R164.F32 ;  /* 0x0000000448487c49 */ /* 0x000fc400092000a4 */
[--C-:B------:R-:W-:Y:S01]  /*8570*/  FFMA2 R106, R106.F32x2.HI_LO, UR4.F32, R164.reuse.F32 ;  /* 0x000000046a6a7c49 */ /* 0x100fe200092000a4 */
[----:B------:R-:W4:Y:S01]  /*8580*/  MUFU.EX2 R33, R33 ;  /* 0x0000002100217308 */ /* 0x000f220000000800 */
[--C-:B------:R-:W-:Y:S02]  /*8590*/  FFMA2 R76, R76.F32x2.HI_LO, UR4.F32, R164.reuse.F32 ;  /* 0x000000044c4c7c49 */ /* 0x100fe400092000a4 */
[--C-:B------:R-:W-:Y:S02]  /*85a0*/  FFMA2 R78, R78.F32x2.HI_LO, UR4.F32, R164.reuse.F32 ;  /* 0x000000044e4e7c49 */ /* 0x100fe400092000a4 */
[--C-:B------:R-:W-:Y:S02]  /*85b0*/  FFMA2 R80, R80.F32x2.HI_LO, UR4.F32, R164.reuse.F32 ;  /* 0x0000000450507c49 */ /* 0x100fe400092000a4 */
[--C-:B------:R-:W-:Y:S01]  /*85c0*/  FFMA2 R114, R114.F32x2.HI_LO, UR4.F32, R164.reuse.F32 ;  /* 0x0000000472727c49 */ /* 0x100fe200092000a4 */
[----:B------:R-:W5:Y:S01]  /*85d0*/  MUFU.EX2 R35, R35 ;  /* 0x0000002300237308 */ /* 0x000f620000000800 */
[--C-:B------:R-:W-:Y:S01]  /*85e0*/  FFMA2 R84, R84.F32x2.HI_LO, UR4.F32, R164.reuse.F32 ;  /* 0x0000000454547c49 */ /* 0x100fe200092000a4 */
[----:B---3--:R-:W-:Y:S01]  /*85f0*/  F2FP.F16.F32.PACK_AB R4, R31, R30 ;  /* 0x0000001e1f04723e */ /* 0x008fe200000000ff */
[----:B------:R-:W-:-:S02]  /*8600*/  FFMA2 R86, R86.F32x2.HI_LO, UR4.F32, R164.F32 ;  /* 0x0000000456567c49 */ /* 0x000fc400092000a4 */
[--C-:B------:R-:W-:Y:S02]  /*8610*/  FFMA2 R88, R88.F32x2.HI_LO, UR4.F32, R164.reuse.F32 ;  /* 0x0000000458587c49 */ /* 0x100fe400092000a4 */
[--C-:B------:R-:W-:Y:S01]  /*8620*/  FFMA2 R90, R90.F32x2.HI_LO, UR4.F32, R164.reuse.F32 ;  /* 0x000000045a5a7c49 */ /* 0x100fe200092000a4 */
[----:B------:R-:W-:Y:S01]  /*8630*/  MUFU.EX2 R102, R102 ;  /* 0x0000006600667308 */ /* 0x000fe20000000800 */
[--C-:B------:R-:W-:Y:S01]  /*8640*/  FFMA2 R92, R92.F32x2.HI_LO, UR4.F32, R164.reuse.F32 ;  /* 0x000000045c5c7c49 */ /* 0x100fe200092000a4 */
[----:B----4-:R-:W-:Y:S01]  /*8650*/  F2FP.F16.F32.PACK_AB R5, R33, R32 ;  /* 0x000000202105723e */ /* 0x010fe200000000ff */
[--C-:B------:R-:W-:Y:S02]  /*8660*/  FFMA2 R94, R94.F32x2.HI_LO, UR4.F32, R164.reuse.F32 ;  /* 0x000000045e5e7c49 */ /* 0x100fe400092000a4 */
[--C-:B------:R-:W-:Y:S02]  /*8670*/  FFMA2 R96, R96.F32x2.HI_LO, UR4.F32, R164.reuse.F32 ;  /* 0x0000000460607c49 */ /* 0x100fe400092000a4 */
[--C-:B------:R-:W-:Y:S01]  /*8680*/  FFMA2 R98, R98.F32x2.HI_LO, UR4.F32, R164.reuse.F32 ;  /* 0x0000000462627c49 */ /* 0x100fe200092000a4 */
[----:B------:R-:W3:Y:S01]  /*8690*/  MUFU.EX2 R103, R103 ;  /* 0x0000006700677308 */ /* 0x000ee20000000800 */
[----:B-----5:R-:W-:Y:S01]  /*86a0*/  F2FP.F16.F32.PACK_AB R6, R35, R34 ;  /* 0x000000222306723e */ /* 0x020fe200000000ff */
[----:B------:R-:W-:-:S02]  /*86b0*/  FFMA2 R68, R68.F32x2.HI_LO, UR4.F32, R164.F32 ;  /* 0x0000000444447c49 */ /* 0x000fc400092000a4 */
[--C-:B------:R-:W-:Y:S02]  /*86c0*/  FFMA2 R38, R38.F32x2.HI_LO, UR4.F32, R164.reuse.F32 ;  /* 0x0000000426267c49 */ /* 0x100fe400092000a4 */
[--C-:B------:R-:W-:Y:S02]  /*86d0*/  FFMA2 R40, R40.F32x2.HI_LO, UR4.F32, R164.reuse.F32 ;  /* 0x0000000428287c49 */ /* 0x100fe400092000a4 */
[----:B------:R-:W-:Y:S01]  /*86e0*/  MUFU.EX2 R104, R104 ;  /* 0x0000006800687308 */ /* 0x000fe20000000800 */
[--C-:B------:R-:W-:Y:S02]  /*86f0*/  FFMA2 R74, R74.F32x2.HI_LO, UR4.F32, R164.reuse.F32 ;  /* 0x000000044a4a7c49 */ /* 0x100fe400092000a4 */
[--C-:B------:R-:W-:Y:S02]  /*8700*/  FFMA2 R44, R44.F32x2.HI_LO, UR4.F32, R164.reuse.F32 ;  /* 0x000000042c2c7c49 */ /* 0x100fe400092000a4 */
[--C-:B------:R-:W-:Y:S02]  /*8710*/  FFMA2 R46, R46.F32x2.HI_LO, UR4.F32, R164.reuse.F32 ;  /* 0x000000042e2e7c49 */ /* 0x100fe400092000a4 */
[--C-:B------:R-:W-:Y:S01]  /*8720*/  FFMA2 R48, R48.F32x2.HI_LO, UR4.F32, R164.reuse.F32 ;  /* 0x0000000430307c49 */ /* 0x100fe200092000a4 */
[----:B------:R-:W4:Y:S01]  /*8730*/  MUFU.EX2 R105, R105 ;  /* 0x0000006900697308 */ /* 0x000f220000000800 */
[----:B---3--:R-:W-:Y:S01]  /*8740*/  F2FP.F16.F32.PACK_AB R7, R103, R102 ;  /* 0x000000666707723e */ /* 0x008fe200000000ff */
        /* <DEDUP_REMOVED lines=8> */
[----:B------:R-:W3:Y:S01]  /*87d0*/  MUFU.EX2 R109, R109 ;  /* 0x0000006d006d7308 */ /* 0x000ee20000000800 */
[----:B----4-:R-:W-:Y:S01]  /*87e0*/  F2FP.F16.F32.PACK_AB R8, R105, R104 ;  /* 0x000000686908723e */ /* 0x010fe200000000ff */
        /* <DEDUP_REMOVED lines=22> */
[----:B------:R-:W-:Y:S02]  /*8950*/  IMAD.MOV.U32 R158, RZ, RZ, 0x1 ;  /* 0x00000001ff9e7424 */ /* 0x000fe400078e00ff */
[--C-:B------:R-:W-:Y:S01]  /*8960*/  FFMA2 R152, R162.F32x2.HI_LO, UR4.F32, R164.reuse.F32 ;  /* 0x00000004a2987c49 */ /* 0x100fe200092000a4 */
[----:B------:R-:W-:Y:S01]  /*8970*/  MUFU.EX2 R116, R116 ;  /* 0x0000007400747308 */ /* 0x000fe20000000800 */
[----:B------:R-:W-:Y:S01]  /*8980*/  FFMA2 R154, R160.F32x2.HI_LO, UR4.F32, R164.F32 ;  /* 0x00000004a09a7c49 */ /* 0x000fe200092000a4 */
[----:B------:R-:W-:Y:S01]  /*8990*/  LOP3.LUT R160, R148, 0x70, RZ, 0xfc, !PT ;  /* 0x0000007094a07812 */ /* 0x000fe200078efcff */
[----:B------:R-:W-:Y:S02]  /*89a0*/  FADD2 R30, R30.F32x2.HI_LO, R104.F32x2.HI_LO ;  /* 0x000000681e1e724b */ /* 0x000fe40000000000 */
[----:B------:R-:W-:Y:S01]  /*89b0*/  FADD2 R32, R32.F32x2.HI_LO, R108.F32x2.HI_LO ;  /* 0x0000006c2020724b */ /* 0x000fe20000000000 */
[----:B------:R-:W-:Y:S01]  /*89c0*/  R2UR UR4, R160 ;  /* 0x00000000a00472ca */ /* 0x000fe200000e0000 */
[----:B------:R-:W-:Y:S01]  /*89d0*/  FADD2 R34, R34.F32x2.HI_LO, R110.F32x2.HI_LO ;  /* 0x0000006e2222724b */ /* 0x000fe20000000000 */
[----:B------:R-:W1:Y:S01]  /*89e0*/  MUFU.EX2 R117, R117 ;  /* 0x0000007500757308 */ /* 0x000e620000000800 */
[----:B---3--:R-:W-:Y:S01]  /*89f0*/  F2FP.F16.F32.PACK_AB R11, R113, R112 ;  /* 0x00000070710b723e */ /* 0x008fe200000000ff */
[----:B------:R-:W-:-:S06]  /*8a00*/  FADD2 R102, R102.F32x2.HI_LO, R112.F32x2.HI_LO ;  /* 0x000000706666724b */ /* 0x000fcc0000000000 */
[----:B------:R-:W-:Y:S08]  /*8a10*/  MUFU.EX2 R118, R118 ;  /* 0x0000007600767308 */ /* 0x000ff00000000800 */
[----:B------:R-:W3:Y:S01]  /*8a20*/  MUFU.EX2 R119, R119 ;  /* 0x0000007700777308 */ /* 0x000ee20000000800 */
[----:B-1----:R-:W-:Y:S01]  /*8a30*/  F2FP.F16.F32.PACK_AB R12, R117, R116 ;  /* 0x00000074750c723e */ /* 0x002fe200000000ff */
[----:B------:R-:W-:-:S06]  /*8a40*/  FADD2 R30, R30.F32x2.HI_LO, R116.F32x2.HI_LO ;  /* 0x000000741e1e724b */ /* 0x000fcc0000000000 */
[----:B------:R-:W-:Y:S08]  /*8a50*/  MUFU.EX2 R120, R120 ;  /* 0x0000007800787308 */ /* 0x000ff00000000800 */
        /* <DEDUP_REMOVED lines=26> */
[----:B------:R-:W-:-:S03]  /*8c00*/  FADD2 R102, R102.F32x2.HI_LO, R130.F32x2.HI_LO ;  /* 0x000000826666724b */ /* 0x000fc60000000000 */
[----:B------:R3:W-:Y:S01]  /*8c10*/  STTM.x16 tmem[UR5], R4 ;  /* 0x00000004000079ed */ /* 0x0007e20008240005 */
[----:B------:R-:W-:Y:S02]  /*8c20*/  R2UR UR5, R157 ;  /* 0x000000009d0572ca */ /* 0x000fe400000e0000 */
[----:B------:R-:W-:Y:S08]  /*8c30*/  MUFU.EX2 R70, R70 ;  /* 0x0000004600467308 */ /* 0x000ff00000000800 */
[----:B------:R-:W4:Y:S01]  /*8c40*/  MUFU.EX2 R71, R71 ;  /* 0x0000004700477308 */ /* 0x000f220000000800 */
[----:B-1----:R-:W-:-:S07]  /*8c50*/  FADD2 R30, R30.F32x2.HI_LO, R100.F32x2.HI_LO ;  /* 0x000000641e1e724b */ /* 0x002fce0000000000 */
[----:B------:R-:W-:Y:S08]  /*8c60*/  MUFU.EX2 R72, R72 ;  /* 0x0000004800487308 */ /* 0x000ff00000000800 */
[----:B------:R-:W1:Y:S01]  /*8c70*/  MUFU.EX2 R73, R73 ;  /* 0x0000004900497308 */ /* 0x000e620000000800 */
[----:B----4-:R-:W-:-:S07]  /*8c80*/  FADD2 R32, R32.F32x2.HI_LO, R70.F32x2.HI_LO ;  /* 0x000000462020724b */ /* 0x010fce0000000000 */
[----:B------:R-:W-:Y:S08]  /*8c90*/  MUFU.EX2 R106, R106 ;  /* 0x0000006a006a7308 */ /* 0x000ff00000000800 */
[----:B------:R-:W4:Y:S01]  /*8ca0*/  MUFU.EX2 R107, R107 ;  /* 0x0000006b006b7308 */ /* 0x000f220000000800 */
[----:B-1----:R-:W-:-:S07]  /*8cb0*/  FADD2 R34, R34.F32x2.HI_LO, R72.F32x2.HI_LO ;  /* 0x000000482222724b */ /* 0x002fce0000000000 */
[----:B------:R-:W-:Y:S01]  /*8cc0*/  MUFU.EX2 R76, R76 ;  /* 0x0000004c004c7308 */ /* 0x000fe20000000800 */
[----:B---3--:R-:W-:Y:S02]  /*8cd0*/  F2FP.F16.F32.PACK_AB R4, R101, R100 ;  /* 0x000000646504723e */ /* 0x008fe400000000ff */
[----:B------:R-:W-:Y:S02]  /*8ce0*/  F2FP.F16.F32.PACK_AB R5, R71, R70 ;  /* 0x000000464705723e */ /* 0x000fe400000000ff */
[----:B------:R-:W-:-:S03]  /*8cf0*/  F2FP.F16.F32.PACK_AB R6, R73, R72 ;  /* 0x000000484906723e */ /* 0x000fc600000000ff */
[----:B------:R-:W1:Y:S01]  /*8d00*/  MUFU.EX2 R77, R77 ;  /* 0x0000004d004d7308 */ /* 0x000e620000000800 */
[----:B----4-:R-:W-:Y:S01]  /*8d10*/  F2FP.F16.F32.PACK_AB R7, R107, R106 ;  /* 0x0000006a6b07723e */ /* 0x010fe200000000ff */
        /* <DEDUP_REMOVED lines=116> */
[----:B------:R-:W4:Y:S02]  /*9460*/  FENCE.VIEW.ASYNC.T ;  /* 0x00000000000073c6 */ /* 0x000f240000000200 */
[----:B----4-:R4:W-:Y:S01]  /*9470*/  SYNCS.ARRIVE.TRANS64.RED.ART0 RZ, [UR17], R158 ;  /* 0x0000009effff79a7 */ /* 0x0109e20008500411 */
[----:B------:R-:W-:Y:S08]  /*9480*/  MUFU.EX2 R52, R52 ;  /* 0x0000003400347308 */ /* 0x000ff00000000800 */
[----:B------:R-:W5:Y:S01]  /*9490*/  MUFU.EX2 R53, R53 ;  /* 0x0000003500357308 */ /* 0x000f620000000800 */
[----:B-1----:R-:W-:-:S07]  /*94a0*/  FADD2 R30, R30.F32x2.HI_LO, R36.F32x2.HI_LO ;  /* 0x000000241e1e724b */ /* 0x002fce0000000000 */
[----:B------:R-:W-:Y:S08]  /*94b0*/  MUFU.EX2 R54, R54 ;  /* 0x0000003600367308 */ /* 0x000ff00000000800 */
[----:B------:R-:W1:Y:S01]  /*94c0*/  MUFU.EX2 R55, R55 ;  /* 0x0000003700377308 */ /* 0x000e620000000800 */
[----:B-----5:R-:W-:-:S07]  /*94d0*/  FADD2 R32, R32.F32x2.HI_LO, R52.F32x2.HI_LO ;  /* 0x000000342020724b */ /* 0x020fce0000000000 */
[----:B------:R-:W-:Y:S08]  /*94e0*/  MUFU.EX2 R42, R42 ;  /* 0x0000002a002a7308 */ /* 0x000ff00000000800 */
[----:B------:R-:W5:Y:S01]  /*94f0*/  MUFU.EX2 R43, R43 ;  /* 0x0000002b002b7308 */ /* 0x000f620000000800 */
[----:B-1----:R-:W-:-:S07]  /*9500*/  FADD2 R34, R34.F32x2.HI_LO, R54.F32x2.HI_LO ;  /* 0x000000362222724b */ /* 0x002fce0000000000 */
[----:B------:R-:W-:Y:S01]  /*9510*/  MUFU.EX2 R56, R56 ;  /* 0x0000003800387308 */ /* 0x000fe20000000800 */
[----:B---3--:R-:W-:Y:S02]  /*9520*/  F2FP.F16.F32.PACK_AB R4, R37, R36 ;  /* 0x000000242504723e */ /* 0x008fe400000000ff */
[----:B------:R-:W-:Y:S02]  /*9530*/  F2FP.F16.F32.PACK_AB R5, R53, R52 ;  /* 0x000000343505723e */ /* 0x000fe400000000ff */
[----:B------:R-:W-:-:S03]  /*9540*/  F2FP.F16.F32.PACK_AB R6, R55, R54 ;  /* 0x000000363706723e */ /* 0x000fc600000000ff */
[----:B------:R-:W1:Y:S01]  /*9550*/  MUFU.EX2 R57, R57 ;  /* 0x0000003900397308 */ /* 0x000e620000000800 */
[----:B-----5:R-:W-:Y:S01]  /*9560*/  F2FP.F16.F32.PACK_AB R7, R43, R42 ;  /* 0x0000002a2b07723e */ /* 0x020fe200000000ff */
        /* <DEDUP_REMOVED lines=40> */
[----:B------:R-:W-:-:S04]  /*97f0*/  FADD2 R32, R32.F32x2.HI_LO, R150.F32x2.HI_LO ;  /* 0x000000962020724b */ /* 0x000fc80000000000 */
[----:B------:R-:W-:Y:S02]  /*9800*/  FADD2 R30, R30.F32x2.HI_LO, R32.F32x2.HI_LO ;  /* 0x000000201e1e724b */ /* 0x000fe40000000000 */
[----:B------:R-:W-:Y:S08]  /*9810*/  MUFU.EX2 R154, R154 ;  /* 0x0000009a009a7308 */ /* 0x000ff00000000800 */
[----:B------:R-:W3:Y:S01]  /*9820*/  MUFU.EX2 R155, R155 ;  /* 0x0000009b009b7308 */ /* 0x000ee20000000800 */
[----:B-1----:R-:W-:Y:S01]  /*9830*/  F2FP.F16.F32.PACK_AB R18, R153, R152 ;  /* 0x000000989912723e */ /* 0x002fe200000000ff */
[----:B------:R-:W-:Y:S01]  /*9840*/  FADD2 R34, R34.F32x2.HI_LO, R152.F32x2.HI_LO ;  /* 0x000000982222724b */ /* 0x000fe20000000000 */
[----:B---3--:R-:W-:Y:S01]  /*9850*/  F2FP.F16.F32.PACK_AB R19, R155, R154 ;  /* 0x0000009a9b13723e */ /* 0x008fe200000000ff */
[----:B------:R-:W-:-:S03]  /*9860*/  FADD2 R102, R102.F32x2.HI_LO, R154.F32x2.HI_LO ;  /* 0x0000009a6666724b */ /* 0x000fc60000000000 */
[----:B------:R4:W-:Y:S01]  /*9870*/  STTM.x16 tmem[UR4], R4 ;  /* 0x00000004000079ed */ /* 0x0009e20008240004 */
[----:B------:R-:W-:Y:S01]  /*9880*/  ULOP3.LUT UR4, UR9, 0x1, URZ, 0x3c, !UPT ;  /* 0x0000000109047892 */ /* 0x000fe2000f8e3cff */
[----:B------:R-:W1:Y:S02]  /*9890*/  FENCE.VIEW.ASYNC.T ;  /* 0x00000000000073c6 */ /* 0x000e640000000200 */
[----:B-1----:R-:W-:Y:S01]  /*98a0*/  NOP ;  /* 0x0000000000007918 */ /* 0x002fe20000000000 */
[----:B------:R-:W-:Y:S01]  /*98b0*/  USHF.L.U32 UR4, UR4, 0x1f, URZ ;  /* 0x0000001f04047899 */ /* 0x000fe200080006ff */
[----:B------:R4:W-:Y:S01]  /*98c0*/  @P0 SYNCS.ARRIVE.TRANS64.RED.ART0 RZ, [UR16], R158 ;  /* 0x0000009effff09a7 */ /* 0x0009e20008500410 */
[----:B------:R-:W-:-:S04]  /*98d0*/  FADD2 R34, R34.F32x2.HI_LO, R102.F32x2.HI_LO ;  /* 0x000000662222724b */ /* 0x000fc80000000000 */
[----:B------:R-:W-:Y:S02]  /*98e0*/  IMAD.U32 R159, RZ, RZ, UR4 ;  /* 0x00000004ff9f7e24 */ /* 0x000fe4000f8e00ff */
[----:B------:R-:W-:Y:S02]  /*98f0*/  FADD2 R30, R30.F32x2.HI_LO, R34.F32x2.HI_LO ;  /* 0x000000221e1e724b */ /* 0x000fe40000000000 */
[----:B------:R-:W1:Y:S02]  /*9900*/  SYNCS.PHASECHK.TRANS64.TRYWAIT P0, [UR7], R159 ;  /* 0x0000009fff0075a7 */ /* 0x000e640008001107 */
[----:B-1--4-:R-:W-:Y:S05]  /*9910*/  @!P0 BRA `(.L_x_77) ;  /* 0x00000054006c8947 */ /* 0x012fea0003800000 */
.L_x_160:
[----:B------:R-:W-:Y:S01]  /*9920*/  FADD R171, R30, R31 ;  /* 0x0000001f1eab7221 */ /* 0x000fe20000000000 */
[----:B------:R-:W-:Y:S06]  /*9930*/  BRA.U !UP0, `(.L_x_78) ;  /* 0x0000001d08fc7547 */ /* 0x000fec000b800000 */
[----:B------:R-:W3:Y:S01]  /*9940*/  LDCU UR5, c[0x0][0x600] ;  /* 0x0000c000ff0577ac */ /* 0x000ee20008000800 */
[----:B------:R-:W-:Y:S01]  /*9950*/  UMOV UR11, URZ ;  /* 0x000000ff000b7c82 */ /* 0x000fe20008000000 */
.L_x_81:
[----:B------:R-:W-:Y:S01]  /*9960*/  UMOV UR12, UR19 ;  /* 0x00000013000c7c82 */ /* 0x000fe20008000000 */
[----:B------:R-:W-:Y:S01]  /*9970*/  USHF.L.U32 UR4, UR10, 0x1f, URZ ;  /* 0x0000001f0a047899 */ /* 0x000fe200080006ff */
[----:B------:R-:W-:Y:S01]  /*9980*/  R2UR UR6, R148 ;  /* 0x00000000940672ca */ /* 0x000fe200000e0000 */
[----:B------:R-:W-:Y:S01]  /*9990*/  UMOV UR7, UR12 ;  /* 0x0000000c00077c82 */ /* 0x000fe20008000000 */
[----:B------:R-:W-:-:S03]  /*99a0*/  @!UP2 UIADD3 UR7, UPT, UPT, UR13, URZ, URZ ;  /* 0x000000ff0d07a290 */ /* 0x000fc6000fffe0ff */
[----:B------:R-:W-:-:S06]  /*99b0*/  MOV R4, UR4 ;  /* 0x0000000400047c02 */ /* 0x000fcc0008000f00 */
[----:B------:R-:W4:Y:S02]  /*99c0*/  SYNCS.PHASECHK.TRANS64.TRYWAIT P0, [UR7+0x100], R4 ;  /* 0x00010004ff0075a7 */ /* 0x000f240008001107 */
[----:B----4-:R-:W-:Y:S05]  /*99d0*/  @!P0 BRA `(.L_x_79) ;  /* 0x0000005400588947 */ /* 0x010fea0003800000 */
.L_x_162:
[----:B------:R-:W5:Y:S01]  /*99e0*/  LDTM.x32 R100, tmem[UR6] ;  /* 0x00000006006479ee */ /* 0x000f6200082c0000 */
[----:B------:R-:W-:Y:S01]  /*99f0*/  R2UR UR4, R145 ;  /* 0x00000000910472ca */ /* 0x000fe200000e0000 */
[----:B------:R-:W-:Y:S01]  /*9a00*/  IMAD.MOV.U32 R173, RZ, RZ, 0x3d9df09d ;  /* 0x3d9df09dffad7424 */ /* 0x000fe200078e00ff */
[----:B------:R-:W-:-:S11]  /*9a10*/  R2UR UR6, R149 ;  /* 0x00000000950672ca */ /* 0x000fd600000e0000 */
[----:B------:R-:W1:Y:S01]  /*9a20*/  LDTM.x32 R68, tmem[UR4] ;  /* 0x00000004004479ee */ /* 0x000e6200082c0000 */
[----:B------:R-:W-:Y:S01]  /*9a30*/  R2UR UR4, R156 ;  /* 0x000000009c0472ca */ /* 0x000fe200000e0000 */
[----:B------:R-:W4:Y:S01]  /*9a40*/  LDTM.x32 R36, tmem[UR6] ;  /* 0x00000006002479ee */ /* 0x000f2200082c0000 */
[----:B-----5:R-:W-:Y:S02]  /*9a50*/  FMNMX3 R136, R170, R100, R101, !PT ;  /* 0x00000064aa887276 */ /* 0x020fe40007800065 */
[----:B------:R-:W-:Y:S02]  /*9a60*/  FMNMX R133, R102, R103, !PT ;  /* 0x0000006766857209 */ /* 0x000fe40007800000 */
[----:B------:R-:W-:-:S07]  /*9a70*/  FMNMX R132, R104, R105, !PT ;  /* 0x0000006968847209 */ /* 0x000fce0007800000 */
[----:B-1--4-:R-:W1:Y:S01]  /*9a80*/  LDTM.x32 R4, tmem[UR4] ;  /* 0x00000004000479ee */ /* 0x012e6200082c0000 */
[----:B------:R-:W-:Y:S02]  /*9a90*/  FMNMX R161, R106, R107, !PT ;  /* 0x0000006b6aa17209 */ /* 0x000fe40007800000 */
        /* <DEDUP_REMOVED lines=44> */
[----:B-1----:R-:W-:Y:S02]  /*9d60*/  FMNMX3 R136, R136, R4, R5, !PT ;  /* 0x0000000488887276 */ /* 0x002fe40007800005 */
        /* <DEDUP_REMOVED lines=15> */
[----:B------:R-:W-:Y:S02]  /*9e60*/  FMNMX R133, R136, R133, !PT ;  /* 0x0000008588857209 */ /* 0x000fe40007800000 */
[----:B------:R-:W-:Y:S02]  /*9e70*/  R2UR UR4, R149 ;  /* 0x00000000950472ca */ /* 0x000fe400000e0000 */
[----:B------:R-:W-:-:S04]  /*9e80*/  FMNMX3 R161, R133, R132, R161, !PT ;  /* 0x0000008485a17276 */ /* 0x000fc800078000a1 */
[----:B------:R-:W-:-:S04]  /*9e90*/  FSETP.NEU.AND P0, PT, R161, -INF , PT ;  /* 0xff800000a100780b */ /* 0x000fc80003f0d000 */
[----:B------:R-:W-:Y:S02]  /*9ea0*/  FSEL R133, R161, RZ, P0 ;  /* 0x000000ffa1857208 */ /* 0x000fe40000000000 */
[----:B------:R-:W-:-:S03]  /*9eb0*/  ELECT P0, URZ, PT ;  /* 0x0000000000ff782f */ /* 0x000fc60003800000 */
[----:B------:R-:W-:-:S04]  /*9ec0*/  FADD R172, -R133, R170 ;  /* 0x000000aa85ac7221 */ /* 0x000fc80000000100 */
[----:B---3--:R-:W-:-:S05]  /*9ed0*/  FMUL R172, R172, UR5 ;  /* 0x00000005acac7c20 */ /* 0x008fca0008400000 */
[----:B------:R-:W-:Y:S02]  /*9ee0*/  FSETP.GE.AND P1, PT, R172, -8, PT ;  /* 0xc1000000ac00780b */ /* 0x000fe40003f26000 */
[----:B------:R-:W1:Y:S02]  /*9ef0*/  MUFU.EX2 R172, R172 ;  /* 0x000000ac00ac7308 */ /* 0x000e640000000800 */
[C---:B------:R-:W-:Y:S02]  /*9f00*/  FSEL R174, R170.reuse, R133, P1 ;  /* 0x00000085aaae7208 */ /* 0x040fe40000800000 */
[----:B------:R-:W-:-:S03]  /*9f10*/  FSEL R170, R170, R161, P1 ;  /* 0x000000a1aaaa7208 */ /* 0x000fc60000800000 */
[----:B------:R-:W-:-:S04]  /*9f20*/  FFMA R174, -R174, UR5, RZ ;  /* 0x00000005aeae7c23 */ /* 0x000fc800080001ff */
[--C-:B------:R-:W-:Y:S02]  /*9f30*/  FFMA2 R80, R80.F32x2.HI_LO, UR5.F32, R174.reuse.F32 ;  /* 0x0000000550507c49 */ /* 0x100fe400092000ae */
[--C-:B------:R-:W-:Y:S02]  /*9f40*/  FFMA2 R132, R100.F32x2.HI_LO, UR5.F32, R174.reuse.F32 ;  /* 0x0000000564847c49 */ /* 0x100fe400092000ae */
[--C-:B------:R-:W-:Y:S01]  /*9f50*/  FFMA2 R136, R102.F32x2.HI_LO, UR5.F32, R174.reuse.F32 ;  /* 0x0000000566887c49 */ /* 0x100fe200092000ae */
[----:B------:R-:W-:Y:S01]  /*9f60*/  FMNMX R80, R80, -127, !PT ;  /* 0xc2fe000050507809 */ /* 0x000fe20007800000 */
[--C-:B------:R-:W-:Y:S01]  /*9f70*/  FFMA2 R138, R104.F32x2.HI_LO, UR5.F32, R174.reuse.F32 ;  /* 0x00000005688a7c49 */ /* 0x100fe200092000ae */
[----:B------:R-:W-:Y:S01]  /*9f80*/  FMNMX R81, R81, -127, !PT ;  /* 0xc2fe000051517809 */ /* 0x000fe20007800000 */
[--C-:B------:R-:W-:Y:S01]  /*9f90*/  FFMA2 R142, R106.F32x2.HI_LO, UR5.F32, R174.reuse.F32 ;  /* 0x000000056a8e7c49 */ /* 0x100fe200092000ae */
[----:B------:R-:W-:Y:S01]  /*9fa0*/  MUFU.EX2 R132, R132 ;  /* 0x0000008400847308 */ /* 0x000fe20000000800 */
[----:B------:R-:W-:-:S02]  /*9fb0*/  FFMA2 R146, R108.F32x2.HI_LO, UR5.F32, R174.F32 ;  /* 0x000000056c927c49 */ /* 0x000fc400092000ae */
[----:B------:R-:W-:Y:S02]  /*9fc0*/  IMAD.U32 R105, RZ, RZ, UR18 ;  /* 0x00000012ff697e24 */ /* 0x000fe4000f8e00ff */
[--C-:B------:R-:W-:Y:S01]  /*9fd0*/  FFMA2 R150, R110.F32x2.HI_LO, UR5.F32, R174.reuse.F32 ;  /* 0x000000056e967c49 */ /* 0x100fe200092000ae */
[----:B-1----:R-:W-:Y:S01]  /*9fe0*/  FSEL R172, R172, 1, !P1 ;  /* 0x3f800000acac7808 */ /* 0x002fe20004800000 */
[--C-:B------:R-:W-:Y:S02]  /*9ff0*/  FFMA2 R152, R112.F32x2.HI_LO, UR5.F32, R174.reuse.F32 ;  /* 0x0000000570987c49 */ /* 0x100fe400092000ae */
[----:B------:R-:W-:Y:S02]  /*a000*/  IMAD.U32 R108, RZ, RZ, UR14 ;  /* 0x0000000eff6c7e24 */ /* 0x000fe4000f8e00ff */
[--C-:B------:R-:W-:Y:S01]  /*a010*/  FFMA2 R154, R114.F32x2.HI_LO, UR5.F32, R174.reuse.F32 ;  /* 0x00000005729a7c49 */ /* 0x100fe200092000ae */
[----:B------:R-:W1:Y:S01]  /*a020*/  MUFU.EX2 R133, R133 ;  /* 0x0000008500857308 */ /* 0x000e620000000800 */
[----:B------:R-:W-:Y:S01]  /*a030*/  FFMA2 R116, R116.F32x2.HI_LO, UR5.F32, R174.F32 ;  /* 0x0000000574747c49 */ /* 0x000fe200092000ae */
[----:B------:R-:W-:Y:S01]  /*a040*/  LOP3.LUT R105, R105, 0x7f, R134, 0xf8, !PT ;  /* 0x0000007f69697812 */ /* 0x000fe200078ef886 */
[----:B------:R-:W-:-:S02]  /*a050*/  FFMA2 R118, R118.F32x2.HI_LO, UR5.F32, R174.F32 ;  /* 0x0000000576767c49 */ /* 0x000fc400092000ae */
[--C-:B------:R-:W-:Y:S01]  /*a060*/  FFMA2 R120, R120.F32x2.HI_LO, UR5.F32, R174.reuse.F32 ;  /* 0x0000000578787c49 */ /* 0x100fe200092000ae */
[----:B------:R-:W-:Y:S01]  /*a070*/  LEA R105, R105, UR13, 0x2 ;  /* 0x0000000d69697c11 */ /* 0x000fe2000f8e10ff */
[--C-:B------:R-:W-:Y:S01]  /*a080*/  FFMA2 R122, R122.F32x2.HI_LO, UR5.F32, R174.reuse.F32 ;  /* 0x000000057a7a7c49 */ /* 0x100fe200092000ae */
[----:B------:R-:W-:Y:S01]  /*a090*/  MUFU.EX2 R136, R136 ;  /* 0x0000008800887308 */ /* 0x000fe20000000800 */
[--C-:B------:R-:W-:Y:S02]  /*a0a0*/  FFMA2 R124, R124.F32x2.HI_LO, UR5.F32, R174.reuse.F32 ;  /* 0x000000057c7c7c49 */ /* 0x100fe400092000ae */
[--C-:B------:R-:W-:Y:S01]  /*a0b0*/  FFMA2 R126, R126.F32x2.HI_LO, UR5.F32, R174.reuse.F32 ;  /* 0x000000057e7e7c49 */ /* 0x100fe200092000ae */
[----:B------:R3:W-:Y:S01]  /*a0c0*/  STS [R105+0x1cc], R172 ;  /* 0x0001ccac69007388 */ /* 0x0007e20000000800 */
[--C-:B------:R-:W-:Y:S02]  /*a0d0*/  FFMA2 R128, R128.F32x2.HI_LO, UR5.F32, R174.reuse.F32 ;  /* 0x0000000580807c49 */ /* 0x100fe400092000ae */
[--C-:B------:R-:W-:Y:S01]  /*a0e0*/  FFMA2 R130, R130.F32x2.HI_LO, UR5.F32, R174.reuse.F32 ;  /* 0x0000000582827c49 */ /* 0x100fe200092000ae */
[----:B------:R-:W4:Y:S01]  /*a0f0*/  MUFU.EX2 R137, R137 ;  /* 0x0000008900897308 */ /* 0x000f220000000800 */
[----:B------:R-:W-:Y:S01]  /*a100*/  FADD2.RM R158, R80.F32x2.HI_LO, 12582912 ;  /* 0x4b400000509e744b */ /* 0x000fe20000204000 */
[----:B-1----:R-:W-:Y:S01]  /*a110*/  F2FP.F16.F32.PACK_AB R100, R133, R132 ;  /* 0x000000848564723e */ /* 0x002fe200000000ff */
[----:B------:R-:W-:-:S02]  /*a120*/  FFMA2 R68, R68.F32x2.HI_LO, UR5.F32, R174.F32 ;  /* 0x0000000544447c49 */ /* 0x000fc400092000ae */
[----:B------:R-:W-:Y:S02]  /*a130*/  FADD2 R162, R158.F32x2.HI_LO, -12582912 ;  /* 0xcb4000009ea2744b */ /* 0x000fe40000200000 */
[----:B------:R-:W-:Y:S01]  /*a140*/  FFMA2 R70, R70.F32x2.HI_LO, UR5.F32, R174.F32 ;  /* 0x0000000546467c49 */ /* 0x000fe200092000ae */
[----:B------:R-:W-:Y:S01]  /*a150*/  MUFU.EX2 R138, R138 ;  /* 0x0000008a008a7308 */ /* 0x000fe20000000800 */
[----:B------:R-:W-:Y:S02]  /*a160*/  FADD2 R162, R80.F32x2.HI_LO, -R162.F32x2.HI_LO ;  /* 0x800000a250a2724b */ /* 0x000fe40000000000 */
[--C-:B------:R-:W-:Y:S02]  /*a170*/  FFMA2 R80, R82.F32x2.HI_LO, UR5.F32, R174.reuse.F32 ;  /* 0x0000000552507c49 */ /* 0x100fe400092000ae */
[----:B------:R-:W-:Y:S02]  /*a180*/  FFMA2 R82, R162.F32x2.HI_LO, R173.F32, 0.22756439447402954102 ;  /* 0x3e6906a4a2527449 */ /* 0x000fe400012000ad */
[--C-:B------:R-:W-:Y:S01]  /*a190*/  FFMA2 R72, R72.F32x2.HI_LO, UR5.F32, R174.reuse.F32 ;  /* 0x0000000548487c49 */ /* 0x100fe200092000ae */
[----:B------:R-:W1:Y:S01]  /*a1a0*/  MUFU.EX2 R139, R139 ;  /* 0x0000008b008b7308 */ /* 0x000e620000000800 */
[----:B----4-:R-:W-:Y:S01]  /*a1b0*/  F2FP.F16.F32.PACK_AB R101, R137, R136 ;  /* 0x000000888965723e */ /* 0x010fe200000000ff */
[--C-:B------:R-:W-:Y:S01]  /*a1c0*/  FFMA2 R74, R74.F32x2.HI_LO, UR5.F32, R174.reuse.F32 ;  /* 0x000000054a4a7c49 */ /* 0x100fe200092000ae */
[----:B------:R-:W-:Y:S01]  /*a1d0*/  FMNMX R80, R80, -127, !PT ;  /* 0xc2fe000050507809 */ /* 0x000fe20007800000 */
[--C-:B------:R-:W-:Y:S01]  /*a1e0*/  FFMA2 R76, R76.F32x2.HI_LO, UR5.F32, R174.reuse.F32 ;  /* 0x000000054c4c7c49 */ /* 0x100fe200092000ae */
[----:B------:R-:W-:Y:S01]  /*a1f0*/  FMNMX R81, R81, -127, !PT ;  /* 0xc2fe000051517809 */ /* 0x000fe20007800000 */
[----:B------:R-:W-:-:S02]  /*a200*/  FFMA2 R78, R78.F32x2.HI_LO, UR5.F32, R174.F32 ;  /* 0x000000054e4e7c49 */ /* 0x000fc400092000ae */
[----:B------:R-:W-:Y:S01]  /*a210*/  MUFU.EX2 R142, R142 ;  /* 0x0000008e008e7308 */ /* 0x000fe20000000800 */
[--C-:B------:R-:W-:Y:S02]  /*a220*/  FFMA2 R94, R94.F32x2.HI_LO, UR5.F32, R174.reuse.F32 ;  /* 0x000000055e5e7c49 */ /* 0x100fe400092000ae */
[--C-:B------:R-:W-:Y:S02]  /*a230*/  FFMA2 R168, R90.F32x2.HI_LO, UR5.F32, R174.reuse.F32 ;  /* 0x000000055aa87c49 */ /* 0x100fe400092000ae */
[--C-:B------:R-:W-:Y:S02]  /*a240*/  FFMA2 R92, R92.F32x2.HI_LO, UR5.F32, R174.reuse.F32 ;  /* 0x000000055c5c7c49 */ /* 0x100fe400092000ae */
[--C-:B------:R-:W-:Y:S01]  /*a250*/  FFMA2 R90, R52.F32x2.HI_LO, UR5.F32, R174.reuse.F32 ;  /* 0x00000005345a7c49 */ /* 0x100fe200092000ae */
[----:B------:R-:W4:Y:S01]  /*a260*/  MUFU.EX2 R143, R143 ;  /* 0x0000008f008f7308 */ /* 0x000f220000000800 */
[----:B-1----:R-:W-:Y:S01]  /*a270*/  F2FP.F16.F32.PACK_AB R102, R139, R138 ;  /* 0x0000008a8b66723e */ /* 0x002fe200000000ff */
[----:B------:R-:W-:-:S02]  /*a280*/  FFMA2 R164, R64.F32x2.HI_LO, UR5.F32, R174.F32 ;  /* 0x0000000540a47c49 */ /* 0x000fc400092000ae */
[--C-:B------:R-:W-:Y:S02]  /*a290*/  FFMA2 R166, R66.F32x2.HI_LO, UR5.F32, R174.reuse.F32 ;  /* 0x0000000542a67c49 */ /* 0x100fe400092000ae */
[--C-:B------:R-:W-:Y:S01]  /*a2a0*/  FFMA2 R52, R4.F32x2.HI_LO, UR5.F32, R174.reuse.F32 ;  /* 0x0000000504347c49 */ /* 0x100fe200092000ae */
[----:B------:R-:W-:Y:S01]  /*a2b0*/  FMNMX R164, R164, -127, !PT ;  /* 0xc2fe0000a4a47809 */ /* 0x000fe20007800000 */
[----:B------:R-:W-:Y:S01]  /*a2c0*/  MUFU.EX2 R146, R146 ;  /* 0x0000009200927308 */ /* 0x000fe20000000800 */
[--C-:B------:R-:W-:Y:S01]  /*a2d0*/  FFMA2 R64, R14.F32x2.HI_LO, UR5.F32, R174.reuse.F32 ;  /* 0x000000050e407c49 */ /* 0x100fe200092000ae */
[----:B------:R-:W-:Y:S01]  /*a2e0*/  FMNMX R165, R165, -127, !PT ;  /* 0xc2fe0000a5a57809 */ /* 0x000fe20007800000 */
[--C-:B------:R-:W-:Y:S01]  /*a2f0*/  FFMA2 R66, R16.F32x2.HI_LO, UR5.F32, R174.reuse.F32 ;  /* 0x0000000510427c49 */ /* 0x100fe200092000ae */
[----:B------:R-:W-:Y:S01]  /*a300*/  FMNMX R166, R166, -127, !PT ;  /* 0xc2fe0000a6a67809 */ /* 0x000fe20007800000 */
[--C-:B------:R-:W-:Y:S01]  /*a310*/  FFMA2 R48, R48.F32x2.HI_LO, UR5.F32, R174.reuse.F32 ;  /* 0x0000000530307c49 */ /* 0x100fe200092000ae */
[----:B------:R-:W-:Y:S01]  /*a320*/  FMNMX R167, R167, -127, !PT ;  /* 0xc2fe0000a7a77809 */ /* 0x000fe20007800000 */
[--C-:B------:R-:W-:Y:S01]  /*a330*/  FFMA2 R50, R50.F32x2.HI_LO, UR5.F32, R174.reuse.F32 ;  /* 0x0000000532327c49 */ /* 0x100fe200092000ae */
[----:B------:R-:W1:Y:S01]  /*a340*/  MUFU.EX2 R147, R147 ;  /* 0x0000009300937308 */ /* 0x000e620000000800 */
[----:B----4-:R-:W-:Y:S01]  /*a350*/  F2FP.F16.F32.PACK_AB R103, R143, R142 ;  /* 0x0000008e8f67723e */ /* 0x010fe200000000ff */
[----:B------:R-:W-:-:S02]  /*a360*/  FFMA2 R38, R38.F32x2.HI_LO, UR5.F32, R174.F32 ;  /* 0x0000000526267c49 */ /* 0x000fc400092000ae */
[----:B------:R-:W-:Y:S01]  /*a370*/  FMNMX R50, R50, -127, !PT ;  /* 0xc2fe000032327809 */ /* 0x000fe20007800000 */
[--C-:B------:R-:W-:Y:S01]  /*a380*/  FFMA2 R40, R40.F32x2.HI_LO, UR5.F32, R174.reuse.F32 ;  /* 0x0000000528287c49 */ /* 0x100fe200092000ae */
[----:B------:R-:W-:Y:S01]  /*a390*/  FMNMX R51, R51, -127, !PT ;  /* 0xc2fe000033337809 */ /* 0x000fe20007800000 */
[--C-:B------:R-:W-:Y:S01]  /*a3a0*/  FFMA2 R42, R42.F32x2.HI_LO, UR5.F32, R174.reuse.F32 ;  /* 0x000000052a2a7c49 */ /* 0x100fe200092000ae */
[----:B------:R-:W-:Y:S01]  /*a3b0*/  MUFU.EX2 R150, R150 ;  /* 0x0000009600967308 */ /* 0x000fe20000000800 */
[--C-:B------:R-:W-:Y:S02]  /*a3c0*/  FFMA2 R46, R46.F32x2.HI_LO, UR5.F32, R174.reuse.F32 ;  /* 0x000000052e2e7c49 */ /* 0x100fe400092000ae */
[--C-:B------:R-:W-:Y:S02]  /*a3d0*/  FFMA2 R56, R56.F32x2.HI_LO, UR5.F32, R174.reuse.F32 ;  /* 0x0000000538387c49 */ /* 0x100fe400092000ae */
[--C-:B------:R-:W-:Y:S02]  /*a3e0*/  FFMA2 R20, R20.F32x2.HI_LO, UR5.F32, R174.reuse.F32 ;  /* 0x0000000514147c49 */ /* 0x100fe400092000ae */
[--C-:B------:R-:W-:Y:S01]  /*a3f0*/  FFMA2 R22, R22.F32x2.HI_LO, UR5.F32, R174.reuse.F32 ;  /* 0x0000000516167c49 */ /* 0x100fe200092000ae */
[----:B------:R-:W3:Y:S01]  /*a400*/  MUFU.EX2 R151, R151 ;  /* 0x0000009700977308 */ /* 0x000ee20000000800 */
[----:B-1----:R-:W-:Y:S01]  /*a410*/  F2FP.F16.F32.PACK_AB R104, R147, R146 ;  /* 0x000000929368723e */ /* 0x002fe200000000ff */
[----:B------:R-:W-:-:S02]  /*a420*/  FFMA2 R24, R24.F32x2.HI_LO, UR5.F32, R174.F32 ;  /* 0x0000000518187c49 */ /* 0x000fc400092000ae */
[--C-:B------:R-:W-:Y:S02]  /*a430*/  FFMA2 R26, R26.F32x2.HI_LO, UR5.F32, R174.reuse.F32 ;  /* 0x000000051a1a7c49 */ /* 0x100fe400092000ae */
[--C-:B------:R-:W-:Y:S02]  /*a440*/  FFMA2 R28, R28.F32x2.HI_LO, UR5.F32, R174.reuse.F32 ;  /* 0x000000051c1c7c49 */ /* 0x100fe400092000ae */
[----:B------:R-:W-:Y:S01]  /*a450*/  MUFU.EX2 R152, R152 ;  /* 0x0000009800987308 */ /* 0x000fe20000000800 */
[--C-:B------:R-:W-:Y:S02]  /*a460*/  FFMA2 R30, R30.F32x2.HI_LO, UR5.F32, R174.reuse.F32 ;  /* 0x000000051e1e7c49 */ /* 0x100fe400092000ae */
[--C-:B------:R-:W-:Y:S02]  /*a470*/  FFMA2 R32, R32.F32x2.HI_LO, UR5.F32, R174.reuse.F32 ;  /* 0x0000000520207c49 */ /* 0x100fe400092000ae */
[----:B------:R-:W-:-:S03]  /*a480*/  FFMA2 R34, R34.F32x2.HI_LO, UR5.F32, R174.F32 ;  /* 0x0000000522227c49 */ /* 0x000fc600092000ae */
[----:B------:R-:W1:Y:S01]  /*a490*/  MUFU.EX2 R153, R153 ;  /* 0x0000009900997308 */ /* 0x000e620000000800 */
[----:B---3--:R-:W-:-:S07]  /*a4a0*/  F2FP.F16.F32.PACK_AB R105, R151, R150 ;  /* 0x000000969769723e */ /* 0x008fce00000000ff */
[----:B------:R-:W-:Y:S08]  /*a4b0*/  MUFU.EX2 R154, R154 ;  /* 0x0000009a009a7308 */ /* 0x000ff00000000800 */
[----:B------:R-:W3:Y:S01]  /*a4c0*/  MUFU.EX2 R155, R155 ;  /* 0x0000009b009b7308 */ /* 0x000ee20000000800 */
[----:B-1----:R-:W-:-:S07]  /*a4d0*/  F2FP.F16.F32.PACK_AB R106, R153, R152 ;  /* 0x00000098996a723e */ /* 0x002fce00000000ff */
[----:B------:R-:W-:Y:S08]  /*a4e0*/  MUFU.EX2 R116, R116 ;  /* 0x0000007400747308 */ /* 0x000ff00000000800 */
[----:B------:R-:W1:Y:S01]  /*a4f0*/  MUFU.EX2 R117, R117 ;  /* 0x0000007500757308 */ /* 0x000e620000000800 */
[----:B------:R1:W-:Y:S06]  /*a500*/  BAR.ARV R108, 0x40 ;  /* 0x0001006c0000751d */ /* 0x0003ec0000002000 */
[----:B---3--:R-:W-:Y:S01]  /*a510*/  F2FP.F16.F32.PACK_AB R107, R155, R154 ;  /* 0x0000009a9b6b723e */ /* 0x008fe200000000ff */
[----:B------:R-:W-:Y:S08]  /*a520*/  MUFU.EX2 R118, R118 ;  /* 0x0000007600767308 */ /* 0x000ff00000000800 */
[----:B------:R-:W3:Y:S08]  /*a530*/  MUFU.EX2 R119, R119 ;  /* 0x0000007700777308 */ /* 0x000ef00000000800 */
[----:B------:R-:W-:Y:S01]  /*a540*/  MUFU.EX2 R120, R120 ;  /* 0x0000007800787308 */ /* 0x000fe20000000800 */
[----:B-1----:R-:W-:-:S07]  /*a550*/  F2FP.F16.F32.PACK_AB R108, R117, R116 ;  /* 0x00000074756c723e */ /* 0x002fce00000000ff */
[----:B------:R-:W1:Y:S01]  /*a560*/  MUFU.EX2 R121, R121 ;  /* 0x0000007900797308 */ /* 0x000e620000000800 */
[----:B---3--:R-:W-:-:S07]  /*a570*/  F2FP.F16.F32.PACK_AB R109, R119, R118 ;  /* 0x00000076776d723e */ /* 0x008fce00000000ff */
[----:B------:R-:W-:Y:S08]  /*a580*/  MUFU.EX2 R122, R122 ;  /* 0x0000007a007a7308 */ /* 0x000ff00000000800 */
[----:B------:R-:W3:Y:S01]  /*a590*/  MUFU.EX2 R123, R123 ;  /* 0x0000007b007b7308 */ /* 0x000ee20000000800 */
[----:B-1----:R-:W-:-:S07]  /*a5a0*/  F2FP.F16.F32.PACK_AB R110, R121, R120 ;  /* 0x00000078796e723e */ /* 0x002fce00000000ff */
[----:B------:R-:W-:Y:S08]  /*a5b0*/  MUFU.EX2 R124, R124 ;  /* 0x0000007c007c7308 */ /* 0x000ff00000000800 */
        /* <DEDUP_REMOVED lines=13> */
[----:B---3--:R-:W-:-:S04]  /*a690*/  F2FP.F16.F32.PACK_AB R115, R131, R130 ;  /* 0x000000828373723e */ /* 0x008fc800000000ff */
[----:B------:R3:W-:Y:S01]  /*a6a0*/  STTM.x16 tmem[UR4], R100 ;  /* 0x00000064000079ed */ /* 0x0007e20008240004 */
[----:B------:R-:W-:Y:S02]  /*a6b0*/  R2UR UR4, R157 ;  /* 0x000000009d0472ca */ /* 0x000fe400000e0000 */
[----:B------:R-:W-:Y:S08]  /*a6c0*/  MUFU.EX2 R70, R70 ;  /* 0x0000004600467308 */ /* 0x000ff00000000800 */
[----:B------:R-:W4:Y:S01]  /*a6d0*/  MUFU.EX2 R71, R71 ;  /* 0x0000004700477308 */ /* 0x000f220000000800 */
[----:B-1----:R-:W-:-:S07]  /*a6e0*/  F2FP.F16.F32.PACK_AB R4, R69, R68 ;  /* 0x000000444504723e */ /* 0x002fce00000000ff */
[----:B------:R-:W-:Y:S08]  /*a6f0*/  MUFU.EX2 R72, R72 ;  /* 0x0000004800487308 */ /* 0x000ff00000000800 */
[----:B------:R-:W1:Y:S01]  /*a700*/  MUFU.EX2 R73, R73 ;  /* 0x0000004900497308 */ /* 0x000e620000000800 */
[----:B----4-:R-:W-:-:S07]  /*a710*/  F2FP.F16.F32.PACK_AB R5, R71, R70 ;  /* 0x000000464705723e */ /* 0x010fce00000000ff */
[----:B------:R-:W-:Y:S08]  /*a720*/  MUFU.EX2 R74, R74 ;  /* 0x0000004a004a7308 */ /* 0x000ff00000000800 */
[----:B------:R-:W4:Y:S08]  /*a730*/  MUFU.EX2 R75, R75 ;  /* 0x0000004b004b7308 */ /* 0x000f300000000800 */
[----:B------:R-:W-:Y:S01]  /*a740*/  MUFU.EX2 R76, R76 ;  /* 0x0000004c004c7308 */ /* 0x000fe20000000800 */
[----:B---3--:R-:W-:-:S02]  /*a750*/  FADD2.RM R102, R80.F32x2.HI_LO, 12582912 ;  /* 0x4b4000005066744b */ /* 0x008fc40000204000 */
[-C--:B------:R-:W-:Y:S02]  /*a760*/  FFMA2 R100, R82.F32x2.HI_LO, R162.reuse.F32x2.HI_LO, 0.69514614343643188477 ;  /* 0x3f31f51952647449 */ /* 0x080fe400002000a2 */
[----:B------:R-:W-:Y:S02]  /*a770*/  FADD2 R104, R102.F32x2.HI_LO, -12582912 ;  /* 0xcb4000006668744b */ /* 0x000fe40000200000 */
[----:B------:R-:W-:Y:S01]  /*a780*/  FFMA2 R82, R98.F32x2.HI_LO, UR5.F32, R174.F32 ;  /* 0x0000000562527c49 */ /* 0x000fe200092000ae */
[----:B------:R-:W3:Y:S01]  /*a790*/  MUFU.EX2 R77, R77 ;  /* 0x0000004d004d7308 */ /* 0x000ee20000000800 */
[----:B------:R-:W-:Y:S02]  /*a7a0*/  FADD2 R104, R80.F32x2.HI_LO, -R104.F32x2.HI_LO ;  /* 0x800000685068724b */ /* 0x000fe40000000000 */
[----:B------:R-:W-:Y:S01]  /*a7b0*/  FFMA2 R100, R100.F32x2.HI_LO, R162.F32x2.HI_LO, 1 ;  /* 0x3f80000064647449 */ /* 0x000fe200002000a2 */
[----:B------:R-:W-:Y:S01]  /*a7c0*/  FMNMX R82, R82, -127, !PT ;  /* 0xc2fe000052527809 */ /* 0x000fe20007800000 */
[----:B------:R-:W-:Y:S01]  /*a7d0*/  FFMA2 R80, R104.F32x2.HI_LO, R173.F32, 0.22756439447402954102 ;  /* 0x3e6906a468507449 */ /* 0x000fe200012000ad */
[----:B------:R-:W-:Y:S01]  /*a7e0*/  FMNMX R83, R83, -127, !PT ;  /* 0xc2fe000053537809 */ /* 0x000fe20007800000 */
[----:B------:R-:W-:Y:S01]  /*a7f0*/  IMAD R100, R158, 0x800000, R100 ;  /* 0x008000009e647824 */ /* 0x000fe200078e0264 */
[----:B------:R-:W-:Y:S01]  /*a800*/  MUFU.EX2 R78, R78 ;  /* 0x0000004e004e7308 */ /* 0x000fe20000000800 */
[----:B------:R-:W-:-:S02]  /*a810*/  FFMA2 R80, R80.F32x2.HI_LO, R104.F32x2.HI_LO, 0.69514614343643188477 ;  /* 0x3f31f51950507449 */ /* 0x000fc40000200068 */
[----:B------:R-:W-:Y:S02]  /*a820*/  IMAD R101, R159, 0x800000, R101 ;  /* 0x008000009f657824 */ /* 0x000fe400078e0265 */
[----:B------:R-:W-:Y:S02]  /*a830*/  FADD2.RM R98, R82.F32x2.HI_LO, 12582912 ;  /* 0x4b4000005262744b */ /* 0x000fe40000204000 */
[----:B------:R-:W-:Y:S02]  /*a840*/  FFMA2 R104, R80.F32x2.HI_LO, R104.F32x2.HI_LO, 1 ;  /* 0x3f80000050687449 */ /* 0x000fe40000200068 */
[----:B------:R-:W-:Y:S01]  /*a850*/  FFMA2 R80, R96.F32x2.HI_LO, UR5.F32, R174.F32 ;  /* 0x0000000560507c49 */ /* 0x000fe200092000ae */
[----:B------:R-:W5:Y:S01]  /*a860*/  MUFU.EX2 R79, R79 ;  /* 0x0000004f004f7308 */ /* 0x000f620000000800 */
[----:B------:R-:W-:Y:S02]  /*a870*/  FADD2 R108, R98.F32x2.HI_LO, -12582912 ;  /* 0xcb400000626c744b */ /* 0x000fe40000200000 */
[----:B------:R-:W-:-:S02]  /*a880*/  IMAD R104, R102, 0x800000, R104 ;  /* 0x0080000066687824 */ /* 0x000fc400078e0268 */
[----:B------:R-:W-:Y:S01]  /*a890*/  FFMA2 R110, R54.F32x2.HI_LO, UR5.F32, R174.F32 ;  /* 0x00000005366e7c49 */ /* 0x000fe200092000ae */
[----:B------:R-:W-:Y:S01]  /*a8a0*/  FMNMX R80, R80, -127, !PT ;  /* 0xc2fe000050507809 */ /* 0x000fe20007800000 */
[----:B------:R-:W-:Y:S01]  /*a8b0*/  FADD2 R108, R82.F32x2.HI_LO, -R108.F32x2.HI_LO ;  /* 0x8000006c526c724b */ /* 0x000fe20000000000 */
[----:B------:R-:W-:Y:S01]  /*a8c0*/  FMNMX R81, R81, -127, !PT ;  /* 0xc2fe000051517809 */ /* 0x000fe20007800000 */
[--C-:B------:R-:W-:Y:S01]  /*a8d0*/  FFMA2 R82, R86.F32x2.HI_LO, UR5.F32, R174.reuse.F32 ;  /* 0x0000000556527c49 */ /* 0x100fe200092000ae */
[----:B------:R-:W-:Y:S01]  /*a8e0*/  MUFU.EX2 R94, R94 ;  /* 0x0000005e005e7308 */ /* 0x000fe20000000800 */
[----:B------:R-:W-:Y:S02]  /*a8f0*/  FFMA2 R86, R36.F32x2.HI_LO, UR5.F32, R174.F32 ;  /* 0x0000000524567c49 */ /* 0x000fe400092000ae */
[----:B------:R-:W-:Y:S02]  /*a900*/  IMAD R105, R103, 0x800000, R105 ;  /* 0x0080000067697824 */ /* 0x000fe400078e0269 */
[----:B------:R-:W-:-:S02]  /*a910*/  FADD2.RM R96, R80.F32x2.HI_LO, 12582912 ;  /* 0x4b4000005060744b */ /* 0x000fc40000204000 */
[--C-:B------:R-:W-:Y:S02]  /*a920*/  FFMA2 R112, R58.F32x2.HI_LO, UR5.F32, R174.reuse.F32 ;  /* 0x000000053a707c49 */ /* 0x100fe400092000ae */
[----:B------:R-:W-:Y:S01]  /*a930*/  FADD2 R106, R96.F32x2.HI_LO, -12582912 ;  /* 0xcb400000606a744b */ /* 0x000fe20000200000 */
[----:B------:R-:W-:Y:S01]  /*a940*/  MUFU.EX2 R82, R82 ;  /* 0x0000005200527308 */ /* 0x000fe20000000800 */
[----:B------:R-:W-:Y:S02]  /*a950*/  FFMA2 R114, R60.F32x2.HI_LO, UR5.F32, R174.F32 ;  /* 0x000000053c727c49 */ /* 0x000fe400092000ae */
[----:B------:R-:W-:Y:S02]  /*a960*/  FADD2 R106, R80.F32x2.HI_LO, -R106.F32x2.HI_LO ;  /* 0x8000006a506a724b */ /* 0x000fe40000000000 */
[--C-:B------:R-:W-:Y:S02]  /*a970*/  FFMA2 R162, R62.F32x2.HI_LO, UR5.F32, R174.reuse.F32 ;  /* 0x000000053ea27c49 */ /* 0x100fe400092000ae */
[----:B------:R-:W-:Y:S01]  /*a980*/  FFMA2 R80, R106.F32x2.HI_LO, R173.F32, 0.22756439447402954102 ;  /* 0x3e6906a46a507449 */ /* 0x000fe200012000ad */
[----:B------:R-:W2:Y:S01]  /*a990*/  MUFU.EX2 R83, R83 ;  /* 0x0000005300537308 */ /* 0x000ea20000000800 */
[--C-:B------:R-:W-:Y:S01]  /*a9a0*/  FFMA2 R54, R6.F32x2.HI_LO, UR5.F32, R174.reuse.F32 ;  /* 0x0000000506367c49 */ /* 0x100fe200092000ae */
[----:B-1----:R-:W-:Y:S01]  /*a9b0*/  F2FP.F16.F32.PACK_AB R6, R73, R72 ;  /* 0x000000484906723e */ /* 0x002fe200000000ff */
[----:B------:R-:W-:Y:S01]  /*a9c0*/  FFMA2 R80, R80.F32x2.HI_LO, R106.F32x2.HI_LO, 0.69514614343643188477 ;  /* 0x3f31f51950507449 */ /* 0x000fe2000020006a */
[----:B----4-:R-:W-:Y:S01]  /*a9d0*/  F2FP.F16.F32.PACK_AB R7, R75, R74 ;  /* 0x0000004a4b07723e */ /* 0x010fe200000000ff */
[--C-:B------:R-:W-:Y:S01]  /*a9e0*/  FFMA2 R58, R8.F32x2.HI_LO, UR5.F32, R174.reuse.F32 ;  /* 0x00000005083a7c49 */ /* 0x100fe200092000ae */
[----:B---3--:R-:W-:Y:S01]  /*a9f0*/  F2FP.F16.F32.PACK_AB R8, R77, R76 ;  /* 0x0000004c4d08723e */ /* 0x008fe200000000ff */
[----:B------:R-:W-:Y:S01]  /*aa00*/  FFMA2 R106, R80.F32x2.HI_LO, R106.F32x2.HI_LO, 1 ;  /* 0x3f800000506a7449 */ /* 0x000fe2000020006a */
[----:B------:R-:W-:Y:S01]  /*aa10*/  MUFU.EX2 R36, R168 ;  /* 0x000000a800247308 */ /* 0x000fe20000000800 */
[----:B------:R-:W-:Y:S01]  /*aa20*/  FFMA2 R80, R84.F32x2.HI_LO, UR5.F32, R174.F32 ;  /* 0x0000000554507c49 */ /* 0x000fe200092000ae */
[----:B-----5:R-:W-:Y:S01]  /*aa30*/  F2FP.F16.F32.PACK_AB R9, R79, R78 ;  /* 0x0000004e4f09723e */ /* 0x020fe200000000ff */
[----:B------:R-:W-:-:S02]  /*aa40*/  FFMA2 R84, R108.F32x2.HI_LO, R173.F32, 0.22756439447402954102 ;  /* 0x3e6906a46c547449 */ /* 0x000fc400012000ad */
[----:B------:R-:W-:Y:S02]  /*aa50*/  IMAD R106, R96, 0x800000, R106 ;  /* 0x00800000606a7824 */ /* 0x000fe400078e026a */
[--C-:B------:R-:W-:Y:S02]  /*aa60*/  FFMA2 R60, R10.F32x2.HI_LO, UR5.F32, R174.reuse.F32 ;  /* 0x000000050a3c7c49 */ /* 0x100fe400092000ae */
[----:B------:R-:W-:Y:S02]  /*aa70*/  IMAD R107, R97, 0x800000, R107 ;  /* 0x00800000616b7824 */ /* 0x000fe400078e026b */
[----:B------:R-:W-:Y:S01]  /*aa80*/  FFMA2 R84, R84.F32x2.HI_LO, R108.F32x2.HI_LO, 0.69514614343643188477 ;  /* 0x3f31f51954547449 */ /* 0x000fe2000020006c */
[----:B------:R-:W-:Y:S01]  /*aa90*/  MUFU.EX2 R80, R80 ;  /* 0x0000005000507308 */ /* 0x000fe20000000800 */
[--C-:B------:R-:W-:Y:S01]  /*aaa0*/  FFMA2 R62, R12.F32x2.HI_LO, UR5.F32, R174.reuse.F32 ;  /* 0x000000050c3e7c49 */ /* 0x100fe200092000ae */
[----:B--2---:R-:W-:Y:S01]  /*aab0*/  F2FP.F16.F32.PACK_AB R13, R83, R82 ;  /* 0x00000052530d723e */ /* 0x004fe200000000ff */
[----:B------:R-:W-:Y:S01]  /*aac0*/  FFMA2 R108, R84.F32x2.HI_LO, R108.F32x2.HI_LO, 1 ;  /* 0x3f800000546c7449 */ /* 0x000fe2000020006c */
[----:B------:R-:W-:Y:S01]  /*aad0*/  F2FP.F16.F32.PACK_AB R10, R101, R100 ;  /* 0x00000064650a723e */ /* 0x000fe200000000ff */
[--C-:B------:R-:W-:Y:S01]  /*aae0*/  FFMA2 R84, R88.F32x2.HI_LO, UR5.F32, R174.reuse.F32 ;  /* 0x0000000558547c49 */ /* 0x100fe200092000ae */
[----:B------:R-:W-:Y:S01]  /*aaf0*/  F2FP.F16.F32.PACK_AB R11, R105, R104 ;  /* 0x00000068690b723e */ /* 0x000fe200000000ff */
[----:B------:R-:W-:Y:S01]  /*ab00*/  FFMA2 R88, R44.F32x2.HI_LO, UR5.F32, R174.F32 ;  /* 0x000000052c587c49 */ /* 0x000fe200092000ae */
[----:B------:R-:W1:Y:S01]  /*ab10*/  MUFU.EX2 R81, R81 ;  /* 0x0000005100517308 */ /* 0x000e620000000800 */
[----:B------:R-:W-:-:S02]  /*ab20*/  IMAD R108, R98, 0x800000, R108 ;  /* 0x00800000626c7824 */ /* 0x000fc400078e026c */
[----:B------:R-:W-:Y:S02]  /*ab30*/  FADD2.RM R96, R164.F32x2.HI_LO, 12582912 ;  /* 0x4b400000a460744b */ /* 0x000fe40000204000 */
[----:B------:R-:W-:Y:S02]  /*ab40*/  IMAD R109, R99, 0x800000, R109 ;  /* 0x00800000636d7824 */ /* 0x000fe400078e026d */
[----:B------:R-:W-:Y:S01]  /*ab50*/  IMAD.MOV.U32 R98, RZ, RZ, 0x1 ;  /* 0x00000001ff627424 */ /* 0x000fe200078e00ff */
[----:B------:R-:W-:Y:S08]  /*ab60*/  MUFU.EX2 R84, R84 ;  /* 0x0000005400547308 */ /* 0x000ff00000000800 */
[----:B------:R-:W2:Y:S01]  /*ab70*/  MUFU.EX2 R85, R85 ;  /* 0x0000005500557308 */ /* 0x000ea20000000800 */
[----:B-1----:R-:W-:-:S07]  /*ab80*/  F2FP.F16.F32.PACK_AB R12, R81, R80 ;  /* 0x00000050510c723e */ /* 0x002fce00000000ff */
[----:B------:R1:W3:Y:S08]  /*ab90*/  MUFU.EX2 R37, R169 ;  /* 0x000000a900257308 */ /* 0x0002f00000000800 */
[----:B------:R-:W-:Y:S01]  /*aba0*/  MUFU.EX2 R44, R92 ;  /* 0x0000005c002c7308 */ /* 0x000fe20000000800 */
[----:B--2---:R-:W-:-:S07]  /*abb0*/  F2FP.F16.F32.PACK_AB R14, R85, R84 ;  /* 0x00000054550e723e */ /* 0x004fce00000000ff */
[----:B------:R-:W2:Y:S01]  /*abc0*/  MUFU.EX2 R45, R93 ;  /* 0x0000005d002d7308 */ /* 0x000ea20000000800 */
[----:B-1----:R-:W-:Y:S01]  /*abd0*/  FFMA2 R168, R18.F32x2.HI_LO, UR5.F32, R174.F32 ;  /* 0x0000000512a87c49 */ /* 0x002fe200092000ae */
[----:B---3--:R-:W-:Y:S02]  /*abe0*/  F2FP.F16.F32.PACK_AB R15, R37, R36 ;  /* 0x00000024250f723e */ /* 0x008fe400000000ff */
[----:B------:R-:W-:Y:S02]  /*abf0*/  F2FP.F16.F32.PACK_AB R18, R107, R106 ;  /* 0x0000006a6b12723e */ /* 0x000fe400000000ff */
[----:B------:R-:W-:Y:S02]  /*ac00*/  F2FP.F16.F32.PACK_AB R19, R109, R108 ;  /* 0x0000006c6d13723e */ /* 0x000fe400000000ff */
[----:B------:R-:W1:Y:S08]  /*ac10*/  MUFU.EX2 R95, R95 ;  /* 0x0000005f005f7308 */ /* 0x000e700000000800 */
[----:B------:R-:W-:Y:S01]  /*ac20*/  MUFU.EX2 R86, R86 ;  /* 0x0000005600567308 */ /* 0x000fe20000000800 */
[----:B--2---:R-:W-:Y:S01]  /*ac30*/  F2FP.F16.F32.PACK_AB R16, R45, R44 ;  /* 0x0000002c2d10723e */ /* 0x004fe200000000ff */
[----:B------:R-:W-:-:S06]  /*ac40*/  FADD2.RM R92, R166.F32x2.HI_LO, 12582912 ;  /* 0x4b400000a65c744b */ /* 0x000fcc0000204000 */
[----:B------:R-:W2:Y:S01]  /*ac50*/  MUFU.EX2 R87, R87 ;  /* 0x0000005700577308 */ /* 0x000ea20000000800 */
[----:B-1----:R-:W-:-:S04]  /*ac60*/  F2FP.F16.F32.PACK_AB R17, R95, R94 ;  /* 0x0000005e5f11723e */ /* 0x002fc800000000ff */
[----:B------:R1:W-:Y:S01]  /*ac70*/  STTM.x16 tmem[UR4], R4 ;  /* 0x00000004000079ed */ /* 0x0003e20008240004 */
[----:B------:R-:W-:Y:S02]  /*ac80*/  R2UR UR4, R156 ;  /* 0x000000009c0472ca */ /* 0x000fe400000e0000 */
[----:B------:R-:W-:Y:S08]  /*ac90*/  MUFU.EX2 R38, R38 ;  /* 0x0000002600267308 */ /* 0x000ff00000000800 */
[----:B------:R-:W3:Y:S08]  /*aca0*/  MUFU.EX2 R39, R39 ;  /* 0x0000002700277308 */ /* 0x000ef00000000800 */
[----:B------:R-:W-:Y:S08]  /*acb0*/  MUFU.EX2 R40, R40 ;  /* 0x0000002800287308 */ /* 0x000ff00000000800 */
[----:B------:R-:W4:Y:S08]  /*acc0*/  MUFU.EX2 R41, R41 ;  /* 0x0000002900297308 */ /* 0x000f300000000800 */
[----:B------:R-:W-:Y:S08]  /*acd0*/  MUFU.EX2 R42, R42 ;  /* 0x0000002a002a7308 */ /* 0x000ff00000000800 */
[----:B------:R-:W5:Y:S08]  /*ace0*/  MUFU.EX2 R43, R43 ;  /* 0x0000002b002b7308 */ /* 0x000f700000000800 */
[----:B------:R-:W-:Y:S01]  /*acf0*/  MUFU.EX2 R88, R88 ;  /* 0x0000005800587308 */ /* 0x000fe20000000800 */
[----:B-1----:R-:W-:-:S02]  /*ad00*/  FMNMX R6, R48, -127, !PT ;  /* 0xc2fe000030067809 */ /* 0x002fc40007800000 */
[----:B------:R-:W-:Y:S01]  /*ad10*/  FMNMX R7, R49, -127, !PT ;  /* 0xc2fe000031077809 */ /* 0x000fe20007800000 */
[----:B------:R-:W-:-:S04]  /*ad20*/  FADD2.RM R48, R50.F32x2.HI_LO, 12582912 ;  /* 0x4b4000003230744b */ /* 0x000fc80000204000 */
[----:B------:R-:W-:Y:S01]  /*ad30*/  MUFU.EX2 R89, R89 ;  /* 0x0000005900597308 */ /* 0x000fe20000000800 */
[----:B------:R-:W-:-:S04]  /*ad40*/  FADD2.RM R4, R6.F32x2.HI_LO, 12582912 ;  /* 0x4b4000000604744b */ /* 0x000fc80000204000 */
[----:B------:R-:W-:-:S03]  /*ad50*/  FADD2 R8, R4.F32x2.HI_LO, -12582912 ;  /* 0xcb4000000408744b */ /* 0x000fc60000200000 */
[----:B------:R-:W-:Y:S01]  /*ad60*/  MUFU.EX2 R46, R46 ;  /* 0x0000002e002e7308 */ /* 0x000fe20000000800 */
[----:B------:R-:W-:Y:S02]  /*ad70*/  FADD2 R8, R6.F32x2.HI_LO, -R8.F32x2.HI_LO ;  /* 0x800000080608724b */ /* 0x000fe40000000000 */
[----:B------:R-:W-:Y:S02]  /*ad80*/  FADD2 R6, R48.F32x2.HI_LO, -12582912 ;  /* 0xcb4000003006744b */ /* 0x000fe40000200000 */
[----:B------:R-:W-:Y:S02]  /*ad90*/  FFMA2 R10, R8.F32x2.HI_LO, R173.F32, 0.22756439447402954102 ;  /* 0x3e6906a4080a7449 */ /* 0x000fe400012000ad */
[----:B------:R-:W-:Y:S01]  /*ada0*/  FADD2 R6, R50.F32x2.HI_LO, -R6.F32x2.HI_LO ;  /* 0x800000063206724b */ /* 0x000fe20000000000 */
[----:B------:R-:W-:Y:S01]  /*adb0*/  MUFU.EX2 R47, R47 ;  /* 0x0000002f002f7308 */ /* 0x000fe20000000800 */
[----:B------:R-:W-:-:S04]  /*adc0*/  FFMA2 R10, R10.F32x2.HI_LO, R8.F32x2.HI_LO, 0.69514614343643188477 ;  /* 0x3f31f5190a0a7449 */ /* 0x000fc80000200008 */
[----:B------:R-:W-:Y:S02]  /*add0*/  FFMA2 R50, R10.F32x2.HI_LO, R8.F32x2.HI_LO, 1 ;  /* 0x3f8000000a327449 */ /* 0x000fe40000200008 */
[----:B------:R-:W-:Y:S01]  /*ade0*/  FFMA2 R8, R6.F32x2.HI_LO, R173.F32, 0.22756439447402954102 ;  /* 0x3e6906a406087449 */ /* 0x000fe200012000ad */
[----:B------:R-:W-:Y:S01]  /*adf0*/  MUFU.EX2 R90, R90 ;  /* 0x0000005a005a7308 */ /* 0x000fe20000000800 */
[----:B------:R-:W-:Y:S02]  /*ae00*/  FADD2 R10, R96.F32x2.HI_LO, -12582912 ;  /* 0xcb400000600a744b */ /* 0x000fe40000200000 */
[----:B------:R-:W-:Y:S02]  /*ae10*/  IMAD R50, R4, 0x800000, R50 ;  /* 0x0080000004327824 */ /* 0x000fe400078e0232 */
[----:B------:R-:W-:Y:S02]  /*ae20*/  FFMA2 R8, R8.F32x2.HI_LO, R6.F32x2.HI_LO, 0.69514614343643188477 ;  /* 0x3f31f51908087449 */ /* 0x000fe40000200006 */
[----:B------:R-:W-:-:S02]  /*ae30*/  IMAD R51, R5, 0x800000, R51 ;  /* 0x0080000005337824 */ /* 0x000fc400078e0233 */
[----:B------:R-:W-:Y:S01]  /*ae40*/  FADD2 R10, R164.F32x2.HI_LO, -R10.F32x2.HI_LO ;  /* 0x8000000aa40a724b */ /* 0x000fe20000000000 */
[----:B--2---:R-:W-:Y:S01]  /*ae50*/  F2FP.F16.F32.PACK_AB R4, R87, R86 ;  /* 0x000000565704723e */ /* 0x004fe200000000ff */
[----:B------:R-:W-:Y:S01]  /*ae60*/  FFMA2 R6, R8.F32x2.HI_LO, R6.F32x2.HI_LO, 1 ;  /* 0x3f80000008067449 */ /* 0x000fe20000200006 */
[----:B------:R-:W1:Y:S01]  /*ae70*/  MUFU.EX2 R91, R91 ;  /* 0x0000005b005b7308 */ /* 0x000e620000000800 */
[----:B------:R-:W-:Y:S01]  /*ae80*/  FFMA2 R12, R10.F32x2.HI_LO, R173.F32, 0.22756439447402954102 ;  /* 0x3e6906a40a0c7449 */ /* 0x000fe200012000ad */
[----:B---3--:R-:W-:Y:S01]  /*ae90*/  F2FP.F16.F32.PACK_AB R5, R39, R38 ;  /* 0x000000262705723e */ /* 0x008fe200000000ff */
[----:B------:R-:W-:Y:S02]  /*aea0*/  FADD2 R8, R92.F32x2.HI_LO, -12582912 ;  /* 0xcb4000005c08744b */ /* 0x000fe40000200000 */
[----:B------:R-:W-:Y:S02]  /*aeb0*/  IMAD R48, R48, 0x800000, R6 ;  /* 0x0080000030307824 */ /* 0x000fe400078e0206 */
[----:B------:R-:W-:-:S02]  /*aec0*/  FFMA2 R12, R12.F32x2.HI_LO, R10.F32x2.HI_LO, 0.69514614343643188477 ;  /* 0x3f31f5190c0c7449 */ /* 0x000fc4000020000a */
[----:B------:R-:W-:Y:S02]  /*aed0*/  IMAD R49, R49, 0x800000, R7 ;  /* 0x0080000031317824 */ /* 0x000fe400078e0207 */
[----:B------:R-:W-:Y:S01]  /*aee0*/  FADD2 R8, R166.F32x2.HI_LO, -R8.F32x2.HI_LO ;  /* 0x80000008a608724b */ /* 0x000fe20000000000 */
[----:B------:R-:W-:Y:S01]  /*aef0*/  MUFU.EX2 R110, R110 ;  /* 0x0000006e006e7308 */ /* 0x000fe20000000800 */
[----:B------:R-:W-:Y:S01]  /*af00*/  FFMA2 R10, R12.F32x2.HI_LO, R10.F32x2.HI_LO, 1 ;  /* 0x3f8000000c0a7449 */ /* 0x000fe2000020000a */
[----:B----4-:R-:W-:Y:S01]  /*af10*/  F2FP.F16.F32.PACK_AB R6, R41, R40 ;  /* 0x000000282906723e */ /* 0x010fe200000000ff */
[----:B------:R-:W-:Y:S01]  /*af20*/  FFMA2 R12, R8.F32x2.HI_LO, R173.F32, 0.22756439447402954102 ;  /* 0x3e6906a4080c7449 */ /* 0x000fe200012000ad */
[----:B-----5:R-:W-:Y:S01]  /*af30*/  F2FP.F16.F32.PACK_AB R7, R43, R42 ;  /* 0x0000002a2b07723e */ /* 0x020fe200000000ff */
[----:B------:R-:W-:Y:S01]  /*af40*/  IMAD R96, R96, 0x800000, R10 ;  /* 0x0080000060607824 */ /* 0x000fe200078e020a */
[----:B------:R-:W-:Y:S01]  /*af50*/  F2FP.F16.F32.PACK_AB R10, R51, R50 ;  /* 0x00000032330a723e */ /* 0x000fe200000000ff */
[----:B------:R-:W-:Y:S01]  /*af60*/  FFMA2 R12, R12.F32x2.HI_LO, R8.F32x2.HI_LO, 0.69514614343643188477 ;  /* 0x3f31f5190c0c7449 */ /* 0x000fe20000200008 */
[----:B------:R-:W2:Y:S01]  /*af70*/  MUFU.EX2 R111, R111 ;  /* 0x0000006f006f7308 */ /* 0x000ea20000000800 */
[----:B------:R-:W-:Y:S01]  /*af80*/  IMAD R97, R97, 0x800000, R11 ;  /* 0x0080000061617824 */ /* 0x000fe200078e020b */
[----:B------:R-:W-:Y:S01]  /*af90*/  F2FP.F16.F32.PACK_AB R11, R49, R48 ;  /* 0x00000030310b723e */ /* 0x000fe200000000ff */
[----:B------:R-:W-:Y:S01]  /*afa0*/  FFMA2 R8, R12.F32x2.HI_LO, R8.F32x2.HI_LO, 1 ;  /* 0x3f8000000c087449 */ /* 0x000fe20000200008 */
[----:B-1----:R-:W-:-:S02]  /*afb0*/  F2FP.F16.F32.PACK_AB R12, R91, R90 ;  /* 0x0000005a5b0c723e */ /* 0x002fc400000000ff */
[----:B------:R-:W-:Y:S01]  /*afc0*/  F2FP.F16.F32.PACK_AB R18, R97, R96 ;  /* 0x000000606112723e */ /* 0x000fe200000000ff */
[----:B------:R-:W-:Y:S01]  /*afd0*/  IMAD R92, R92, 0x800000, R8 ;  /* 0x008000005c5c7824 */ /* 0x000fe200078e0208 */
[----:B------:R-:W-:Y:S01]  /*afe0*/  MUFU.EX2 R56, R56 ;  /* 0x0000003800387308 */ /* 0x000fe20000000800 */
[----:B------:R-:W-:Y:S01]  /*aff0*/  IMAD R93, R93, 0x800000, R9 ;  /* 0x008000005d5d7824 */ /* 0x000fe200078e0209 */
[----:B------:R-:W-:Y:S02]  /*b000*/  F2FP.F16.F32.PACK_AB R8, R89, R88 ;  /* 0x000000585908723e */ /* 0x000fe400000000ff */
[----:B------:R-:W-:Y:S02]  /*b010*/  F2FP.F16.F32.PACK_AB R9, R47, R46 ;  /* 0x0000002e2f09723e */ /* 0x000fe400000000ff */
[----:B------:R-:W-:Y:S02]  /*b020*/  F2FP.F16.F32.PACK_AB R19, R93, R92 ;  /* 0x0000005c5d13723e */ /* 0x000fe400000000ff */
[----:B------:R-:W1:Y:S01]  /*b030*/  MUFU.EX2 R57, R57 ;  /* 0x0000003900397308 */ /* 0x000e620000000800 */
[----:B--2---:R-:W-:-:S07]  /*b040*/  F2FP.F16.F32.PACK_AB R13, R111, R110 ;  /* 0x0000006e6f0d723e */ /* 0x004fce00000000ff */
[----:B------:R-:W-:Y:S08]  /*b050*/  MUFU.EX2 R112, R112 ;  /* 0x0000007000707308 */ /* 0x000ff00000000800 */
[----:B------:R-:W2:Y:S01]  /*b060*/  MUFU.EX2 R113, R113 ;  /* 0x0000007100717308 */ /* 0x000ea20000000800 */
[----:B-1----:R-:W-:-:S07]  /*b070*/  F2FP.F16.F32.PACK_AB R14, R57, R56 ;  /* 0x00000038390e723e */ /* 0x002fce00000000ff */
[----:B------:R-:W-:Y:S08]  /*b080*/  MUFU.EX2 R114, R114 ;  /* 0x0000007200727308 */ /* 0x000ff00000000800 */
[----:B------:R-:W1:Y:S01]  /*b090*/  MUFU.EX2 R115, R115 ;  /* 0x0000007300737308 */ /* 0x000e620000000800 */
[----:B--2---:R-:W-:-:S07]  /*b0a0*/  F2FP.F16.F32.PACK_AB R15, R113, R112 ;  /* 0x00000070710f723e */ /* 0x004fce00000000ff */
[----:B------:R-:W-:Y:S08]  /*b0b0*/  MUFU.EX2 R162, R162 ;  /* 0x000000a200a27308 */ /* 0x000ff00000000800 */
[----:B------:R-:W2:Y:S01]  /*b0c0*/  MUFU.EX2 R163, R163 ;  /* 0x000000a300a37308 */ /* 0x000ea20000000800 */
[----:B-1----:R-:W-:-:S07]  /*b0d0*/  F2FP.F16.F32.PACK_AB R16, R115, R114 ;  /* 0x000000727310723e */ /* 0x002fce00000000ff */
[----:B------:R-:W-:Y:S08]  /*b0e0*/  MUFU.EX2 R52, R52 ;  /* 0x0000003400347308 */ /* 0x000ff00000000800 */
[----:B------:R-:W1:Y:S01]  /*b0f0*/  MUFU.EX2 R53, R53 ;  /* 0x0000003500357308 */ /* 0x000e620000000800 */
[----:B--2---:R-:W-:-:S04]  /*b100*/  F2FP.F16.F32.PACK_AB R17, R163, R162 ;  /* 0x000000a2a311723e */ /* 0x004fc800000000ff */
[----:B------:R1:W-:Y:S01]  /*b110*/  STTM.x16 tmem[UR4], R4 ;  /* 0x00000004000079ed */ /* 0x0003e20008240004 */
[----:B------:R-:W-:Y:S01]  /*b120*/  R2UR UR4, R160 ;  /* 0x00000000a00472ca */ /* 0x000fe200000e0000 */
[----:B------:R-:W2:Y:S01]  /*b130*/  FENCE.VIEW.ASYNC.T ;  /* 0x00000000000073c6 */ /* 0x000ea20000000200 */
[----:B------:R-:W-:Y:S01]  /*b140*/  MUFU.EX2 R54, R54 ;  /* 0x0000003600367308 */ /* 0x000fe20000000800 */
[----:B--2---:R2:W-:Y:S07]  /*b150*/  SYNCS.ARRIVE.TRANS64.RED.ART0 RZ, [UR17], R98 ;  /* 0x00000062ffff79a7 */ /* 0x0045ee0008500411 */
[----:B------:R-:W3:Y:S08]  /*b160*/  MUFU.EX2 R55, R55 ;  /* 0x0000003700377308 */ /* 0x000ef00000000800 */
[----:B------:R-:W-:Y:S08]  /*b170*/  MUFU.EX2 R58, R58 ;  /* 0x0000003a003a7308 */ /* 0x000ff00000000800 */
[----:B------:R-:W4:Y:S08]  /*b180*/  MUFU.EX2 R59, R59 ;  /* 0x0000003b003b7308 */ /* 0x000f300000000800 */
[----:B------:R-:W-:Y:S08]  /*b190*/  MUFU.EX2 R60, R60 ;  /* 0x0000003c003c7308 */ /* 0x000ff00000000800 */
[----:B------:R-:W5:Y:S08]  /*b1a0*/  MUFU.EX2 R61, R61 ;  /* 0x0000003d003d7308 */ /* 0x000f700000000800 */
[----:B------:R-:W-:Y:S01]  /*b1b0*/  MUFU.EX2 R62, R62 ;  /* 0x0000003e003e7308 */ /* 0x000fe20000000800 */
[----:B-1----:R-:W-:-:S02]  /*b1c0*/  F2FP.F16.F32.PACK_AB R4, R53, R52 ;  /* 0x000000343504723e */ /* 0x002fc400000000ff */
[----:B---3--:R-:W-:Y:S02]  /*b1d0*/  F2FP.F16.F32.PACK_AB R5, R55, R54 ;  /* 0x000000363705723e */ /* 0x008fe400000000ff */
[----:B----4-:R-:W-:-:S03]  /*b1e0*/  F2FP.F16.F32.PACK_AB R6, R59, R58 ;  /* 0x0000003a3b06723e */ /* 0x010fc600000000ff */
[----:B------:R-:W1:Y:S01]  /*b1f0*/  MUFU.EX2 R63, R63 ;  /* 0x0000003f003f7308 */ /* 0x000e620000000800 */
[----:B-----5:R-:W-:-:S07]  /*b200*/  F2FP.F16.F32.PACK_AB R7, R61, R60 ;  /* 0x0000003c3d07723e */ /* 0x020fce00000000ff */
        /* <DEDUP_REMOVED lines=32> */
[----:B-1----:R-:W-:Y:S02]  /*b410*/  F2FP.F16.F32.PACK_AB R18, R33, R32 ;  /* 0x000000202112723e */ /* 0x002fe400000000ff */
[----:B---3--:R-:W-:-:S04]  /*b420*/  F2FP.F16.F32.PACK_AB R19, R35, R34 ;  /* 0x000000222313723e */ /* 0x008fc800000000ff */
[----:B------:R2:W-:Y:S01]  /*b430*/  STTM.x16 tmem[UR4], R4 ;  /* 0x00000004000079ed */ /* 0x0005e20008240004 */
[----:B------:R-:W-:Y:S01]  /*b440*/  USHF.L.U32 UR4, UR9, 0x1f, URZ ;  /* 0x0000001f09047899 */ /* 0x000fe200080006ff */
[----:B------:R-:W1:Y:S02]  /*b450*/  FENCE.VIEW.ASYNC.T ;  /* 0x00000000000073c6 */ /* 0x000e640000000200 */
[----:B-1----:R-:W-:-:S03]  /*b460*/  NOP ;  /* 0x0000000000007918 */ /* 0x002fc60000000000 */
[----:B------:R-:W-:Y:S01]  /*b470*/  IMAD.U32 R99, RZ, RZ, UR4 ;  /* 0x00000004ff637e24 */ /* 0x000fe2000f8e00ff */
[----:B------:R2:W-:Y:S03]  /*b480*/  @P0 SYNCS.ARRIVE.TRANS64.RED.ART0 RZ, [UR16], R98 ;  /* 0x00000062ffff09a7 */ /* 0x0005e60008500410 */
[----:B------:R-:W1:Y:S02]  /*b490*/  SYNCS.PHASECHK.TRANS64.TRYWAIT P0, [UR7+0x170], R99 ;  /* 0x00017063ff0075a7 */ /* 0x000e640008001107 */
[----:B-12---:R-:W-:Y:S05]  /*b4a0*/  @!P0 BRA `(.L_x_80) ;  /* 0x0000003800c88947 */ /* 0x006fea0003800000 */
.L_x_164:
[----:B------:R-:W-:Y:S01]  /*b4b0*/  MOV R173, UR20 ;  /* 0x0000001400ad7c02 */ /* 0x000fe20008000f00 */
[----:B------:R-:W-:Y:S01]  /*b4c0*/  FMUL R172, R172, R171 ;  /* 0x000000abacac7220 */ /* 0x000fe20000400000 */
[----:B------:R-:W-:Y:S01]  /*b4d0*/  FADD2 R136, R136.F32x2.HI_LO, R150.F32x2.HI_LO ;  /* 0x000000968888724b */ /* 0x000fe20000000000 */
[----:B------:R-:W-:Y:S01]  /*b4e0*/  UIADD3 UR11, UPT, UPT, UR11, 0x1, URZ ;  /* 0x000000010b0b7890 */ /* 0x000fe2000fffe0ff */
[----:B------:R-:W-:Y:S01]  /*b4f0*/  FADD2 R138, R138.F32x2.HI_LO, R152.F32x2.HI_LO ;  /* 0x000000988a8a724b */ /* 0x000fe20000000000 */
[----:B------:R-:W-:Y:S01]  /*b500*/  ULOP3.LUT UR9, UR9, 0x1, URZ, 0x3c, !UPT ;  /* 0x0000000109097892 */ /* 0x000fe2000f8e3cff */
[----:B------:R-:W-:Y:S01]  /*b510*/  FADD2 R172, R172.F32x2.HI_LO, R132.F32x2.HI_LO ;  /* 0x00000084acac724b */ /* 0x000fe20000000000 */
[----:B------:R-:W-:Y:S01]  /*b520*/  UISETP.NE.AND UP0, UPT, UR11, UR15, UPT ;  /* 0x0000000f0b00728c */ /* 0x000fe2000bf05270 */
[----:B------:R-:W-:Y:S01]  /*b530*/  FADD2 R142, R142.F32x2.HI_LO, R154.F32x2.HI_LO ;  /* 0x0000009a8e8e724b */ /* 0x000fe20000000000 */
[----:B------:R-:W-:Y:S01]  /*b540*/  ULOP3.LUT UR10, UR10, 0x1, URZ, 0x3c, !UPT ;  /* 0x000000010a0a7892 */ /* 0x000fe2000f8e3cff */
[----:B------:R-:W-:-:S02]  /*b550*/  FADD2 R172, R172.F32x2.HI_LO, R146.F32x2.HI_LO ;  /* 0x00000092acac724b */ /* 0x000fc40000000000 */
[----:B------:R-:W-:Y:S02]  /*b560*/  FADD2 R136, R136.F32x2.HI_LO, R118.F32x2.HI_LO ;  /* 0x000000768888724b */ /* 0x000fe40000000000 */
[----:B------:R-:W-:Y:S02]  /*b570*/  FADD2 R138, R138.F32x2.HI_LO, R120.F32x2.HI_LO ;  /* 0x000000788a8a724b */ /* 0x000fe40000000000 */
[----:B------:R-:W-:Y:S02]  /*b580*/  FADD2 R142, R142.F32x2.HI_LO, R122.F32x2.HI_LO ;  /* 0x0000007a8e8e724b */ /* 0x000fe40000000000 */
[----:B------:R-:W-:Y:S02]  /*b590*/  FADD2 R172, R172.F32x2.HI_LO, R116.F32x2.HI_LO ;  /* 0x00000074acac724b */ /* 0x000fe40000000000 */
[----:B------:R-:W-:Y:S02]  /*b5a0*/  FADD2 R136, R136.F32x2.HI_LO, R126.F32x2.HI_LO ;  /* 0x0000007e8888724b */ /* 0x000fe40000000000 */
        /* <DEDUP_REMOVED lines=52> */
[----:B------:R-:W-:-:S04]  /*b8f0*/  FADD2 R136, R172.F32x2.HI_LO, R136.F32x2.HI_LO ;  /* 0x00000088ac88724b */ /* 0x000fc80000000000 */
[----:B------:R-:W-:-:S04]  /*b900*/  FADD2 R136, R136.F32x2.HI_LO, R138.F32x2.HI_LO ;  /* 0x0000008a8888724b */ /* 0x000fc80000000000 */
[----:B------:R-:W-:Y:S01]  /*b910*/  FADD R171, R136, R137 ;  /* 0x0000008988ab7221 */ /* 0x000fe20000000000 */
[----:B------:R-:W-:Y:S06]  /*b920*/  BRA.U UP0, `(.L_x_81) ;  /* 0xffffffe1000c7547 */ /* 0x000fec000b83ffff */
.L_x_78:
[----:B-1----:R-:W1:Y:S01]  /*b930*/  S2R R5, SR_TID.X ;  /* 0x0000000000057919 */ /* 0x002e620000002100 */
[----:B------:R-:W-:Y:S01]  /*b940*/  UPLOP3.LUT UP3, UPT, UPT, UPT, UP1, 0x80, 0x8 ;  /* 0x000000000008789c */ /* 0x000fe20003f6f010 */
[----:B------:R-:W3:Y:S03]  /*b950*/  LDCU UR5, c[0x0][0x624] ;  /* 0x0000c480ff0577ac */ /* 0x000ee60008000800 */
[----:B------:R-:W-:Y:S02]  /*b960*/  USEL UR4, URZ, 0x80, !UP3 ;  /* 0x00000080ff047887 */ /* 0x000fe4000d800000 */
[----:B--2---:R-:W-:-:S04]  /*b970*/  UIADD3 UR21, UPT, UPT, UR24, UR21, URZ ;  /* 0x0000001518157290 */ /* 0x004fc8000fffe0ff */
[----:B------:R-:W-:Y:S01]  /*b980*/  IMAD.U32 R4, RZ, RZ, UR4 ;  /* 0x00000004ff047e24 */ /* 0x000fe2000f8e00ff */
[----:B------:R-:W-:Y:S01]  /*b990*/  UMOV UR4, UR22 ;  /* 0x0000001600047c82 */ /* 0x000fe20008000000 */
[----:B---3--:R-:W-:-:S03]  /*b9a0*/  UISETP.GE.AND UP0, UPT, UR21, UR5, UPT ;  /* 0x000000051500728c */ /* 0x008fc6000bf06270 */
[----:B-1----:R-:W-:Y:S01]  /*b9b0*/  LOP3.LUT R4, R4, 0x7f, R5, 0xf8, !PT ;  /* 0x0000007f04047812 */ /* 0x002fe200078ef805 */
[----:B------:R-:W-:-:S03]  /*b9c0*/  IMAD.U32 R5, RZ, RZ, UR14 ;  /* 0x0000000eff057e24 */ /* 0x000fc6000f8e00ff */
[----:B------:R-:W-:-:S05]  /*b9d0*/  LEA R4, R4, UR4, 0x2 ;  /* 0x0000000404047c11 */ /* 0x000fca000f8e10ff */
[----:B------:R3:W-:Y:S04]  /*b9e0*/  STS [R4+0x1cc], R171 ;  /* 0x0001ccab04007388 */ /* 0x0007e80000000800 */
[----:B------:R3:W-:Y:S01]  /*b9f0*/  STS [R4+0x5cc], R170 ;  /* 0x0005ccaa04007388 */ /* 0x0007e20000000800 */
[----:B------:R3:W-:Y:S06]  /*ba00*/  BAR.ARV R5, 0x40 ;  /* 0x000100050000751d */ /* 0x0007ec0000002000 */
[----:B------:R-:W-:Y:S05]  /*ba10*/  BRA.U !UP0, `(.L_x_82) ;  /* 0xffffffb908387547 */ /* 0x000fea000b83ffff */
.L_x_74:
[----:B------:R-:W-:Y:S02]  /*ba20*/  USHF.L.U32 UR9, UR9, 0x1f, URZ ;  /* 0x0000001f09097899 */ /* 0x000fe400080006ff */
[----:B------:R-:W-:-:S04]  /*ba30*/  @!UP3 UIADD3 UR12, UPT, UPT, UR4, URZ, URZ ;  /* 0x000000ff040cb290 */ /* 0x000fc8000fffe0ff */
[----:B---3--:R-:W-:-:S05]  /*ba40*/  MOV R4, UR9 ;  /* 0x0000000900047c02 */ /* 0x008fca0008000f00 */
[----:B------:R-:W2:Y:S02]  /*ba50*/  SYNCS.PHASECHK.TRANS64.TRYWAIT P0, [UR12+0x170], R4 ;  /* 0x00017004ff0075a7 */ /* 0x000ea4000800110c */
[----:B--2---:R-:W-:Y:S05]  /*ba60*/  @!P0 BRA `(.L_x_83) ;  /* 0x0000003400788947 */ /* 0x004fea0003800000 */
.L_x_166:
[----:B------:R-:W-:Y:S06]  /*ba70*/  BAR.ARV 0x2, 0x1a0 ;  /* 0x0086800000007b1d */ /* 0x000fec0000002000 */
[----:B------:R-:W-:Y:S05]  /*ba80*/  BRA `(.L_x_84) ;  /* 0x00000000003c7947 */ /* 0x000fea0003800000 */
.L_x_72:
[----:B------:R-:W-:-:S13]  /*ba90*/  R2UR UR4, R0 ;  /* 0x00000000000472ca */ /* 0x000fda00000e0000 */
[----:B------:R-:W-:-:S09]  /*baa0*/  UISETP.NE.AND UP0, UPT, UR4, 0xc, UPT ;  /* 0x0000000c0400788c */ /* 0x000fd2000bf05270 */
[----:B------:R-:W-:Y:S05]  /*bab0*/  BRA.U UP0, `(.L_x_85) ;  /* 0x00000001002c7547 */ /* 0x000fea000b800000 */
[----:B------:R-:W3:Y:S01]  /*bac0*/  S2UR UR4, SR_CgaCtaId ;  /* 0x00000000000479c3 */ /* 0x000ee20000008800 */
[----:B------:R-:W-:Y:S01]  /*bad0*/  UMOV UR6, 0x400 ;  /* 0x0000040000067882 */ /* 0x000fe20000000000 */
[----:B------:R-:W-:Y:S01]  /*bae0*/  UMOV UR5, 0x20 ;  /* 0x0000002000057882 */ /* 0x000fe20000000000 */
[----:B------:R-:W-:Y:S01]  /*baf0*/  ELECT P0, URZ, PT ;  /* 0x0000000000ff782f */ /* 0x000fe20003800000 */
[----:B---3--:R-:W-:Y:S02]  /*bb00*/  ULEA UR6, UR4, UR6, 0x18 ;  /* 0x0000000604067291 */ /* 0x008fe4000f8ec0ff */
[----:B------:R-:W-:-:S04]  /*bb10*/  UIADD3 UR4, UPT, UPT, -UR5, 0x100000, URZ ;  /* 0x0010000005047890 */ /* 0x000fc8000fffe1ff */
[----:B------:R-:W-:Y:S02]  /*bb20*/  USHF.L.U32 UR5, UR4, 0xb, URZ ;  /* 0x0000000b04057899 */ /* 0x000fe400080006ff */
[----:B------:R-:W-:Y:S01]  /*bb30*/  USHF.L.U32 UR4, UR4, 0x1, URZ ;  /* 0x0000000104047899 */ /* 0x000fe200080006ff */
[----:B------:R-:W3:Y:S11]  /*bb40*/  FENCE.VIEW.ASYNC.S ;  /* 0x00000000000073c6 */ /* 0x000ef60000000000 */
[----:B---3--:R3:W4:Y:S01]  /*bb50*/  SYNCS.EXCH.64 URZ, [UR6+0x1c0], UR4 ;  /* 0x0001c00406ff75b2 */ /* 0x0087220008000100 */
[----:B------:R-:W-:Y:S01]  /*bb60*/  NOP ;  /* 0x0000000000007918 */ /* 0x000fe20000000000 */
.L_x_85:
[----:B------:R-:W-:Y:S01]  /*bb70*/  NOP ;  /* 0x0000000000007918 */ /* 0x000fe20000000000 */
.L_x_84:
[----:B---3--:R-:W-:-:S13]  /*bb80*/  R2UR UR5, R0 ;  /* 0x00000000000572ca */ /* 0x008fda00000e0000 */
[----:B------:R-:W-:Y:S02]  /*bb90*/  UISETP.NE.AND UP0, UPT, UR5, 0xc, UPT ;  /* 0x0000000c0500788c */ /* 0x000fe4000bf05270 */
[----:B------:R-:W-:-:S04]  /*bba0*/  ULOP3.LUT UR4, UR5, 0xfffffffc, URZ, 0xc0, !UPT ;  /* 0xfffffffc05047892 */ /* 0x000fc8000f8ec0ff */
[----:B------:R-:W-:-:S03]  /*bbb0*/  UISETP.NE.AND UP1, UPT, UR4, 0x8, UPT ;  /* 0x000000080400788c */ /* 0x000fc6000bf25270 */
[----:B------:R-:W-:Y:S08]  /*bbc0*/  BRA.U UP0, `(.L_x_86) ;  /* 0x00000001002c7547 */ /* 0x000ff0000b800000 */
        /* <DEDUP_REMOVED lines=9> */
[----:B---3--:R3:W5:Y:S01]  /*bc60*/  SYNCS.EXCH.64 URZ, [UR6+0x1c0], UR4 ;  /* 0x0001c00406ff75b2 */ /* 0x0087620008000100 */
[----:B------:R-:W-:Y:S01]  /*bc70*/  NOP ;  /* 0x0000000000007918 */ /* 0x000fe20000000000 */
.L_x_86:
[----:B------:R-:W-:Y:S01]  /*bc80*/  NOP ;  /* 0x0000000000007918 */ /* 0x000fe20000000000 */
[----:B------:R-:W-:Y:S05]  /*bc90*/  BRA.U UP1, `(.L_x_87) ;  /* 0x0000002101687547 */ /* 0x000fea000b800000 */
[----:B------:R-:W-:-:S08]  /*bca0*/  NOP ;  /* 0x0000000000007918 */ /* 0x000fd00000000000 */
[----:B------:R-:W1:-:S00]  /*bcb0*/  USETMAXREG.DEALLOC.CTAPOOL 0x40 ;  /* 0x00000040000079c8 */ /* 0x000e4000080e0500 */
[----:B------:R-:W3:Y:S01]  /*bcc0*/  S2UR UR7, SR_CgaCtaId ;  /* 0x00000000000779c3 */ /* 0x000ee20000008800 */
[----:B-1----:R-:W-:Y:S01]  /*bcd0*/  R2UR UR12, R3 ;  /* 0x00000000030c72ca */ /* 0x002fe200000e0000 */
[----:B---3--:R-:W1:Y:S01]  /*bce0*/  LDCU UR5, c[0x0][0x610] ;  /* 0x0000c200ff0577ac */ /* 0x008e620008000800 */
[----:B------:R-:W3:Y:S01]  /*bcf0*/  S2R R3, SR_TID.X ;  /* 0x0000000000037919 */ /* 0x000ee20000002100 */
[----:B------:R-:W-:Y:S01]  /*bd00*/  R2UR UR16, R2 ;  /* 0x00000000021072ca */ /* 0x000fe200000e0000 */
[----:B--2---:R-:W-:Y:S01]  /*bd10*/  IMAD.MOV.U32 R4, RZ, RZ, 0x1 ;  /* 0x00000001ff047424 */ /* 0x004fe200078e00ff */
[----:B------:R-:W-:Y:S01]  /*bd20*/  UMOV UR4, 0x400 ;  /* 0x0000040000047882 */ /* 0x000fe20000000000 */
[----:B------:R-:W2:Y:S01]  /*bd30*/  LDCU.U8 UR15, c[0x0][0x614] ;  /* 0x0000c280ff0f77ac */ /* 0x000ea20008000000 */
[----:B------:R-:W5:Y:S01]  /*bd40*/  LDCU UR9, c[0x0][0x38c] ;  /* 0x00007180ff0977ac */ /* 0x000f620008000800 */
[----:B------:R-:W4:Y:S01]  /*bd50*/  LDCU UR11, c[0x0][0x61c] ;  /* 0x0000c380ff0b77ac */ /* 0x000f220008000800 */
[----:B------:R-:W2:Y:S01]  /*bd60*/  LDCU UR6, c[0x0][0x624] ;  /* 0x0000c480ff0677ac */ /* 0x000ea20008000800 */
[----:B------:R-:W-:Y:S01]  /*bd70*/  UMOV UR19, 0x1 ;  /* 0x0000000100137882 */ /* 0x000fe20000000000 */
[----:B------:R-:W-:-:S05]  /*bd80*/  ULEA UR7, UR7, UR4, 0x18 ;  /* 0x0000000407077291 */ /* 0x000fca000f8ec0ff */
[----:B-1----:R-:W-:Y:S02]  /*bd90*/  UIMAD.WIDE.U32 UR4, UR16, UR5, URZ ;  /* 0x00000005100472a5 */ /* 0x002fe4000f8e00ff */
[----:B------:R-:W-:Y:S02]  /*bda0*/  UIADD3 UR14, UPT, UPT, UR7, 0x110, URZ ;  /* 0x00000110070e7890 */ /* 0x000fe4000fffe0ff */
[----:B------:R-:W-:Y:S02]  /*bdb0*/  UIADD3 UR13, UPT, UPT, UR7, 0x118, URZ ;  /* 0x00000118070d7890 */ /* 0x000fe4000fffe0ff */
[----:B------:R-:W-:Y:S01]  /*bdc0*/  UPRMT UR14, UR12, 0x654, UR14 ;  /* 0x000006540c0e7896 */ /* 0x000fe2000800000e */
[----:B----45:R-:W-:Y:S01]  /*bdd0*/  BAR.SYNC.DEFER_BLOCKING 0x2, 0x1a0 ;  /* 0x0086800000007b1d */ /* 0x030fe20000010000 */
[----:B------:R-:W-:Y:S01]  /*bde0*/  UPRMT UR13, UR12, 0x654, UR13 ;  /* 0x000006540c0d7896 */ /* 0x000fe2000800000d */
[C---:B---3--:R-:W-:Y:S01]  /*bdf0*/  IMAD.SHL.U32 R5, R3.reuse, 0x20, RZ ;  /* 0x0000002003057824 */ /* 0x048fe200078e00ff */
[----:B------:R-:W-:Y:S01]  /*be00*/  UIADD3 UR4, UPT, UPT, UR16, -UR5, URZ ;  /* 0x8000000510047290 */ /* 0x000fe2000fffe0ff */
[----:B------:R-:W-:Y:S01]  /*be10*/  LOP3.LUT R36, R3, 0x7f, RZ, 0xc0, !PT ;  /* 0x0000007f03247812 */ /* 0x000fe200078ec0ff */
[----:B------:R-:W-:Y:S01]  /*be20*/  UIADD3 UR10, UPT, UPT, UR9, -0x1, URZ ;  /* 0xffffffff090a7890 */ /* 0x000fe2000fffe0ff */
[----:B------:R-:W1:Y:S01]  /*be30*/  LDCU.U8 UR12, c[0x0][0x615] ;  /* 0x0000c2a0ff0c77ac */ /* 0x000e620008000000 */
[----:B------:R-:W-:-:S02]  /*be40*/  LOP3.LUT R5, R5, 0x3e0, RZ, 0xc0, !PT ;  /* 0x000003e005057812 */ /* 0x000fc400078ec0ff */
[----:B------:R-:W-:Y:S01]  /*be50*/  SHF.R.U32.HI R40, RZ, 0x5, R36 ;  /* 0x00000005ff287819 */ /* 0x000fe20000011624 */
[----:B--2---:R-:W-:Y:S02]  /*be60*/  USHF.R.U32.HI UR4, URZ, UR15, UR4 ;  /* 0x0000000fff047299 */ /* 0x004fe40008011604 */
[----:B------:R-:W-:Y:S02]  /*be70*/  UIADD3 UR8, UPT, UPT, -UR9, URZ, URZ ;  /* 0x000000ff09087290 */ /* 0x000fe4000fffe1ff */
[----:B------:R-:W-:Y:S01]  /*be80*/  UIADD3 UR4, UPT, UPT, UR5, UR4, URZ ;  /* 0x0000000405047290 */ /* 0x000fe2000fffe0ff */
[----:B------:R-:W-:Y:S01]  /*be90*/  IMAD R5, R40, 0x400, R5 ;  /* 0x0000040028057824 */ /* 0x000fe200078e0205 */
[----:B------:R-:W-:Y:S02]  /*bea0*/  UISETP.GE.AND UP0, UPT, UR16, UR6, UPT ;  /* 0x000000061000728c */ /* 0x000fe4000bf06270 */
[----:B------:R-:W-:Y:S02]  /*beb0*/  USHF.R.S32.HI UR6, URZ, 0x1f, UR10 ;  /* 0x0000001fff067899 */ /* 0x000fe4000801140a */
[----:B------:R-:W-:-:S02]  /*bec0*/  USHF.R.S32.HI UR8, URZ, 0x1f, UR8 ;  /* 0x0000001fff087899 */ /* 0x000fc40008011408 */
[----:B------:R-:W-:Y:S01]  /*bed0*/  UISETP.GT.AND UP1, UPT, UR9, URZ, UPT ;  /* 0x000000ff0900728c */ /* 0x000fe2000bf24270 */
[----:B------:R-:W-:Y:S01]  /*bee0*/  SYNCS.ARRIVE.TRANS64.RED.ART0 RZ, [UR14], R4 ;  /* 0x00000004ffff79a7 */ /* 0x000fe2000850040e */
[----:B-1----:R-:W-:Y:S01]  /*bef0*/  USHF.R.U32.HI UR15, URZ, UR12, UR4 ;  /* 0x0000000cff0f7299 */ /* 0x002fe20008011604 */
[----:B------:R-:W1:Y:S03]  /*bf00*/  LDCU.U8 UR12, c[0x0][0x620] ;  /* 0x0000c400ff0c77ac */ /* 0x000e660008000000 */
[----:B------:R-:W-:Y:S01]  /*bf10*/  UIMAD.WIDE.U32 UR4, UR15, UR11, URZ ;  /* 0x0000000b0f0472a5 */ /* 0x000fe2000f8e00ff */
[----:B------:R2:W-:Y:S01]  /*bf20*/  SYNCS.ARRIVE.TRANS64.RED.ART0 RZ, [UR13], R4 ;  /* 0x00000004ffff79a7 */ /* 0x0005e2000850040d */
[----:B------:R-:W-:Y:S02]  /*bf30*/  ULEA.HI UR6, UR6, UR10, URZ, 0x7 ;  /* 0x0000000a06067291 */ /* 0x000fe4000f8f38ff */
[----:B------:R-:W-:-:S02]  /*bf40*/  ULEA.HI UR8, UR8, -UR9, URZ, 0x7 ;  /* 0x8000000908087291 */ /* 0x000fc4000f8f38ff */
[----:B------:R-:W-:Y:S01]  /*bf50*/  USHF.R.S32.HI UR21, URZ, 0x7, UR6 ;  /* 0x00000007ff157899 */ /* 0x000fe20008011406 */
[----:B------:R-:W-:Y:S01]  /*bf60*/  UMOV UR4, UR5 ;  /* 0x0000000500047c82 */ /* 0x000fe20008000000 */
[----:B------:R-:W-:Y:S02]  /*bf70*/  USHF.R.S32.HI UR6, URZ, 0x7, UR8 ;  /* 0x00000007ff067899 */ /* 0x000fe40008011408 */
[----:B------:R-:W-:Y:S02]  /*bf80*/  UIADD3 UR5, UPT, UPT, UR15, -UR4, URZ ;  /* 0x800000040f057290 */ /* 0x000fe4000fffe0ff */
[----:B------:R-:W-:Y:S02]  /*bf90*/  @!UP1 ULOP3.LUT UR21, URZ, UR6, URZ, 0x33, !UPT ;  /* 0x00000006ff159292 */ /* 0x000fe4000f8e33ff */
[----:B-1----:R-:W-:-:S04]  /*bfa0*/  USHF.R.U32.HI UR5, URZ, UR12, UR5 ;  /* 0x0000000cff057299 */ /* 0x002fc80008011605 */
[----:B------:R-:W-:Y:S01]  /*bfb0*/  UIADD3 UR4, UPT, UPT, UR4, UR5, URZ ;  /* 0x0000000504047290 */ /* 0x000fe2000fffe0ff */
[----:B--2---:R-:W-:-:S04]  /*bfc0*/  VIADD R4, R5, UR7 ;  /* 0x0000000705047c36 */ /* 0x004fc80008000000 */
[C---:B------:R-:W-:Y:S02]  /*bfd0*/  VIADD R5, R4.reuse, 0xc00 ;  /* 0x00000c0004057836 */ /* 0x040fe40000000000 */
[----:B------:R-:W-:-:S03]  /*bfe0*/  VIADD R4, R4, 0x5c00 ;  /* 0x00005c0004047836 */ /* 0x000fc60000000000 */
[----:B------:R-:W-:Y:S02]  /*bff0*/  SHF.R.U32.HI R42, RZ, 0x3, R5 ;  /* 0x00000003ff2a7819 */ /* 0x000fe40000011605 */
[----:B------:R-:W-:Y:S02]  /*c000*/  SHF.R.U32.HI R41, RZ, 0x3, R4 ;  /* 0x00000003ff297819 */ /* 0x000fe40000011604 */
[----:B------:R-:W-:Y:S02]  /*c010*/  LOP3.LUT R42, R5, 0x10, R42, 0x78, !PT ;  /* 0x00000010052a7812 */ /* 0x000fe400078e782a */
[----:B------:R-:W-:Y:S01]  /*c020*/  LOP3.LUT R41, R4, 0x10, R41, 0x78, !PT ;  /* 0x0000001004297812 */ /* 0x000fe200078e7829 */
[----:B------:R-:W-:Y:S06]  /*c030*/  BRA.U UP0, `(.L_x_88) ;  /* 0x0000001d00687547 */ /* 0x000fec000b800000 */
[----:B------:R-:W1:Y:S01]  /*c040*/  LDCU.U8 UR6, c[0x0][0x621] ;  /* 0x0000c420ff0677ac */ /* 0x000e620008000000 */
[----:B------:R-:W-:Y:S01]  /*c050*/  S2UR UR23, SR_CTAID.X ;  /* 0x00000000001779c3 */ /* 0x000fe20000002500 */
[----:B------:R-:W-:Y:S01]  /*c060*/  R2UR UR9, R0 ;  /* 0x00000000000972ca */ /* 0x000fe200000e0000 */
[----:B------:R-:W-:Y:S01]  /*c070*/  IMAD.MOV.U32 R37, RZ, RZ, 0x10 ;  /* 0x00000010ff257424 */ /* 0x000fe200078e00ff */
[----:B------:R-:W2:Y:S01]  /*c080*/  LDCU UR5, c[0x0][0x60c] ;  /* 0x0000c180ff0577ac */ /* 0x000ea20008000800 */
[----:B------:R-:W-:Y:S01]  /*c090*/  R2UR UR8, R2 ;  /* 0x00000000020872ca */ /* 0x000fe200000e0000 */
[----:B------:R-:W-:Y:S01]  /*c0a0*/  IMAD.SHL.U32 R40, R40, 0x200000, RZ ;  /* 0x0020000028287824 */ /* 0x000fe200078e00ff */
[----:B------:R-:W-:Y:S01]  /*c0b0*/  LOP3.LUT P0, RZ, R3, 0x4, RZ, 0xc0, !PT ;  /* 0x0000000403ff7812 */ /* 0x000fe2000780c0ff */
[----:B------:R-:W-:Y:S01]  /*c0c0*/  UIADD3 UR10, UPT, UPT, -UR15, URZ, URZ ;  /* 0x000000ff0f0a7290 */ /* 0x000fe2000fffe1ff */
[----:B------:R-:W-:Y:S01]  /*c0d0*/  LEA R39, R36, UR7, 0x2 ;  /* 0x0000000724277c11 */ /* 0x000fe2000f8e10ff */
[----:B------:R-:W3:Y:S02]  /*c0e0*/  S2UR UR25, SR_CgaSize ;  /* 0x00000000001979c3 */ /* 0x000ee40000008a00 */
[----:B---3--:R-:W-:-:S12]  /*c0f0*/  UIMAD UR25, UR25, -0xa0, URZ ;  /* 0xffffff60191978a4 */ /* 0x008fd8000f8e02ff */
[----:B------:R-:W3:Y:S01]  /*c100*/  LDCU UR25, c[0x0][UR25+0x2c0] ;  /* 0x00005800191977ac */ /* 0x000ee20008000800 */
[----:B------:R-:W-:Y:S01]  /*c110*/  SEL R37, R37, 0xfffffff0, !P0 ;  /* 0xfffffff025257807 */ /* 0x000fe20004000000 */
[----:B------:R-:W-:Y:S02]  /*c120*/  UIADD3 UR24, UPT, UPT, -UR21, URZ, URZ ;  /* 0x000000ff15187290 */ /* 0x000fe4000fffe1ff */
[----:B------:R-:W-:Y:S02]  /*c130*/  ULOP3.LUT UR11, UR9, 0x3, URZ, 0xc0, !UPT ;  /* 0x00000003090b7892 */ /* 0x000fe4000f8ec0ff */
[--C-:B------:R-:W-:Y:S01]  /*c140*/  IMAD.IADD R38, R42, 0x1, R37.reuse ;  /* 0x000000012a267824 */ /* 0x100fe200078e0225 */
[----:B-1----:R-:W-:Y:S01]  /*c150*/  USHF.R.U32.HI UR18, URZ, UR6, UR4 ;  /* 0x00000006ff127299 */ /* 0x002fe20008011604 */
[----:B------:R-:W-:Y:S01]  /*c160*/  IMAD.IADD R37, R41, 0x1, R37 ;  /* 0x0000000129257824 */ /* 0x000fe200078e0225 */
[----:B------:R-:W1:Y:S02]  /*c170*/  LDCU UR6, c[0x0][0x618] ;  /* 0x0000c300ff0677ac */ /* 0x000e640008000800 */
[----:B------:R-:W-:-:S02]  /*c180*/  UIADD3 UR4, UPT, UPT, -UR18, URZ, URZ ;  /* 0x000000ff12047290 */ /* 0x000fc4000fffe1ff */
[----:B------:R-:W-:Y:S02]  /*c190*/  USHF.L.U32 UR23, UR23, 0x7, URZ ;  /* 0x0000000717177899 */ /* 0x000fe400080006ff */
[----:B------:R-:W-:Y:S01]  /*c1a0*/  UIADD3 UR12, UPT, UPT, UR11, 0x7, URZ ;  /* 0x000000070b0c7890 */ /* 0x000fe2000fffe0ff */
[----:B------:R-:W4:Y:S01]  /*c1b0*/  LDCU.64 UR26, c[0x0][0x358] ;  /* 0x00006b00ff1a77ac */ /* 0x000f220008000a00 */
[----:B--2---:R-:W-:Y:S02]  /*c1c0*/  UIMAD UR10, UR5, UR10, UR8 ;  /* 0x0000000a050a72a4 */ /* 0x004fe4000f8e0208 */
[----:B------:R-:W-:Y:S02]  /*c1d0*/  UIADD3 UR11, UPT, UPT, UR11, 0x3, URZ ;  /* 0x000000030b0b7890 */ /* 0x000fe4000fffe0ff */
[----:B------:R-:W-:Y:S02]  /*c1e0*/  ULOP3.LUT UR23, UR23, 0x80, URZ, 0xc0, !UPT ;  /* 0x0000008017177892 */ /* 0x000fe4000f8ec0ff */
[----:B-1----:R-:W-:Y:S01]  /*c1f0*/  UIMAD UR15, UR6, UR4, UR15 ;  /* 0x00000004060f72a4 */ /* 0x002fe2000f8e020f */
[----:B------:R-:W-:Y:S01]  /*c200*/  UMOV UR20, URZ ;  /* 0x000000ff00147c82 */ /* 0x000fe20008000000 */
[----:B---3--:R-:W-:-:S10]  /*c210*/  UMOV UR19, 0x1 ;  /* 0x0000000100137882 */ /* 0x008fd40000000000 */
.L_x_97:
[----:B------:R-:W-:Y:S01]  /*c220*/  MOV R5, UR11 ;  /* 0x0000000b00057c02 */ /* 0x000fe20008000f00 */
[----:B------:R-:W-:Y:S01]  /*c230*/  HFMA2 R3, -RZ, RZ, 0, 5.9604644775390625e-08 ;  /* 0x00000001ff037431 */ /* 0x000fe200000001ff */
[----:B------:R-:W-:Y:S01]  /*c240*/  MOV R4, UR12 ;  /* 0x0000000c00047c02 */ /* 0x000fe20008000f00 */
[----:B------:R-:W-:Y:S02]  /*c250*/  UISETP.GE.AND UP0, UPT, UR21, 0x1, UPT ;  /* 0x000000011500788c */ /* 0x000fe4000bf06270 */
[----:B------:R1:W-:Y:S06]  /*c260*/  BAR.SYNC.DEFER_BLOCKING R5, 0x40 ;  /* 0x000100050000751d */ /* 0x0003ec0000010000 */
[----:B------:R1:W-:Y:S02]  /*c270*/  SYNCS.ARRIVE.TRANS64.ART0 RZ, [UR7+0x170], R3 ;  /* 0x00017003ffff79a7 */ /* 0x0003e40008500007 */
[----:B------:R1:W-:Y:S06]  /*c280*/  BAR.SYNC.DEFER_BLOCKING R4, 0x40 ;  /* 0x000100040000751d */ /* 0x0003ec0000010000 */
[----:B------:R-:W-:Y:S05]  /*c290*/  BRA.U !UP0, `(.L_x_89) ;  /* 0x0000000908007547 */ /* 0x000fea000b800000 */
[----:B------:R-:W-:Y:S01]  /*c2a0*/  UMOV UR6, UR24 ;  /* 0x0000001800067c82 */ /* 0x000fe20008000000 */
.L_x_92:
[----:B-1----:R-:W-:-:S05]  /*c2b0*/  IMAD.U32 R5, RZ, RZ, UR11 ;  /* 0x0000000bff057e24 */ /* 0x002fca000f8e00ff */
[----:B------:R1:W-:Y:S06]  /*c2c0*/  BAR.SYNC.DEFER_BLOCKING R5, 0x40 ;  /* 0x000100050000751d */ /* 0x0003ec0000010000 */
[----:B--2---:R-:W2:Y:S02]  /*c2d0*/  LDS R43, [R39+0x1cc] ;  /* 0x0001cc00272b7984 */ /* 0x004ea40000000800 */
[----:B--2---:R-:W-:-:S13]  /*c2e0*/  FSETP.GEU.AND P0, PT, R43, 1, PT ;  /* 0x3f8000002b00780b */ /* 0x004fda0003f0e000 */
[----:B------:R-:W-:-:S04]  /*c2f0*/  VOTE.ANY R4, PT, !P0 ;  /* 0x0000000000047806 */ /* 0x000fc800040e0100 */
[----:B------:R-:W-:-:S13]  /*c300*/  ISETP.NE.AND P0, PT, R4, RZ, PT ;  /* 0x000000ff0400720c */ /* 0x000fda0003f05270 */
[----:B-1----:R-:W-:Y:S05]  /*c310*/  @!P0 BRA `(.L_x_90) ;  /* 0x0000000000d48947 */ /* 0x002fea0003800000 */
[C---:B------:R-:W-:Y:S02]  /*c320*/  R2UR UR5, R40.reuse ;  /* 0x00000000280572ca */ /* 0x040fe400000e0000 */
[----:B------:R-:W-:-:S11]  /*c330*/  R2UR UR4, R40 ;  /* 0x00000000280472ca */ /* 0x000fd600000e0000 */
[----:B------:R-:W1:Y:S02]  /*c340*/  LDTM.x16 R4, tmem[UR5+0x100] ;  /* 0x00010005000479ee */ /* 0x000e640008240000 */
[-C--:B-1----:R-:W-:Y:S02]  /*c350*/  FMUL2 R4, R4.F32x2.HI_LO, R43.reuse.F32 ;  /* 0x0000002b0404724a */ /* 0x082fe40001000000 */
[-C--:B------:R-:W-:Y:S02]  /*c360*/  FMUL2 R6, R6.F32x2.HI_LO, R43.reuse.F32 ;  /* 0x0000002b0606724a */ /* 0x080fe40001000000 */
[-C--:B------:R-:W-:Y:S02]  /*c370*/  FMUL2 R8, R8.F32x2.HI_LO, R43.reuse.F32 ;  /* 0x0000002b0808724a */ /* 0x080fe40001000000 */
[-C--:B------:R-:W-:Y:S02]  /*c380*/  FMUL2 R10, R10.F32x2.HI_LO, R43.reuse.F32 ;  /* 0x0000002b0a0a724a */ /* 0x080fe40001000000 */
[----:B------:R-:W-:-:S02]  /*c390*/  FMUL2 R12, R12.F32x2.HI_LO, R43.F32 ;  /* 0x0000002b0c0c724a */ /* 0x000fc40001000000 */
[-C--:B------:R-:W-:Y:S02]  /*c3a0*/  FMUL2 R14, R14.F32x2.HI_LO, R43.reuse.F32 ;  /* 0x0000002b0e0e724a */ /* 0x080fe40001000000 */
[-C--:B------:R-:W-:Y:S02]  /*c3b0*/  FMUL2 R16, R16.F32x2.HI_LO, R43.reuse.F32 ;  /* 0x0000002b1010724a */ /* 0x080fe40001000000 */
[----:B------:R-:W-:-:S04]  /*c3c0*/  FMUL2 R18, R18.F32x2.HI_LO, R43.F32 ;  /* 0x0000002b1212724a */ /* 0x000fc80001000000 */
[----:B------:R-:W-:Y:S01]  /*c3d0*/  STTM.x16 tmem[UR4+0x100], R4 ;  /* 0x00010004000079ed */ /* 0x000fe20008240004 */
        /* <DEDUP_REMOVED lines=39> */
[----:B------:R1:W-:Y:S01]  /*c650*/  STTM.x16 tmem[UR4+0x140], R4 ;  /* 0x00014004000079ed */ /* 0x0003e20008240004 */
[----:B------:R-:W2:Y:S02]  /*c660*/  FENCE.VIEW.ASYNC.T ;  /* 0x00000000000073c6 */ /* 0x000ea40000000200 */
.L_x_90:
[----:B-1----:R-:W-:Y:S01]  /*c670*/  IMAD.U32 R5, RZ, RZ, UR12 ;  /* 0x0000000cff057e24 */ /* 0x002fe2000f8e00ff */
[----:B--2---:R1:W-:Y:S01]  /*c680*/  SYNCS.ARRIVE.TRANS64.RED.ART0 RZ, [UR14], R3 ;  /* 0x00000003ffff79a7 */ /* 0x0043e2000850040e */
[----:B------:R-:W-:-:S04]  /*c690*/  UIADD3 UR6, UPT, UPT, UR6, 0x1, URZ ;  /* 0x0000000106067890 */ /* 0x000fc8000fffe0ff */
[----:B------:R-:W-:Y:S01]  /*c6a0*/  UISETP.NE.AND UP0, UPT, UR6, URZ, UPT ;  /* 0x000000ff0600728c */ /* 0x000fe2000bf05270 */
[----:B------:R1:W-:Y:S01]  /*c6b0*/  SYNCS.ARRIVE.TRANS64.ART0 RZ, [UR7+0x178], R3 ;  /* 0x00017803ffff79a7 */ /* 0x0003e20008500007 */
[----:B------:R1:W-:Y:S06]  /*c6c0*/  BAR.SYNC.DEFER_BLOCKING R5, 0x40 ;  /* 0x000100050000751d */ /* 0x0003ec0000010000 */
[----:B------:R-:W2:Y:S02]  /*c6d0*/  LDS R43, [R39+0x3cc] ;  /* 0x0003cc00272b7984 */ /* 0x000ea40000000800 */
        /* <DEDUP_REMOVED lines=57> */
.L_x_91:
[----:B--2---:R2:W-:Y:S01]  /*ca70*/  SYNCS.ARRIVE.TRANS64.RED.ART0 RZ, [UR13], R3 ;  /* 0x00000003ffff79a7 */ /* 0x0045e2000850040d */
[----:B------:R2:W-:Y:S01]  /*ca80*/  SYNCS.ARRIVE.TRANS64.ART0 RZ, [UR7+0x170], R3 ;  /* 0x00017003ffff79a7 */ /* 0x0005e20008500007 */
[----:B------:R-:W-:Y:S05]  /*ca90*/  BRA.U UP0, `(.L_x_92) ;  /* 0xfffffff900047547 */ /* 0x000fea000b83ffff */
.L_x_89:
[----:B-1----:R-:W-:Y:S01]  /*caa0*/  MOV R6, UR11 ;  /* 0x0000000b00067c02 */ /* 0x002fe20008000f00 */
[----:B------:R1:W-:Y:S01]  /*cab0*/  SYNCS.ARRIVE.TRANS64.ART0 RZ, [UR7+0x178], R3 ;  /* 0x00017803ffff79a7 */ /* 0x0003e20008500007 */
[----:B------:R-:W-:Y:S02]  /*cac0*/  USHF.L.U32 UR4, UR20, 0x1f, URZ ;  /* 0x0000001f14047899 */ /* 0x000fe400080006ff */
[----:B------:R-:W-:Y:S01]  /*cad0*/  USHF.L.U32 UR5, UR19, 0x1f, URZ ;  /* 0x0000001f13057899 */ /* 0x000fe200080006ff */
[----:B------:R1:W-:Y:S03]  /*cae0*/  BAR.SYNC.DEFER_BLOCKING R6, 0x40 ;  /* 0x000100060000751d */ /* 0x0003e60000010000 */
[----:B------:R-:W-:Y:S02]  /*caf0*/  MOV R5, UR4 ;  /* 0x0000000400057c02 */ /* 0x000fe40008000f00 */
[----:B------:R-:W-:Y:S01]  /*cb00*/  MOV R4, UR5 ;  /* 0x0000000500047c02 */ /* 0x000fe20008000f00 */
[----:B------:R1:W3:Y:S04]  /*cb10*/  LDS R27, [R39+0x1cc] ;  /* 0x0001cc00271b7984 */ /* 0x0002e80000000800 */
[----:B------:R1:W5:Y:S01]  /*cb20*/  LDS R24, [R39+0x5cc] ;  /* 0x0005cc0027187984 */ /* 0x0003620000000800 */
[----:B------:R1:W-:Y:S01]  /*cb30*/  SYNCS.ARRIVE.TRANS64.ART0 RZ, [UR7+0x170], R3 ;  /* 0x00017003ffff79a7 */ /* 0x0003e20008500007 */
[----:B------:R-:W2:Y:S02]  /*cb40*/  SYNCS.PHASECHK.TRANS64.TRYWAIT P0, [UR7+0x140], R5 ;  /* 0x00014005ff0075a7 */ /* 0x000ea40008001107 */
[----:B-123-5:R-:W-:Y:S05]  /*cb50*/  @!P0 BRA `(.L_x_93) ;  /* 0x0000002400608947 */ /* 0x02efea0003800000 */
.L_x_168:
[----:B------:R-:W2:Y:S01]  /*cb60*/  SYNCS.PHASECHK.TRANS64.TRYWAIT P1, [UR7+0x190], R4 ;  /* 0x00019004ff0075a7 */ /* 0x000ea20008021107 */
[C---:B------:R-:W-:Y:S02]  /*cb70*/  FSETP.NE.AND P0, PT, R27.reuse, RZ, PT ;  /* 0x000000ff1b00720b */ /* 0x040fe40003f05000 */
[----:B------:R-:W-:Y:S02]  /*cb80*/  R2UR UR6, R40 ;  /* 0x00000000280672ca */ /* 0x000fe400000e0000 */
[----:B------:R-:W-:-:S06]  /*cb90*/  FSEL R25, R27, 1, P0 ;  /* 0x3f8000001b197808 */ /* 0x000fcc0000000000 */
[----:B------:R-:W3:Y:S02]  /*cba0*/  MUFU.RCP R25, R25 ;  /* 0x0000001900197308 */ /* 0x000ee40000001000 */
[----:B--23--:R-:W-:Y:S05]  /*cbb0*/  @!P1 BRA `(.L_x_94) ;  /* 0x0000002400689947 */ /* 0x00cfea0003800000 */
.L_x_170:
[----:B-1----:R-:W1:Y:S01]  /*cbc0*/  LDTM.x16 R4, tmem[UR6+0x100] ;  /* 0x00010006000479ee */ /* 0x002e620008240000 */
[----:B------:R-:W-:Y:S01]  /*cbd0*/  R2UR UR6, R40 ;  /* 0x00000000280672ca */ /* 0x000fe200000e0000 */
[-C--:B-1----:R-:W-:Y:S02]  /*cbe0*/  FMUL2 R10, R10.F32x2.HI_LO, R25.reuse.F32 ;  /* 0x000000190a0a724a */ /* 0x082fe40001000000 */
[-C--:B------:R-:W-:Y:S02]  /*cbf0*/  FMUL2 R8, R8.F32x2.HI_LO, R25.reuse.F32 ;  /* 0x000000190808724a */ /* 0x080fe40001000000 */
[-C--:B------:R-:W-:Y:S01]  /*cc00*/  FMUL2 R6, R6.F32x2.HI_LO, R25.reuse.F32 ;  /* 0x000000190606724a */ /* 0x080fe20001000000 */
[----:B------:R-:W-:Y:S01]  /*cc10*/  F2FP.F16.F32.PACK_AB R11, R11, R10 ;  /* 0x0000000a0b0b723e */ /* 0x000fe200000000ff */
        /* <DEDUP_REMOVED lines=8> */
[----:B------:R-:W-:Y:S01]  /*cca0*/  FMUL2 R12, R12.F32x2.HI_LO, R25.F32 ;  /* 0x000000190c0c724a */ /* 0x000fe20001000000 */
[----:B------:R-:W-:Y:S01]  /*ccb0*/  F2FP.F16.F32.PACK_AB R22, R17, R16 ;  /* 0x000000101116723e */ /* 0x000fe200000000ff */
[----:B------:R1:W-:Y:S01]  /*ccc0*/  STS.128 [R42], R8 ;  /* 0x000000082a007388 */ /* 0x0003e20000000c00 */
[----:B------:R-:W-:-:S02]  /*ccd0*/  F2FP.F16.F32.PACK_AB R21, R15, R14 ;  /* 0x0000000e0f15723e */ /* 0x000fc400000000ff */
[----:B------:R-:W-:-:S05]  /*cce0*/  F2FP.F16.F32.PACK_AB R20, R13, R12 ;  /* 0x0000000c0d14723e */ /* 0x000fca00000000ff */
[----:B------:R2:W-:Y:S01]  /*ccf0*/  STS.128 [R38], R20 ;  /* 0x0000001426007388 */ /* 0x0005e20000000c00 */
[----:B-1----:R-:W1:Y:S02]  /*cd00*/  LDTM.x16 R4, tmem[UR6+0x110] ;  /* 0x00011006000479ee */ /* 0x002e640008240000 */
        /* <DEDUP_REMOVED lines=11> */
[----:B--2---:R-:W-:Y:S01]  /*cdc0*/  F2FP.F16.F32.PACK_AB R23, R19, R18 ;  /* 0x000000121317723e */ /* 0x004fe200000000ff */
[----:B------:R-:W-:Y:S01]  /*cdd0*/  FMUL2 R12, R12.F32x2.HI_LO, R25.F32 ;  /* 0x000000190c0c724a */ /* 0x000fe20001000000 */
[----:B------:R-:W-:Y:S01]  /*cde0*/  F2FP.F16.F32.PACK_AB R22, R17, R16 ;  /* 0x000000101116723e */ /* 0x000fe200000000ff */
[----:B------:R1:W-:Y:S01]  /*cdf0*/  STS.128 [R42+0x1000], R8 ;  /* 0x001000082a007388 */ /* 0x0003e20000000c00 */
[----:B------:R-:W-:-:S02]  /*ce00*/  F2FP.F16.F32.PACK_AB R21, R15, R14 ;  /* 0x0000000e0f15723e */ /* 0x000fc400000000ff */
[----:B------:R-:W-:-:S05]  /*ce10*/  F2FP.F16.F32.PACK_AB R20, R13, R12 ;  /* 0x0000000c0d14723e */ /* 0x000fca00000000ff */
[----:B------:R2:W-:Y:S01]  /*ce20*/  STS.128 [R38+0x1000], R20 ;  /* 0x0010001426007388 */ /* 0x0005e20000000c00 */
        /* <DEDUP_REMOVED lines=37> */
[----:B------:R-:W-:Y:S01]  /*d080*/  STS.128 [R38+0x3000], R20 ;  /* 0x0030001426007388 */ /* 0x000fe20000000c00 */
        /* <DEDUP_REMOVED lines=15> */
[----:B------:R1:W-:Y:S01]  /*d180*/  STS.128 [R42+0x4000], R8 ;  /* 0x004000082a007388 */ /* 0x0003e20000000c00 */
[----:B------:R-:W-:Y:S01]  /*d190*/  F2FP.F16.F32.PACK_AB R6, R17, R16 ;  /* 0x000000101106723e */ /* 0x000fe200000000ff */
[----:B------:R-:W-:Y:S01]  /*d1a0*/  IMAD.U32 R12, RZ, RZ, UR12 ;  /* 0x0000000cff0c7e24 */ /* 0x000fe2000f8e00ff */
[----:B------:R-:W-:-:S05]  /*d1b0*/  F2FP.F16.F32.PACK_AB R7, R19, R18 ;  /* 0x000000121307723e */ /* 0x000fca00000000ff */
[----:B------:R2:W-:Y:S01]  /*d1c0*/  STS.128 [R38+0x4000], R4 ;  /* 0x0040000426007388 */ /* 0x0005e20000000c00 */
[----:B------:R3:W-:Y:S06]  /*d1d0*/  MEMBAR.ALL.CTA ;  /* 0x0000000000007992 */ /* 0x0007ec0000008000 */
[----:B---3--:R-:W3:Y:S01]  /*d1e0*/  FENCE.VIEW.ASYNC.S ;  /* 0x00000000000073c6 */ /* 0x008ee20000000000 */
[----:B-1----:R-:W-:Y:S01]  /*d1f0*/  MOV R8, UR4 ;  /* 0x0000000400087c02 */ /* 0x002fe20008000f00 */
[----:B---3--:R1:W-:Y:S01]  /*d200*/  SYNCS.ARRIVE.TRANS64.RED.ART0 RZ, [UR14], R3 ;  /* 0x00000003ffff79a7 */ /* 0x0083e2000850040e */
[----:B--2---:R-:W-:Y:S01]  /*d210*/  IMAD.U32 R4, RZ, RZ, UR5 ;  /* 0x00000005ff047e24 */ /* 0x004fe2000f8e00ff */
[----:B------:R1:W-:Y:S01]  /*d220*/  SYNCS.ARRIVE.TRANS64.ART0 RZ, [UR7+0x180], R3 ;  /* 0x00018003ffff79a7 */ /* 0x0003e20008500007 */
[----:B------:R1:W-:Y:S06]  /*d230*/  BAR.SYNC.DEFER_BLOCKING R12, 0x40 ;  /* 0x0001000c0000751d */ /* 0x0003ec0000010000 */
[----:B------:R1:W2:Y:S04]  /*d240*/  LDS R26, [R39+0x3cc] ;  /* 0x0003cc00271a7984 */ /* 0x0002a80000000800 */
[----:B------:R1:W3:Y:S01]  /*d250*/  LDS R25, [R39+0x7cc] ;  /* 0x0007cc0027197984 */ /* 0x0002e20000000800 */
[----:B------:R1:W-:Y:S01]  /*d260*/  SYNCS.ARRIVE.TRANS64.ART0 RZ, [UR7+0x178], R3 ;  /* 0x00017803ffff79a7 */ /* 0x0003e20008500007 */
[----:B------:R-:W5:Y:S02]  /*d270*/  SYNCS.PHASECHK.TRANS64.TRYWAIT P1, [UR7+0x148], R8 ;  /* 0x00014808ff0075a7 */ /* 0x000f640008021107 */
[----:B-123-5:R-:W-:Y:S05]  /*d280*/  @!P1 BRA `(.L_x_95) ;  /* 0x0000001c00d49947 */ /* 0x02efea0003800000 */
.L_x_172:
[----:B------:R-:W2:Y:S01]  /*d290*/  SYNCS.PHASECHK.TRANS64.TRYWAIT P1, [UR7+0x198], R4 ;  /* 0x00019804ff0075a7 */ /* 0x000ea20008021107 */
[----:B------:R-:W-:-:S04]  /*d2a0*/  FSETP.NE.AND P4, PT, R26, RZ, PT ;  /* 0x000000ff1a00720b */ /* 0x000fc80003f85000 */
[----:B------:R-:W-:-:S06]  /*d2b0*/  FSEL R28, R26, 1, P4 ;  /* 0x3f8000001a1c7808 */ /* 0x000fcc0002000000 */
[----:B------:R-:W3:Y:S02]  /*d2c0*/  MUFU.RCP R28, R28 ;  /* 0x0000001c001c7308 */ /* 0x000ee40000001000 */
[----:B--23--:R-:W-:Y:S05]  /*d2d0*/  @!P1 BRA `(.L_x_96) ;  /* 0x0000001c00e09947 */ /* 0x00cfea0003800000 */
.L_x_174:
[----:B-1----:R-:W1:Y:S01]  /*d2e0*/  @P0 LDC R5, c[0x0][0x600] ;  /* 0x00018000ff050b82 */ /* 0x002e620000000800 */
[----:B------:R-:W1:Y:S01]  /*d2f0*/  @P0 MUFU.LG2 R27, R27 ;  /* 0x0000001b001b0308 */ /* 0x000e620000000c00 */
[----:B------:R-:W-:Y:S01]  /*d300*/  R2UR UR4, R40 ;  /* 0x00000000280472ca */ /* 0x000fe200000e0000 */
[----:B------:R-:W2:Y:S01]  /*d310*/  LDCU UR22, c[0x0][0x380] ;  /* 0x00007000ff1677ac */ /* 0x000ea20008000800 */
[----:B------:R-:W-:Y:S01]  /*d320*/  R2UR UR28, R2 ;  /* 0x00000000021c72ca */ /* 0x000fe200000e0000 */
[----:B------:R-:W3:Y:S03]  /*d330*/  LDCU.64 UR8, c[0x0][0x3c8] ;  /* 0x00007900ff0877ac */ /* 0x000ee60008000a00 */
[----:B------:R-:W5:Y:S01]  /*d340*/  @P4 LDC R2, c[0x0][0x600] ;  /* 0x00018000ff024b82 */ /* 0x000f620000000800 */
[----:B------:R-:W5:Y:S01]  /*d350*/  @P4 MUFU.LG2 R26, R26 ;  /* 0x0000001a001a4308 */ /* 0x000f620000000c00 */
[----:B------:R-:W-:Y:S01]  /*d360*/  ULEA UR10, UR10, UR23, 0x9 ;  /* 0x000000170a0a7291 */ /* 0x000fe2000f8e48ff */
[----:B------:R-:W4:Y:S01]  /*d370*/  LDCU.64 UR16, c[0x0][0x3d0] ;  /* 0x00007a00ff1077ac */ /* 0x000f220008000a00 */
[----:B------:R-:W1:Y:S02]  /*d380*/  LDCU.U8 UR30, c[0x0][0x614] ;  /* 0x0000c280ff1e77ac */ /* 0x000e640008000000 */
[----:B--2---:R-:W-:-:S03]  /*d390*/  UIADD3 UR5, UPT, UPT, -UR10, UR22, URZ ;  /* 0x000000160a057290 */ /* 0x004fc6000fffe1ff */
[----:B------:R-:W-:Y:S01]  /*d3a0*/  UIADD3 UR28, UPT, UPT, UR25, UR28, URZ ;  /* 0x0000001c191c7290 */ /* 0x000fe2000fffe0ff */
[----:B-1----:R-:W-:Y:S01]  /*d3b0*/  @P0 FFMA R5, R24, R5, R27 ;  /* 0x0000000518050223 */ /* 0x002fe2000000001b */
[----:B------:R-:W-:Y:S01]  /*d3c0*/  IMAD.MOV.U32 R24, RZ, RZ, -0x800000 ;  /* 0xff800000ff187424 */ /* 0x000fe200078e00ff */
[----:B------:R-:W1:Y:S01]  /*d3d0*/  LDCU.U8 UR29, c[0x0][0x615] ;  /* 0x0000c2a0ff1d77ac */ /* 0x000e620008000000 */
[----:B------:R-:W-:Y:S01]  /*d3e0*/  ISETP.LT.AND P3, PT, R36, UR5, PT ;  /* 0x0000000524007c0c */ /* 0x000fe2000bf61270 */
[----:B------:R-:W-:Y:S02]  /*d3f0*/  @P0 FMUL R24, R5, 0.69314718246459960938 ;  /* 0x3f31721805180820 */ /* 0x000fe40000400000 */
[----:B------:R-:W2:Y:S01]  /*d400*/  LDTM.x16 R4, tmem[UR4+0x150] ;  /* 0x00015004000479ee */ /* 0x000ea20008240000 */
[----:B------:R-:W-:Y:S01]  /*d410*/  ULOP3.LUT UR19, UR19, 0x1, URZ, 0x3c, !UPT ;  /* 0x0000000113137892 */ /* 0x000fe2000f8e3cff */
[----:B-----5:R-:W-:Y:S01]  /*d420*/  @P4 FFMA R25, R25, R2, R26 ;  /* 0x0000000219194223 */ /* 0x020fe2000000001a */
[----:B------:R-:W-:Y:S01]  /*d430*/  ULOP3.LUT UR20, UR20, 0x1, URZ, 0x3c, !UPT ;  /* 0x0000000114147892 */ /* 0x000fe2000f8e3cff */
[----:B--2---:R-:W-:-:S02]  /*d440*/  FMUL2 R10, R10.F32x2.HI_LO, R28.F32 ;  /* 0x0000001c0a0a724a */ /* 0x004fc40001000000 */
[-C--:B------:R-:W-:Y:S02]  /*d450*/  FMUL2 R8, R8.F32x2.HI_LO, R28.reuse.F32 ;  /* 0x0000001c0808724a */ /* 0x080fe40001000000 */
[----:B------:R-:W-:Y:S01]  /*d460*/  FMUL2 R6, R6.F32x2.HI_LO, R28.F32 ;  /* 0x0000001c0606724a */ /* 0x000fe20001000000 */
[----:B------:R-:W-:Y:S01]  /*d470*/  F2FP.F16.F32.PACK_AB R11, R11, R10 ;  /* 0x0000000a0b0b723e */ /* 0x000fe200000000ff */
        /* <DEDUP_REMOVED lines=10> */
[----:B------:R2:W-:Y:S01]  /*d520*/  STS.128 [R41], R8 ;  /* 0x0000000829007388 */ /* 0x0005e20000000c00 */
[----:B------:R-:W-:-:S02]  /*d530*/  F2FP.F16.F32.PACK_AB R21, R15, R14 ;  /* 0x0000000e0f15723e */ /* 0x000fc400000000ff */
[----:B------:R-:W-:-:S05]  /*d540*/  F2FP.F16.F32.PACK_AB R20, R13, R12 ;  /* 0x0000000c0d14723e */ /* 0x000fca00000000ff */
[----:B------:R5:W-:Y:S01]  /*d550*/  STS.128 [R37], R20 ;  /* 0x0000001425007388 */ /* 0x000be20000000c00 */
[----:B--2---:R-:W2:Y:S02]  /*d560*/  LDTM.x16 R4, tmem[UR4+0x160] ;  /* 0x00016004000479ee */ /* 0x004ea40008240000 */
[-C--:B--2---:R-:W-:Y:S02]  /*d570*/  FMUL2 R10, R10.F32x2.HI_LO, R28.reuse.F32 ;  /* 0x0000001c0a0a724a */ /* 0x084fe40001000000 */
        /* <DEDUP_REMOVED lines=10> */
[----:B-----5:R-:W-:Y:S01]  /*d620*/  F2FP.F16.F32.PACK_AB R23, R19, R18 ;  /* 0x000000121317723e */ /* 0x020fe200000000ff */
[----:B------:R-:W-:Y:S01]  /*d630*/  FMUL2 R12, R12.F32x2.HI_LO, R28.F32 ;  /* 0x0000001c0c0c724a */ /* 0x000fe20001000000 */
[----:B------:R-:W-:Y:S01]  /*d640*/  F2FP.F16.F32.PACK_AB R22, R17, R16 ;  /* 0x000000101116723e */ /* 0x000fe200000000ff */
[----:B------:R2:W-:Y:S01]  /*d650*/  STS.128 [R41+0x1000], R8 ;  /* 0x0010000829007388 */ /* 0x0005e20000000c00 */
[----:B------:R-:W-:-:S02]  /*d660*/  F2FP.F16.F32.PACK_AB R21, R15, R14 ;  /* 0x0000000e0f15723e */ /* 0x000fc400000000ff */
[----:B------:R-:W-:-:S05]  /*d670*/  F2FP.F16.F32.PACK_AB R20, R13, R12 ;  /* 0x0000000c0d14723e */ /* 0x000fca00000000ff */
[----:B------:R5:W-:Y:S01]  /*d680*/  STS.128 [R37+0x1000], R20 ;  /* 0x0010001425007388 */ /* 0x000be20000000c00 */
        /* <DEDUP_REMOVED lines=37> */
[----:B------:R-:W-:Y:S01]  /*d8e0*/  STS.128 [R37+0x3000], R20 ;  /* 0x0030001425007388 */ /* 0x000fe20000000c00 */
[----:B--2---:R-:W2:Y:S01]  /*d8f0*/  LDTM.x16 R4, tmem[UR4+0x190] ;  /* 0x00019004000479ee */ /* 0x004ea20008240000 */
[----:B------:R-:W-:-:S04]  /*d900*/  USHF.R.S32.HI UR4, URZ, 0x1f, UR15 ;  /* 0x0000001fff047899 */ /* 0x000fc8000801140f */
[----:B---3--:R-:W-:Y:S02]  /*d910*/  UIMAD UR6, UR4, UR8, URZ ;  /* 0x00000008040672a4 */ /* 0x008fe4000f8e02ff */
[----:B------:R-:W-:Y:S02]  /*d920*/  UIMAD.WIDE.U32 UR4, UR15, UR8, URZ ;  /* 0x000000080f0472a5 */ /* 0x000fe4000f8e00ff */
[----:B------:R-:W-:Y:S02]  /*d930*/  UIMAD UR9, UR15, UR9, UR6 ;  /* 0x000000090f0972a4 */ /* 0x000fe4000f8e0206 */
[----:B------:R-:W-:Y:S02]  /*d940*/  USHF.R.S32.HI UR6, URZ, 0x1f, UR18 ;  /* 0x0000001fff067899 */ /* 0x000fe40008011412 */
[----:B------:R-:W-:Y:S02]  /*d950*/  UIADD3 UR5, UPT, UPT, UR5, UR9, URZ ;  /* 0x0000000905057290 */ /* 0x000fe4000fffe0ff */
[----:B------:R-:W-:-:S02]  /*d960*/  UIADD3 UR8, UPT, UPT, UR10, 0x100, URZ ;  /* 0x000001000a087890 */ /* 0x000fc4000fffe0ff */
[----:B----4-:R-:W-:Y:S02]  /*d970*/  UIMAD.WIDE.U32 UR4, UR18, UR16, UR4 ;  /* 0x00000010120472a5 */ /* 0x010fe4000f8e0004 */
[----:B------:R-:W-:Y:S02]  /*d980*/  UIMAD UR6, UR6, UR16, URZ ;  /* 0x00000010060672a4 */ /* 0x000fe4000f8e02ff */
[----:B------:R-:W-:Y:S01]  /*d990*/  UIADD3 UR15, UPT, UPT, -UR8, UR22, URZ ;  /* 0x00000016080f7290 */ /* 0x000fe2000fffe1ff */
[----:B------:R-:W-:Y:S01]  /*d9a0*/  IMAD.U32 R2, RZ, RZ, UR8 ;  /* 0x00000008ff027e24 */ /* 0x000fe2000f8e00ff */
[----:B------:R-:W-:Y:S01]  /*d9b0*/  UIMAD UR6, UR18, UR17, UR6 ;  /* 0x00000011120672a4 */ /* 0x000fe2000f8e0206 */
[-C--:B--2---:R-:W-:Y:S02]  /*d9c0*/  FMUL2 R10, R10.F32x2.HI_LO, R28.reuse.F32 ;  /* 0x0000001c0a0a724a */ /* 0x084fe40001000000 */
[-C--:B------:R-:W-:Y:S01]  /*d9d0*/  FMUL2 R8, R8.F32x2.HI_LO, R28.reuse.F32 ;  /* 0x0000001c0808724a */ /* 0x080fe20001000000 */
[----:B------:R-:W-:Y:S01]  /*d9e0*/  ISETP.LT.AND P2, PT, R36, UR15, PT ;  /* 0x0000000f24007c0c */ /* 0x000fe2000bf41270 */
        /* <DEDUP_REMOVED lines=12> */
[----:B------:R2:W-:Y:S01]  /*dab0*/  STS.128 [R41+0x4000], R8 ;  /* 0x0040000829007388 */ /* 0x0005e20000000c00 */
[----:B------:R-:W-:Y:S01]  /*dac0*/  F2FP.F16.F32.PACK_AB R6, R17, R16 ;  /* 0x000000101106723e */ /* 0x000fe200000000ff */
[----:B------:R-:W-:Y:S01]  /*dad0*/  UIADD3 UR6, UPT, UPT, UR5, UR6, URZ ;  /* 0x0000000605067290 */ /* 0x000fe2000fffe0ff */
[----:B------:R-:W-:-:S02]  /*dae0*/  F2FP.F16.F32.PACK_AB R7, R19, R18 ;  /* 0x000000121307723e */ /* 0x000fc400000000ff */
[----:B------:R-:W-:-:S03]  /*daf0*/  @P2 SHF.R.S32.HI R2, RZ, 0x1f, R2 ;  /* 0x0000001fff022819 */ /* 0x000fc60000011402 */
[----:B------:R3:W-:Y:S01]  /*db00*/  STS.128 [R37+0x4000], R4 ;  /* 0x0040000425007388 */ /* 0x0007e20000000c00 */
[----:B------:R4:W-:Y:S06]  /*db10*/  MEMBAR.ALL.CTA ;  /* 0x0000000000007992 */ /* 0x0009ec0000008000 */
[----:B----4-:R-:W4:Y:S01]  /*db20*/  FENCE.VIEW.ASYNC.S ;  /* 0x00000000000073c6 */ /* 0x010f220000000000 */
[----:B--2---:R-:W-:Y:S01]  /*db30*/  IMAD.U32 R10, RZ, RZ, UR4 ;  /* 0x00000004ff0a7e24 */ /* 0x004fe2000f8e00ff */
[----:B------:R-:W2:Y:S01]  /*db40*/  LDCU UR4, c[0x0][0x610] ;  /* 0x0000c200ff0477ac */ /* 0x000ea20008000800 */
[----:B------:R-:W-:-:S02]  /*db50*/  IMAD.U32 R8, RZ, RZ, UR10 ;  /* 0x0000000aff087e24 */ /* 0x000fc4000f8e00ff */
[----:B------:R-:W-:Y:S01]  /*db60*/  IMAD.U32 R11, RZ, RZ, UR5 ;  /* 0x00000005ff0b7e24 */ /* 0x000fe2000f8e00ff */
[----:B------:R-:W-:Y:S01]  /*db70*/  @P3 IADD3 R9, P1, P0, R10, UR10, R36 ;  /* 0x0000000a0a093c10 */ /* 0x000fe2000f83e024 */
[----:B----4-:R-:W-:Y:S01]  /*db80*/  SYNCS.ARRIVE.TRANS64.RED.ART0 RZ, [UR13], R3 ;  /* 0x00000003ffff79a7 */ /* 0x010fe2000850040d */
[----:B------:R-:W-:Y:S01]  /*db90*/  @P3 SHF.R.S32.HI R8, RZ, 0x1f, R8 ;  /* 0x0000001fff083819 */ /* 0x000fe20000011408 */
[----:B------:R-:W4:Y:S03]  /*dba0*/  LDCU UR10, c[0x0][0x60c] ;  /* 0x0000c180ff0a77ac */ /* 0x000f260008000800 */
[----:B------:R-:W-:Y:S01]  /*dbb0*/  @P3 IADD3.X R8, PT, PT, R8, UR6, RZ, P1, P0 ;  /* 0x0000000608083c10 */ /* 0x000fe20008fe04ff */
[----:B---3--:R-:W3:Y:S01]  /*dbc0*/  @P3 LDC.64 R4, c[0x0][0x3b0] ;  /* 0x0000ec00ff043b82 */ /* 0x008ee20000000a00 */
[----:B--2---:R-:W-:-:S07]  /*dbd0*/  UIMAD.WIDE.U32 UR4, UR28, UR4, URZ ;  /* 0x000000041c0472a5 */ /* 0x004fce000f8e00ff */
[----:B------:R-:W2:Y:S01]  /*dbe0*/  @P2 LDC.64 R6, c[0x0][0x3b0] ;  /* 0x0000ec00ff062b82 */ /* 0x000ea20000000a00 */
[----:B------:R-:W-:-:S04]  /*dbf0*/  UIADD3 UR4, UPT, UPT, UR28, -UR5, URZ ;  /* 0x800000051c047290 */ /* 0x000fc8000fffe0ff */
[----:B------:R-:W-:Y:S01]  /*dc00*/  USHF.R.U32.HI UR4, URZ, UR30, UR4 ;  /* 0x0000001eff047299 */ /* 0x000fe20008011604 */
[----:B------:R5:W-:Y:S03]  /*dc10*/  SYNCS.ARRIVE.TRANS64.ART0 RZ, [UR7+0x188], R3 ;  /* 0x00018803ffff79a7 */ /* 0x000be60008500007 */
[----:B------:R-:W-:Y:S01]  /*dc20*/  UIADD3 UR4, UPT, UPT, UR5, UR4, URZ ;  /* 0x0000000405047290 */ /* 0x000fe2000fffe0ff */
[----:B---3--:R-:W-:-:S04]  /*dc30*/  @P3 LEA R4, P0, R9, R4, 0x2 ;  /* 0x0000000409043211 */ /* 0x008fc800078010ff */
[----:B------:R-:W-:Y:S02]  /*dc40*/  @P3 LEA.HI.X R5, R9, R5, R8, 0x2, P0 ;  /* 0x0000000509053211 */ /* 0x000fe400000f1408 */
[----:B------:R-:W-:Y:S01]  /*dc50*/  @P2 IADD3 R10, P1, P0, R10, UR8, R36 ;  /* 0x000000080a0a2c10 */ /* 0x000fe2000f83e024 */
[----:B------:R-:W3:Y:S02]  /*dc60*/  LDCU.64 UR8, c[0x0][0x618] ;  /* 0x0000c300ff0877ac */ /* 0x000ee40008000a00 */
[----:B------:R4:W-:Y:S01]  /*dc70*/  @P3 STG.E desc[UR26][R4.64], R24 ;  /* 0x0000001804003986 */ /* 0x0009e2000c10191a */
[----:B------:R-:W-:Y:S01]  /*dc80*/  @P2 IADD3.X R2, PT, PT, R2, UR6, RZ, P1, P0 ;  /* 0x0000000602022c10 */ /* 0x000fe20008fe04ff */
[----:B-1----:R-:W-:Y:S01]  /*dc90*/  USHF.R.U32.HI UR6, URZ, UR29, UR4 ;  /* 0x0000001dff067299 */ /* 0x002fe20008011604 */
[----:B--2---:R-:W-:Y:S01]  /*dca0*/  @P2 LEA R6, P0, R10, R6, 0x2 ;  /* 0x000000060a062211 */ /* 0x004fe200078010ff */
[----:B------:R-:W1:Y:S01]  /*dcb0*/  LDCU.U8 UR29, c[0x0][0x620] ;  /* 0x0000c400ff1d77ac */ /* 0x000e620008000000 */
[----:B-----5:R-:W-:-:S02]  /*dcc0*/  IMAD.MOV.U32 R3, RZ, RZ, -0x800000 ;  /* 0xff800000ff037424 */ /* 0x020fc400078e00ff */
[----:B------:R-:W-:Y:S01]  /*dcd0*/  @P2 LEA.HI.X R7, R10, R7, R2, 0x2, P0 ;  /* 0x000000070a072211 */ /* 0x000fe200000f1402 */
[----:B------:R-:W-:Y:S01]  /*dce0*/  @P4 FMUL R3, R25, 0.69314718246459960938 ;  /* 0x3f31721819034820 */ /* 0x000fe20000400000 */
[----:B------:R-:W-:-:S04]  /*dcf0*/  IMAD.U32 R2, RZ, RZ, UR28 ;  /* 0x0000001cff027e24 */ /* 0x000fc8000f8e00ff */
[----:B------:R2:W-:Y:S01]  /*dd00*/  @P2 STG.E desc[UR26][R6.64], R3 ;  /* 0x0000000306002986 */ /* 0x0005e2000c10191a */
[----:B---3--:R-:W-:Y:S01]  /*dd10*/  UIMAD.WIDE.U32 UR4, UR6, UR9, URZ ;  /* 0x00000009060472a5 */ /* 0x008fe2000f8e00ff */
[----:B------:R-:W3:Y:S03]  /*dd20*/  LDCU UR9, c[0x0][0x624] ;  /* 0x0000c480ff0977ac */ /* 0x000ee60008000800 */
[----:B------:R-:W-:-:S04]  /*dd30*/  UIADD3 UR4, UPT, UPT, UR6, -UR5, URZ ;  /* 0x8000000506047290 */ /* 0x000fc8000fffe0ff */
[----:B-1----:R-:W-:Y:S01]  /*dd40*/  USHF.R.U32.HI UR4, URZ, UR29, UR4 ;  /* 0x0000001dff047299 */ /* 0x002fe20008011604 */
[----:B------:R-:W1:Y:S03]  /*dd50*/  LDCU.U8 UR29, c[0x0][0x621] ;  /* 0x0000c420ff1d77ac */ /* 0x000e660008000000 */
[----:B------:R-:W-:Y:S02]  /*dd60*/  UIADD3 UR4, UPT, UPT, UR5, UR4, URZ ;  /* 0x0000000405047290 */ /* 0x000fe4000fffe0ff */
[----:B---3--:R-:W-:Y:S02]  /*dd70*/  UISETP.GE.AND UP0, UPT, UR28, UR9, UPT ;  /* 0x000000091c00728c */ /* 0x008fe4000bf06270 */
[----:B-1----:R-:W-:-:S04]  /*dd80*/  USHF.R.U32.HI UR18, URZ, UR29, UR4 ;  /* 0x0000001dff127299 */ /* 0x002fc80008011604 */
[----:B------:R-:W-:-:S04]  /*dd90*/  UIADD3 UR4, UPT, UPT, -UR18, URZ, URZ ;  /* 0x000000ff12047290 */ /* 0x000fc8000fffe1ff */
[----:B------:R-:W-:Y:S02]  /*dda0*/  UIMAD UR15, UR8, UR4, UR6 ;  /* 0x00000004080f72a4 */ /* 0x000fe4000f8e0206 */
[----:B------:R-:W-:-:S04]  /*ddb0*/  UIADD3 UR4, UPT, UPT, -UR6, URZ, URZ ;  /* 0x000000ff06047290 */ /* 0x000fc8000fffe1ff */
[----:B----4-:R-:W-:Y:S01]  /*ddc0*/  UIMAD UR10, UR10, UR4, UR28 ;  /* 0x000000040a0a72a4 */ /* 0x010fe2000f8e021c */
[----:B--2---:R-:W-:Y:S11]  /*ddd0*/  BRA.U !UP0, `(.L_x_97) ;  /* 0xffffffe508107547 */ /* 0x004ff6000b83ffff */
.L_x_88:
[----:B------:R-:W-:-:S06]  /*dde0*/  USHF.L.U32 UR4, UR19, 0x1f, URZ ;  /* 0x0000001f13047899 */ /* 0x000fcc00080006ff */
[----:B------:R-:W-:-:S04]  /*ddf0*/  MOV R2, UR4 ;  /* 0x0000000400027c02 */ /* 0x000fc80008000f00 */
[----:B------:R-:W1:Y:S02]  /*de00*/  SYNCS.PHASECHK.TRANS64.TRYWAIT P0, [UR7+0x198], R2 ;  /* 0x00019802ff0075a7 */ /* 0x000e640008001107 */
[----:B-1----:R-:W-:Y:S05]  /*de10*/  @!P0 BRA `(.L_x_98) ;  /* 0x0000001400308947 */ /* 0x002fea0003800000 */
.L_x_176:
[----:B------:R-:W-:Y:S06]  /*de20*/  BAR.ARV 0x2, 0x1a0 ;  /* 0x0086800000007b1d */ /* 0x000fec0000002000 */
[----:B------:R-:W-:Y:S05]  /*de30*/  BRA `(.L_x_99) ;  /* 0x0000000000347947 */ /* 0x000fea0003800000 */
.L_x_87:
[----:B------:R-:W-:Y:S05]  /*de40*/  BRA.U UP0, `(.L_x_100) ;  /* 0x00000001002c7547 */ /* 0x000fea000b800000 */
[----:B---3--:R-:W3:Y:S01]  /*de50*/  S2UR UR4, SR_CgaCtaId ;  /* 0x00000000000479c3 */ /* 0x008ee20000008800 */
        /* <DEDUP_REMOVED lines=8> */
[----:B---3--:R3:W1:Y:S01]  /*dee0*/  SYNCS.EXCH.64 URZ, [UR6+0x1c0], UR4 ;  /* 0x0001c00406ff75b2 */ /* 0x0086620008000100 */
[----:B------:R-:W-:Y:S01]  /*def0*/  NOP ;  /* 0x0000000000007918 */ /* 0x000fe20000000000 */
.L_x_100:
[----:B------:R-:W-:Y:S01]  /*df00*/  NOP ;  /* 0x0000000000007918 */ /* 0x000fe20000000000 */
.L_x_99:
[----:B---3--:R-:W-:-:S13]  /*df10*/  R2UR UR4, R0 ;  /* 0x00000000000472ca */ /* 0x008fda00000e0000 */
        /* <DEDUP_REMOVED lines=13> */
.L_x_101:
[----:B------:R-:W-:Y:S01]  /*dff0*/  NOP ;  /* 0x0000000000007918 */ /* 0x000fe20000000000 */
[----:B---3--:R-:W-:Y:S05]  /*e000*/  EXIT ;  /* 0x000000000000794d */ /* 0x008fea0003800000 */
.L_x_14:
[----:B------:R-:W-:Y:S02]  /*e010*/  MOV R10, UR6 ;  /* 0x00000006000a7c02 */ /* 0x000fe40008000f00 */
[----:B------:R-:W-:Y:S02]  /*e020*/  MOV R11, UR6 ;  /* 0x00000006000b7c02 */ /* 0x000fe40008000f00 */
[----:B------:R-:W-:-:S07]  /*e030*/  MOV R4, UR4 ;  /* 0x0000000400047c02 */ /* 0x000fce0008000f00 */
.L_x_102:
[----:B-1----:R1:W2:Y:S02]  /*e040*/  SYNCS.PHASECHK.TRANS64.TRYWAIT P0, [R4+URZ+0x90], R11 ;  /* 0x0000900b040075a7 */ /* 0x0022a400080011ff */
[----:B--2---:R-:W-:Y:S05]  /*e050*/  @!P0 NANOSLEEP.SYNCS 0x989680 ;  /* 0x009896800000895d */ /* 0x004fea0003900000 */
[----:B------:R-:W2:Y:S02]  /*e060*/  @!P0 SYNCS.PHASECHK.TRANS64 P0, [R4+URZ+0x90], R11 ;  /* 0x0000900b040085a7 */ /* 0x000ea400080010ff */
[----:B--2---:R-:W-:Y:S05]  /*e070*/  @!P0 BRA `(.L_x_102) ;  /* 0xfffffffc00f08947 */ /* 0x004fea000383ffff */
[----:B------:R-:W-:Y:S05]  /*e080*/  BRA `(.L_x_103) ;  /* 0xffffff3000c07947 */ /* 0x000fea000383ffff */
.L_x_16:
[----:B------:R-:W-:Y:S02]  /*e090*/  MOV R12, UR14 ;  /* 0x0000000e000c7c02 */ /* 0x000fe40008000f00 */
[----:B------:R-:W-:Y:S02]  /*e0a0*/  MOV R13, UR14 ;  /* 0x0000000e000d7c02 */ /* 0x000fe40008000f00 */
[----:B------:R-:W-:-:S07]  /*e0b0*/  MOV R4, UR7 ;  /* 0x0000000700047c02 */ /* 0x000fce0008000f00 */
.L_x_104:
[----:B-1----:R1:W2:Y:S02]  /*e0c0*/  SYNCS.PHASECHK.TRANS64.TRYWAIT P0, [R4+URZ+0x10], R13 ;  /* 0x0000100d040075a7 */ /* 0x0022a400080011ff */
[----:B--2---:R-:W-:Y:S05]  /*e0d0*/  @!P0 NANOSLEEP.SYNCS 0x989680 ;  /* 0x009896800000895d */ /* 0x004fea0003900000 */
[----:B------:R-:W2:Y:S02]  /*e0e0*/  @!P0 SYNCS.PHASECHK.TRANS64 P0, [R4+URZ+0x10], R13 ;  /* 0x0000100d040085a7 */ /* 0x000ea400080010ff */
[----:B--2---:R-:W-:Y:S05]  /*e0f0*/  @!P0 BRA `(.L_x_104) ;  /* 0xfffffffc00f08947 */ /* 0x004fea000383ffff */
[----:B------:R-:W-:Y:S05]  /*e100*/  BRA `(.L_x_105) ;  /* 0xffffff3400a07947 */ /* 0x000fea000383ffff */
.L_x_18:
[----:B------:R-:W-:Y:S02]  /*e110*/  MOV R12, UR14 ;  /* 0x0000000e000c7c02 */ /* 0x000fe40008000f00 */
[----:B------:R-:W-:Y:S02]  /*e120*/  MOV R13, UR14 ;  /* 0x0000000e000d7c02 */ /* 0x000fe40008000f00 */
[----:B------:R-:W-:-:S07]  /*e130*/  MOV R4, UR7 ;  /* 0x0000000700047c02 */ /* 0x000fce0008000f00 */
.L_x_106:
[----:B-1----:R1:W2:Y:S02]  /*e140*/  SYNCS.PHASECHK.TRANS64.TRYWAIT P0, [R4+URZ+0x18], R13 ;  /* 0x0000180d040075a7 */ /* 0x0022a400080011ff */
[----:B--2---:R-:W-:Y:S05]  /*e150*/  @!P0 NANOSLEEP.SYNCS 0x989680 ;  /* 0x009896800000895d */ /* 0x004fea0003900000 */
[----:B------:R-:W2:Y:S02]  /*e160*/  @!P0 SYNCS.PHASECHK.TRANS64 P0, [R4+URZ+0x18], R13 ;  /* 0x0000180d040085a7 */ /* 0x000ea400080010ff */
[----:B--2---:R-:W-:Y:S05]  /*e170*/  @!P0 BRA `(.L_x_106) ;  /* 0xfffffffc00f08947 */ /* 0x004fea000383ffff */
[----:B------:R-:W-:Y:S05]  /*e180*/  BRA `(.L_x_107) ;  /* 0xffffff3800a87947 */ /* 0x000fea000383ffff */
.L_x_20:
[----:B------:R-:W-:Y:S02]  /*e190*/  MOV R36, UR39 ;  /* 0x0000002700247c02 */ /* 0x000fe40008000f00 */
[----:B------:R-:W-:Y:S02]  /*e1a0*/  MOV R37, UR39 ;  /* 0x0000002700257c02 */ /* 0x000fe40008000f00 */
[----:B------:R-:W-:-:S07]  /*e1b0*/  MOV R4, UR14 ;  /* 0x0000000e00047c02 */ /* 0x000fce0008000f00 */
.L_x_108:
[----:B-1----:R1:W2:Y:S02]  /*e1c0*/  SYNCS.PHASECHK.TRANS64.TRYWAIT P0, [R4+URZ+0x90], R37 ;  /* 0x00009025040075a7 */ /* 0x0022a400080011ff */
[----:B--2---:R-:W-:Y:S05]  /*e1d0*/  @!P0 NANOSLEEP.SYNCS 0x989680 ;  /* 0x009896800000895d */ /* 0x004fea0003900000 */
[----:B------:R-:W2:Y:S02]  /*e1e0*/  @!P0 SYNCS.PHASECHK.TRANS64 P0, [R4+URZ+0x90], R37 ;  /* 0x00009025040085a7 */ /* 0x000ea400080010ff */
[----:B--2---:R-:W-:Y:S05]  /*e1f0*/  @!P0 BRA `(.L_x_108) ;  /* 0xfffffffc00f08947 */ /* 0x004fea000383ffff */
[----:B------:R-:W-:Y:S05]  /*e200*/  BRA `(.L_x_109) ;  /* 0xffffff3c00e47947 */ /* 0x000fea000383ffff */
.L_x_23:
[----:B------:R-:W-:Y:S02]  /*e210*/  MOV R14, UR6 ;  /* 0x00000006000e7c02 */ /* 0x000fe40008000f00 */
[----:B------:R-:W-:Y:S02]  /*e220*/  MOV R15, UR6 ;  /* 0x00000006000f7c02 */ /* 0x000fe40008000f00 */
[----:B------:R-:W-:-:S07]  /*e230*/  MOV R4, UR4 ;  /* 0x0000000400047c02 */ /* 0x000fce0008000f00 */
.L_x_110:
[----:B-1----:R1:W2:Y:S02]  /*e240*/  SYNCS.PHASECHK.TRANS64.TRYWAIT P0, [R4+URZ+0x90], R15 ;  /* 0x0000900f040075a7 */ /* 0x0022a400080011ff */
[----:B--2---:R-:W-:Y:S05]  /*e250*/  @!P0 NANOSLEEP.SYNCS 0x989680 ;  /* 0x009896800000895d */ /* 0x004fea0003900000 */
[----:B------:R-:W2:Y:S02]  /*e260*/  @!P0 SYNCS.PHASECHK.TRANS64 P0, [R4+URZ+0x90], R15 ;  /* 0x0000900f040085a7 */ /* 0x000ea400080010ff */
[----:B--2---:R-:W-:Y:S05]  /*e270*/  @!P0 BRA `(.L_x_110) ;  /* 0xfffffffc00f08947 */ /* 0x004fea000383ffff */
[----:B------:R-:W-:Y:S05]  /*e280*/  BRA `(.L_x_111) ;  /* 0xffffff4400547947 */ /* 0x000fea000383ffff */
.L_x_25:
[----:B------:R-:W-:Y:S02]  /*e290*/  MOV R14, UR6 ;  /* 0x00000006000e7c02 */ /* 0x000fe40008000f00 */
[----:B------:R-:W-:Y:S02]  /*e2a0*/  MOV R15, UR6 ;  /* 0x00000006000f7c02 */ /* 0x000fe40008000f00 */
[----:B------:R-:W-:-:S07]  /*e2b0*/  MOV R4, UR4 ;  /* 0x0000000400047c02 */ /* 0x000fce0008000f00 */
.L_x_112:
[----:B-1----:R1:W2:Y:S02]  /*e2c0*/  SYNCS.PHASECHK.TRANS64.TRYWAIT P0, [R4+URZ+0x90], R15 ;  /* 0x0000900f040075a7 */ /* 0x0022a400080011ff */
[----:B--2---:R-:W-:Y:S05]  /*e2d0*/  @!P0 NANOSLEEP.SYNCS 0x989680 ;  /* 0x009896800000895d */ /* 0x004fea0003900000 */
[----:B------:R-:W2:Y:S02]  /*e2e0*/  @!P0 SYNCS.PHASECHK.TRANS64 P0, [R4+URZ+0x90], R15 ;  /* 0x0000900f040085a7 */ /* 0x000ea400080010ff */
[----:B--2---:R-:W-:Y:S05]  /*e2f0*/  @!P0 BRA `(.L_x_112) ;  /* 0xfffffffc00f08947 */ /* 0x004fea000383ffff */
[----:B------:R-:W-:Y:S05]  /*e300*/  BRA `(.L_x_113) ;  /* 0xffffff4400d47947 */ /* 0x000fea000383ffff */
.L_x_29:
[----:B------:R-:W-:Y:S01]  /*e310*/  MOV R4, UR5 ;  /* 0x0000000500047c02 */ /* 0x000fe20008000f00 */
[----:B------:R-:W-:-:S06]  /*e320*/  UMOV UR7, UR6 ;  /* 0x0000000600077c82 */ /* 0x000fcc0008000000 */
.L_x_114:
[----:B------:R-:W-:Y:S02]  /*e330*/  MOV R8, UR6 ;  /* 0x0000000600087c02 */ /* 0x000fe40008000f00 */
[----:B-1----:R-:W-:-:S04]  /*e340*/  MOV R9, UR7 ;  /* 0x0000000700097c02 */ /* 0x002fc80008000f00 */
[----:B------:R1:W2:Y:S03]  /*e350*/  SYNCS.PHASECHK.TRANS64.TRYWAIT P0, [R4+URZ+0x90], R9 ;  /* 0x00009009040075a7 */ /* 0x0002a600080011ff */
[----:B--2---:R-:W-:Y:S05]  /*e360*/  @!P0 NANOSLEEP.SYNCS 0x989680 ;  /* 0x009896800000895d */ /* 0x004fea0003900000 */
[----:B------:R-:W2:Y:S02]  /*e370*/  @!P0 SYNCS.PHASECHK.TRANS64 P0, [R4+URZ+0x90], R9 ;  /* 0x00009009040085a7 */ /* 0x000ea400080010ff */
[----:B--2---:R-:W-:Y:S05]  /*e380*/  @!P0 BRA `(.L_x_114) ;  /* 0xfffffffc00e88947 */ /* 0x004fea000383ffff */
[----:B------:R-:W-:Y:S05]  /*e390*/  BRA `(.L_x_115) ;  /* 0xffffff4c00f47947 */ /* 0x000fea000383ffff */
.L_x_31:
[----:B------:R-:W-:Y:S02]  /*e3a0*/  MOV R8, UR6 ;  /* 0x0000000600087c02 */ /* 0x000fe40008000f00 */
[----:B------:R-:W-:Y:S02]  /*e3b0*/  MOV R9, UR6 ;  /* 0x0000000600097c02 */ /* 0x000fe40008000f00 */
[----:B------:R-:W-:-:S07]  /*e3c0*/  MOV R4, UR4 ;  /* 0x0000000400047c02 */ /* 0x000fce0008000f00 */
.L_x_116:
[----:B-1----:R1:W2:Y:S02]  /*e3d0*/  SYNCS.PHASECHK.TRANS64.TRYWAIT P0, [R4+URZ+0x18], R9 ;  /* 0x00001809040075a7 */ /* 0x0022a400080011ff */
[----:B--2---:R-:W-:Y:S05]  /*e3e0*/  @!P0 NANOSLEEP.SYNCS 0x989680 ;  /* 0x009896800000895d */ /* 0x004fea0003900000 */
[----:B------:R-:W2:Y:S02]  /*e3f0*/  @!P0 SYNCS.PHASECHK.TRANS64 P0, [R4+URZ+0x18], R9 ;  /* 0x00001809040085a7 */ /* 0x000ea400080010ff */
[----:B--2---:R-:W-:Y:S05]  /*e400*/  @!P0 BRA `(.L_x_116) ;  /* 0xfffffffc00f08947 */ /* 0x004fea000383ffff */
[----:B------:R-:W-:Y:S05]  /*e410*/  BRA `(.L_x_117) ;  /* 0xffffff4c00fc7947 */ /* 0x000fea000383ffff */
.L_x_33:
[----:B------:R-:W-:Y:S01]  /*e420*/  MOV R4, UR4 ;  /* 0x0000000400047c02 */ /* 0x000fe20008000f00 */
[----:B------:R-:W-:-:S06]  /*e430*/  UMOV UR4, UR5 ;  /* 0x0000000500047c82 */ /* 0x000fcc0008000000 */
.L_x_118:
[----:B------:R-:W-:Y:S02]  /*e440*/  MOV R8, UR4 ;  /* 0x0000000400087c02 */ /* 0x000fe40008000f00 */
[----:B-1----:R-:W-:-:S04]  /*e450*/  MOV R9, UR5 ;  /* 0x0000000500097c02 */ /* 0x002fc80008000f00 */
[----:B------:R1:W2:Y:S03]  /*e460*/  SYNCS.PHASECHK.TRANS64.TRYWAIT P0, [R4+URZ+0x18], R9 ;  /* 0x00001809040075a7 */ /* 0x0002a600080011ff */
[----:B--2---:R-:W-:Y:S05]  /*e470*/  @!P0 NANOSLEEP.SYNCS 0x989680 ;  /* 0x009896800000895d */ /* 0x004fea0003900000 */
[----:B------:R-:W2:Y:S02]  /*e480*/  @!P0 SYNCS.PHASECHK.TRANS64 P0, [R4+URZ+0x18], R9 ;  /* 0x00001809040085a7 */ /* 0x000ea400080010ff */
[----:B--2---:R-:W-:Y:S05]  /*e490*/  @!P0 BRA `(.L_x_118) ;  /* 0xfffffffc00e88947 */ /* 0x004fea000383ffff */
[----:B------:R-:W-:Y:S05]  /*e4a0*/  BRA `(.L_x_32) ;  /* 0xffffff5000007947 */ /* 0x000fea000383ffff */
.L_x_40:
[----:B------:R-:W-:-:S07]  /*e4b0*/  MOV R5, R4 ;  /* 0x0000000400057202 */ /* 0x000fce0000000f00 */
.L_x_119:
[----:B-1----:R1:W2:Y:S02]  /*e4c0*/  SYNCS.PHASECHK.TRANS64.TRYWAIT P0, [R8+URZ], R5 ;  /* 0x00000005080075a7 */ /* 0x0022a400080011ff */
[----:B--2---:R-:W-:Y:S05]  /*e4d0*/  @!P0 NANOSLEEP.SYNCS 0x989680 ;  /* 0x009896800000895d */ /* 0x004fea0003900000 */
[----:B------:R-:W2:Y:S02]  /*e4e0*/  @!P0 SYNCS.PHASECHK.TRANS64 P0, [R8+URZ], R5 ;  /* 0x00000005080085a7 */ /* 0x000ea400080010ff */
[----:B--2---:R-:W-:Y:S05]  /*e4f0*/  @!P0 BRA `(.L_x_119) ;  /* 0xfffffffc00f08947 */ /* 0x004fea000383ffff */
[----:B------:R-:W-:Y:S05]  /*e500*/  BRA `(.L_x_39) ;  /* 0xffffff5000d07947 */ /* 0x000fea000383ffff */
.L_x_43:
[----:B------:R-:W-:-:S07]  /*e510*/  MOV R11, R10 ;  /* 0x0000000a000b7202 */ /* 0x000fce0000000f00 */
.L_x_120:
[----:B-1----:R1:W2:Y:S02]  /*e520*/  SYNCS.PHASECHK.TRANS64.TRYWAIT P0, [R5+URZ], R11 ;  /* 0x0000000b050075a7 */ /* 0x0022a400080011ff */
[----:B--2---:R-:W-:Y:S05]  /*e530*/  @!P0 NANOSLEEP.SYNCS 0x989680 ;  /* 0x009896800000895d */ /* 0x004fea0003900000 */
[----:B------:R-:W2:Y:S02]  /*e540*/  @!P0 SYNCS.PHASECHK.TRANS64 P0, [R5+URZ], R11 ;  /* 0x0000000b050085a7 */ /* 0x000ea400080010ff */
[----:B--2---:R-:W-:Y:S05]  /*e550*/  @!P0 BRA `(.L_x_120) ;  /* 0xfffffffc00f08947 */ /* 0x004fea000383ffff */
[----:B------:R-:W-:Y:S05]  /*e560*/  BRA `(.L_x_42) ;  /* 0xffffff54004c7947 */ /* 0x000fea000383ffff */
.L_x_46:
[----:B------:R-:W-:Y:S02]  /*e570*/  MOV R8, UR5 ;  /* 0x0000000500087c02 */ /* 0x000fe40008000f00 */
[----:B------:R-:W-:Y:S02]  /*e580*/  MOV R9, UR5 ;  /* 0x0000000500097c02 */ /* 0x000fe40008000f00 */
[----:B------:R-:W-:-:S07]  /*e590*/  MOV R6, UR4 ;  /* 0x0000000400067c02 */ /* 0x000fce0008000f00 */
.L_x_121:
[----:B-1----:R1:W2:Y:S02]  /*e5a0*/  SYNCS.PHASECHK.TRANS64.TRYWAIT P0, [R6+URZ], R9 ;  /* 0x00000009060075a7 */ /* 0x0022a400080011ff */
[----:B--2---:R-:W-:Y:S05]  /*e5b0*/  @!P0 NANOSLEEP.SYNCS 0x989680 ;  /* 0x009896800000895d */ /* 0x004fea0003900000 */
[----:B------:R-:W2:Y:S02]  /*e5c0*/  @!P0 SYNCS.PHASECHK.TRANS64 P0, [R6+URZ], R9 ;  /* 0x00000009060085a7 */ /* 0x000ea400080010ff */
[----:B--2---:R-:W-:Y:S05]  /*e5d0*/  @!P0 BRA `(.L_x_121) ;  /* 0xfffffffc00f08947 */ /* 0x004fea000383ffff */
[----:B------:R-:W-:Y:S05]  /*e5e0*/  BRA `(.L_x_122) ;  /* 0xffffff5c00187947 */ /* 0x000fea000383ffff */
.L_x_47:
[----:B------:R-:W-:Y:S02]  /*e5f0*/  MOV R8, UR6 ;  /* 0x0000000600087c02 */ /* 0x000fe40008000f00 */
[----:B------:R-:W-:Y:S02]  /*e600*/  MOV R9, UR6 ;  /* 0x0000000600097c02 */ /* 0x000fe40008000f00 */
[----:B------:R-:W-:-:S07]  /*e610*/  MOV R6, UR23 ;  /* 0x0000001700067c02 */ /* 0x000fce0008000f00 */
.L_x_123:
[----:B-1----:R1:W2:Y:S02]  /*e620*/  SYNCS.PHASECHK.TRANS64.TRYWAIT P0, [R6+URZ+0x20], R9 ;  /* 0x00002009060075a7 */ /* 0x0022a400080011ff */
[----:B--2---:R-:W-:Y:S05]  /*e630*/  @!P0 NANOSLEEP.SYNCS 0x989680 ;  /* 0x009896800000895d */ /* 0x004fea0003900000 */
[----:B------:R-:W2:Y:S02]  /*e640*/  @!P0 SYNCS.PHASECHK.TRANS64 P0, [R6+URZ+0x20], R9 ;  /* 0x00002009060085a7 */ /* 0x000ea400080010ff */
[----:B--2---:R-:W-:Y:S05]  /*e650*/  @!P0 BRA `(.L_x_123) ;  /* 0xfffffffc00f08947 */ /* 0x004fea000383ffff */
[----:B------:R-:W-:Y:S05]  /*e660*/  BRA `(.L_x_124) ;  /* 0xffffff5c000c7947 */ /* 0x000fea000383ffff */
.L_x_48:
[----:B------:R-:W-:Y:S02]  /*e670*/  MOV R8, UR5 ;  /* 0x0000000500087c02 */ /* 0x000fe40008000f00 */
[----:B------:R-:W-:Y:S02]  /*e680*/  MOV R9, UR5 ;  /* 0x0000000500097c02 */ /* 0x000fe40008000f00 */
[----:B------:R-:W-:-:S07]  /*e690*/  MOV R6, UR4 ;  /* 0x0000000400067c02 */ /* 0x000fce0008000f00 */
.L_x_125:
[----:B-1----:R1:W2:Y:S02]  /*e6a0*/  SYNCS.PHASECHK.TRANS64.TRYWAIT P0, [R6+URZ+0x8], R9 ;  /* 0x00000809060075a7 */ /* 0x0022a400080011ff */
[----:B--2---:R-:W-:Y:S05]  /*e6b0*/  @!P0 NANOSLEEP.SYNCS 0x989680 ;  /* 0x009896800000895d */ /* 0x004fea0003900000 */
[----:B------:R-:W2:Y:S02]  /*e6c0*/  @!P0 SYNCS.PHASECHK.TRANS64 P0, [R6+URZ+0x8], R9 ;  /* 0x00000809060085a7 */ /* 0x000ea400080010ff */
[----:B--2---:R-:W-:Y:S05]  /*e6d0*/  @!P0 BRA `(.L_x_125) ;  /* 0xfffffffc00f08947 */ /* 0x004fea000383ffff */
[----:B------:R-:W-:Y:S05]  /*e6e0*/  BRA `(.L_x_126) ;  /* 0xffffff5c00ac7947 */ /* 0x000fea000383ffff */
.L_x_50:
[----:B------:R-:W-:Y:S02]  /*e6f0*/  MOV R30, UR5 ;  /* 0x00000005001e7c02 */ /* 0x000fe40008000f00 */
[----:B------:R-:W-:Y:S02]  /*e700*/  MOV R31, UR5 ;  /* 0x00000005001f7c02 */ /* 0x000fe40008000f00 */
[----:B------:R-:W-:Y:S07]  /*e710*/  MOV R16, UR40 ;  /* 0x0000002800107c02 */ /* 0x000fee0008000f00 */
.L_x_127:
[----:B-1----:R1:W2:Y:S02]  /*e720*/  SYNCS.PHASECHK.TRANS64.TRYWAIT P0, [R16+URZ], R31 ;  /* 0x0000001f100075a7 */ /* 0x0022a400080011ff */
[----:B--2---:R-:W-:Y:S05]  /*e730*/  @!P0 NANOSLEEP.SYNCS 0x989680 ;  /* 0x009896800000895d */ /* 0x004fea0003900000 */
[----:B------:R-:W2:Y:S02]  /*e740*/  @!P0 SYNCS.PHASECHK.TRANS64 P0, [R16+URZ], R31 ;  /* 0x0000001f100085a7 */ /* 0x000ea400080010ff */
[----:B--2---:R-:W-:Y:S05]  /*e750*/  @!P0 BRA `(.L_x_127) ;  /* 0xfffffffc00f08947 */ /* 0x004fea000383ffff */
[----:B------:R-:W-:Y:S05]  /*e760*/  BRA `(.L_x_128) ;  /* 0xffffff6000547947 */ /* 0x000fea000383ffff */
.L_x_51:
[----:B------:R-:W-:Y:S02]  /*e770*/  MOV R30, UR7 ;  /* 0x00000007001e7c02 */ /* 0x000fe40008000f00 */
[----:B------:R-:W-:Y:S02]  /*e780*/  MOV R31, UR7 ;  /* 0x00000007001f7c02 */ /* 0x000fe40008000f00 */
[----:B------:R-:W-:Y:S07]  /*e790*/  MOV R16, UR4 ;  /* 0x0000000400107c02 */ /* 0x000fee0008000f00 */
.L_x_129:
[----:B-1----:R1:W2:Y:S02]  /*e7a0*/  SYNCS.PHASECHK.TRANS64.TRYWAIT P0, [R16+URZ+0x110], R31 ;  /* 0x0001101f100075a7 */ /* 0x0022a400080011ff */
[----:B--2---:R-:W-:Y:S05]  /*e7b0*/  @!P0 NANOSLEEP.SYNCS 0x989680 ;  /* 0x009896800000895d */ /* 0x004fea0003900000 */
[----:B------:R-:W2:Y:S02]  /*e7c0*/  @!P0 SYNCS.PHASECHK.TRANS64 P0, [R16+URZ+0x110], R31 ;  /* 0x0001101f100085a7 */ /* 0x000ea400080010ff */
[----:B--2---:R-:W-:Y:S05]  /*e7d0*/  @!P0 BRA `(.L_x_129) ;  /* 0xfffffffc00f08947 */ /* 0x004fea000383ffff */
[----:B------:R-:W-:Y:S05]  /*e7e0*/  BRA `(.L_x_130) ;  /* 0xffffff6000547947 */ /* 0x000fea000383ffff */
.L_x_52:
[----:B------:R-:W-:Y:S02]  /*e7f0*/  MOV R30, UR7 ;  /* 0x00000007001e7c02 */ /* 0x000fe40008000f00 */
[----:B------:R-:W-:Y:S02]  /*e800*/  MOV R31, UR7 ;  /* 0x00000007001f7c02 */ /* 0x000fe40008000f00 */
[----:B------:R-:W-:Y:S07]  /*e810*/  MOV R16, UR4 ;  /* 0x0000000400107c02 */ /* 0x000fee0008000f00 */
.L_x_131:
[----:B-1----:R1:W2:Y:S02]  /*e820*/  SYNCS.PHASECHK.TRANS64.TRYWAIT P0, [R16+URZ+0x120], R31 ;  /* 0x0001201f100075a7 */ /* 0x0022a400080011ff */
[----:B--2---:R-:W-:Y:S05]  /*e830*/  @!P0 NANOSLEEP.SYNCS 0x989680 ;  /* 0x009896800000895d */ /* 0x004fea0003900000 */
[----:B------:R-:W2:Y:S02]  /*e840*/  @!P0 SYNCS.PHASECHK.TRANS64 P0, [R16+URZ+0x120], R31 ;  /* 0x0001201f100085a7 */ /* 0x000ea400080010ff */
[----:B--2---:R-:W-:Y:S05]  /*e850*/  @!P0 BRA `(.L_x_131) ;  /* 0xfffffffc00f08947 */ /* 0x004fea000383ffff */
[----:B------:R-:W-:Y:S05]  /*e860*/  BRA `(.L_x_132) ;  /* 0xffffff6400007947 */ /* 0x000fea000383ffff */
.L_x_53:
[----:B------:R-:W-:Y:S02]  /*e870*/  MOV R30, UR5 ;  /* 0x00000005001e7c02 */ /* 0x000fe40008000f00 */
[----:B------:R-:W-:Y:S02]  /*e880*/  MOV R31, UR5 ;  /* 0x00000005001f7c02 */ /* 0x000fe40008000f00 */
[----:B------:R-:W-:Y:S07]  /*e890*/  MOV R16, UR38 ;  /* 0x0000002600107c02 */ /* 0x000fee0008000f00 */
.L_x_133:
[----:B-1----:R1:W2:Y:S02]  /*e8a0*/  SYNCS.PHASECHK.TRANS64.TRYWAIT P0, [R16+URZ], R31 ;  /* 0x0000001f100075a7 */ /* 0x0022a400080011ff */
[----:B--2---:R-:W-:Y:S05]  /*e8b0*/  @!P0 NANOSLEEP.SYNCS 0x989680 ;  /* 0x009896800000895d */ /* 0x004fea0003900000 */
[----:B------:R-:W2:Y:S02]  /*e8c0*/  @!P0 SYNCS.PHASECHK.TRANS64 P0, [R16+URZ], R31 ;  /* 0x0000001f100085a7 */ /* 0x000ea400080010ff */
[----:B--2---:R-:W-:Y:S05]  /*e8d0*/  @!P0 BRA `(.L_x_133) ;  /* 0xfffffffc00f08947 */ /* 0x004fea000383ffff */
[----:B------:R-:W-:Y:S05]  /*e8e0*/  BRA `(.L_x_134) ;  /* 0xffffff6400547947 */ /* 0x000fea000383ffff */
.L_x_54:
[----:B------:R-:W-:Y:S02]  /*e8f0*/  MOV R30, UR7 ;  /* 0x00000007001e7c02 */ /* 0x000fe40008000f00 */
[----:B------:R-:W-:Y:S02]  /*e900*/  MOV R31, UR7 ;  /* 0x00000007001f7c02 */ /* 0x000fe40008000f00 */
[----:B------:R-:W-:Y:S07]  /*e910*/  MOV R16, UR4 ;  /* 0x0000000400107c02 */ /* 0x000fee0008000f00 */
.L_x_135:
[----:B-1----:R1:W2:Y:S02]  /*e920*/  SYNCS.PHASECHK.TRANS64.TRYWAIT P0, [R16+URZ+0x118], R31 ;  /* 0x0001181f100075a7 */ /* 0x0022a400080011ff */
[----:B--2---:R-:W-:Y:S05]  /*e930*/  @!P0 NANOSLEEP.SYNCS 0x989680 ;  /* 0x009896800000895d */ /* 0x004fea0003900000 */
[----:B------:R-:W2:Y:S02]  /*e940*/  @!P0 SYNCS.PHASECHK.TRANS64 P0, [R16+URZ+0x118], R31 ;  /* 0x0001181f100085a7 */ /* 0x000ea400080010ff */
[----:B--2---:R-:W-:Y:S05]  /*e950*/  @!P0 BRA `(.L_x_135) ;  /* 0xfffffffc00f08947 */ /* 0x004fea000383ffff */
[----:B------:R-:W-:Y:S05]  /*e960*/  BRA `(.L_x_136) ;  /* 0xffffff6400f07947 */ /* 0x000fea000383ffff */
.L_x_55:
[----:B------:R-:W-:Y:S02]  /*e970*/  MOV R30, UR7 ;  /* 0x00000007001e7c02 */ /* 0x000fe40008000f00 */
[----:B------:R-:W-:Y:S02]  /*e980*/  MOV R31, UR7 ;  /* 0x00000007001f7c02 */ /* 0x000fe40008000f00 */
[----:B------:R-:W-:Y:S07]  /*e990*/  MOV R16, UR4 ;  /* 0x0000000400107c02 */ /* 0x000fee0008000f00 */
.L_x_137:
[----:B-1----:R1:W2:Y:S02]  /*e9a0*/  SYNCS.PHASECHK.TRANS64.TRYWAIT P0, [R16+URZ+0x128], R31 ;  /* 0x0001281f100075a7 */ /* 0x0022a400080011ff */
[----:B--2---:R-:W-:Y:S05]  /*e9b0*/  @!P0 NANOSLEEP.SYNCS 0x989680 ;  /* 0x009896800000895d */ /* 0x004fea0003900000 */
[----:B------:R-:W2:Y:S02]  /*e9c0*/  @!P0 SYNCS.PHASECHK.TRANS64 P0, [R16+URZ+0x128], R31 ;  /* 0x0001281f100085a7 */ /* 0x000ea400080010ff */
[----:B--2---:R-:W-:Y:S05]  /*e9d0*/  @!P0 BRA `(.L_x_137) ;  /* 0xfffffffc00f08947 */ /* 0x004fea000383ffff */
[----:B------:R-:W-:Y:S05]  /*e9e0*/  BRA `(.L_x_138) ;  /* 0xffffff6800887947 */ /* 0x000fea000383ffff */
.L_x_57:
[----:B------:R-:W-:Y:S02]  /*e9f0*/  MOV R8, UR5 ;  /* 0x0000000500087c02 */ /* 0x000fe40008000f00 */
[----:B------:R-:W-:Y:S02]  /*ea00*/  MOV R9, UR5 ;  /* 0x0000000500097c02 */ /* 0x000fe40008000f00 */
[----:B------:R-:W-:-:S07]  /*ea10*/  MOV R6, UR17 ;  /* 0x0000001100067c02 */ /* 0x000fce0008000f00 */
.L_x_139:
[----:B-1----:R1:W2:Y:S02]  /*ea20*/  SYNCS.PHASECHK.TRANS64.TRYWAIT P0, [R6+URZ+0x20], R9 ;  /* 0x00002009060075a7 */ /* 0x0022a400080011ff */
[----:B--2---:R-:W-:Y:S05]  /*ea30*/  @!P0 NANOSLEEP.SYNCS 0x989680 ;  /* 0x009896800000895d */ /* 0x004fea0003900000 */
[----:B------:R-:W2:Y:S02]  /*ea40*/  @!P0 SYNCS.PHASECHK.TRANS64 P0, [R6+URZ+0x20], R9 ;  /* 0x00002009060085a7 */ /* 0x000ea400080010ff */
[----:B--2---:R-:W-:Y:S05]  /*ea50*/  @!P0 BRA `(.L_x_139) ;  /* 0xfffffffc00f08947 */ /* 0x004fea000383ffff */
[----:B------:R-:W-:Y:S05]  /*ea60*/  BRA `(.L_x_140) ;  /* 0xffffff6c00187947 */ /* 0x000fea000383ffff */
.L_x_58:
[----:B------:R-:W-:Y:S02]  /*ea70*/  MOV R10, UR5 ;  /* 0x00000005000a7c02 */ /* 0x000fe40008000f00 */
[----:B------:R-:W-:Y:S02]  /*ea80*/  MOV R11, UR5 ;  /* 0x00000005000b7c02 */ /* 0x000fe40008000f00 */
[----:B------:R-:W-:-:S07]  /*ea90*/  MOV R9, UR4 ;  /* 0x0000000400097c02 */ /* 0x000fce0008000f00 */
.L_x_141:
[----:B-1----:R1:W2:Y:S02]  /*eaa0*/  SYNCS.PHASECHK.TRANS64.TRYWAIT P0, [R9+URZ+0x110], R11 ;  /* 0x0001100b090075a7 */ /* 0x0022a400080011ff */
[----:B--2---:R-:W-:Y:S05]  /*eab0*/  @!P0 NANOSLEEP.SYNCS 0x989680 ;  /* 0x009896800000895d */ /* 0x004fea0003900000 */
[----:B------:R-:W2:Y:S02]  /*eac0*/  @!P0 SYNCS.PHASECHK.TRANS64 P0, [R9+URZ+0x110], R11 ;  /* 0x0001100b090085a7 */ /* 0x000ea400080010ff */
[----:B--2---:R-:W-:Y:S05]  /*ead0*/  @!P0 BRA `(.L_x_141) ;  /* 0xfffffffc00f08947 */ /* 0x004fea000383ffff */
[----:B------:R-:W-:Y:S05]  /*eae0*/  BRA `(.L_x_142) ;  /* 0xffffff6c00247947 */ /* 0x000fea000383ffff */
.L_x_59:
[----:B------:R-:W-:Y:S02]  /*eaf0*/  MOV R10, UR5 ;  /* 0x00000005000a7c02 */ /* 0x000fe40008000f00 */
[----:B------:R-:W-:Y:S02]  /*eb00*/  MOV R11, UR5 ;  /* 0x00000005000b7c02 */ /* 0x000fe40008000f00 */
[----:B------:R-:W-:-:S07]  /*eb10*/  MOV R9, UR4 ;  /* 0x0000000400097c02 */ /* 0x000fce0008000f00 */
.L_x_143:
[----:B-1----:R1:W2:Y:S02]  /*eb20*/  SYNCS.PHASECHK.TRANS64.TRYWAIT P0, [R9+URZ+0x120], R11 ;  /* 0x0001200b090075a7 */ /* 0x0022a400080011ff */
[----:B--2---:R-:W-:Y:S05]  /*eb30*/  @!P0 NANOSLEEP.SYNCS 0x989680 ;  /* 0x009896800000895d */ /* 0x004fea0003900000 */
[----:B------:R-:W2:Y:S02]  /*eb40*/  @!P0 SYNCS.PHASECHK.TRANS64 P0, [R9+URZ+0x120], R11 ;  /* 0x0001200b090085a7 */ /* 0x000ea400080010ff */
[----:B--2---:R-:W-:Y:S05]  /*eb50*/  @!P0 BRA `(.L_x_143) ;  /* 0xfffffffc00f08947 */ /* 0x004fea000383ffff */
[----:B------:R-:W-:Y:S05]  /*eb60*/  BRA `(.L_x_144) ;  /* 0xffffff6c00ac7947 */ /* 0x000fea000383ffff */
.L_x_60:
[----:B------:R-:W-:Y:S02]  /*eb70*/  MOV R10, UR5 ;  /* 0x00000005000a7c02 */ /* 0x000fe40008000f00 */
[----:B------:R-:W-:Y:S02]  /*eb80*/  MOV R11, UR5 ;  /* 0x00000005000b7c02 */ /* 0x000fe40008000f00 */
[----:B------:R-:W-:-:S07]  /*eb90*/  MOV R9, UR4 ;  /* 0x0000000400097c02 */ /* 0x000fce0008000f00 */
.L_x_145:
[----:B-1----:R1:W2:Y:S02]  /*eba0*/  SYNCS.PHASECHK.TRANS64.TRYWAIT P0, [R9+URZ+0x118], R11 ;  /* 0x0001180b090075a7 */ /* 0x0022a400080011ff */
[----:B--2---:R-:W-:Y:S05]  /*ebb0*/  @!P0 NANOSLEEP.SYNCS 0x989680 ;  /* 0x009896800000895d */ /* 0x004fea0003900000 */
[----:B------:R-:W2:Y:S02]  /*ebc0*/  @!P0 SYNCS.PHASECHK.TRANS64 P0, [R9+URZ+0x118], R11 ;  /* 0x0001180b090085a7 */ /* 0x000ea400080010ff */
[----:B--2---:R-:W-:Y:S05]  /*ebd0*/  @!P0 BRA `(.L_x_145) ;  /* 0xfffffffc00f08947 */ /* 0x004fea000383ffff */
[----:B------:R-:W-:Y:S05]  /*ebe0*/  BRA `(.L_x_146) ;  /* 0xffffff6c00e47947 */ /* 0x000fea000383ffff */
.L_x_61:
[----:B------:R-:W-:Y:S02]  /*ebf0*/  MOV R8, UR5 ;  /* 0x0000000500087c02 */ /* 0x000fe40008000f00 */
[----:B-1----:R-:W-:Y:S02]  /*ec00*/  MOV R9, UR5 ;  /* 0x0000000500097c02 */ /* 0x002fe40008000f00 */
[----:B------:R-:W-:-:S07]  /*ec10*/  MOV R6, UR4 ;  /* 0x0000000400067c02 */ /* 0x000fce0008000f00 */
.L_x_147:
[----:B-1----:R1:W2:Y:S02]  /*ec20*/  SYNCS.PHASECHK.TRANS64.TRYWAIT P0, [R6+URZ+0x128], R9 ;  /* 0x00012809060075a7 */ /* 0x0022a400080011ff */
[----:B--2---:R-:W-:Y:S05]  /*ec30*/  @!P0 NANOSLEEP.SYNCS 0x989680 ;  /* 0x009896800000895d */ /* 0x004fea0003900000 */
[----:B------:R-:W2:Y:S02]  /*ec40*/  @!P0 SYNCS.PHASECHK.TRANS64 P0, [R6+URZ+0x128], R9 ;  /* 0x00012809060085a7 */ /* 0x000ea400080010ff */
[----:B--2---:R-:W-:Y:S05]  /*ec50*/  @!P0 BRA `(.L_x_147) ;  /* 0xfffffffc00f08947 */ /* 0x004fea000383ffff */
[----:B------:R-:W-:Y:S05]  /*ec60*/  BRA `(.L_x_148) ;  /* 0xffffff7000407947 */ /* 0x000fea000383ffff */
.L_x_63:
[----:B------:R-:W-:-:S07]  /*ec70*/  MOV R4, UR4 ;  /* 0x0000000400047c02 */ /* 0x000fce0008000f00 */
.L_x_149:
[----:B--2---:R2:W3:Y:S02]  /*ec80*/  SYNCS.PHASECHK.TRANS64.TRYWAIT P0, [R4+URZ+0x1c0], RZ ;  /* 0x0001c0ff040075a7 */ /* 0x0044e400080011ff */
[----:B---3--:R-:W-:Y:S05]  /*ec90*/  @!P0 NANOSLEEP.SYNCS 0x989680 ;  /* 0x009896800000895d */ /* 0x008fea0003900000 */
[----:B------:R-:W3:Y:S02]  /*eca0*/  @!P0 SYNCS.PHASECHK.TRANS64 P0, [R4+URZ+0x1c0], RZ ;  /* 0x0001c0ff040085a7 */ /* 0x000ee400080010ff */
[----:B---3--:R-:W-:Y:S05]  /*ecb0*/  @!P0 BRA `(.L_x_149) ;  /* 0xfffffffc00f08947 */ /* 0x008fea000383ffff */
[----:B------:R-:W-:Y:S05]  /*ecc0*/  BRA `(.L_x_150) ;  /* 0xffffff7000f07947 */ /* 0x000fea000383ffff */
.L_x_69:
[----:B------:R-:W-:Y:S02]  /*ecd0*/  MOV R11, UR14 ;  /* 0x0000000e000b7c02 */ /* 0x000fe40008000f00 */
[-C--:B------:R-:W-:Y:S02]  /*ece0*/  MOV R12, R5.reuse ;  /* 0x00000005000c7202 */ /* 0x080fe40000000f00 */
[----:B------:R-:W-:-:S07]  /*ecf0*/  MOV R13, R5 ;  /* 0x00000005000d7202 */ /* 0x000fce0000000f00 */
.L_x_151:
[----:B-1----:R1:W2:Y:S02]  /*ed00*/  SYNCS.PHASECHK.TRANS64.TRYWAIT P0, [R11+URZ+0x180], R13 ;  /* 0x0001800d0b0075a7 */ /* 0x0022a400080011ff */
[----:B--2---:R-:W-:Y:S05]  /*ed10*/  @!P0 NANOSLEEP.SYNCS 0x989680 ;  /* 0x009896800000895d */ /* 0x004fea0003900000 */
[----:B------:R-:W2:Y:S02]  /*ed20*/  @!P0 SYNCS.PHASECHK.TRANS64 P0, [R11+URZ+0x180], R13 ;  /* 0x0001800d0b0085a7 */ /* 0x000ea400080010ff */
[----:B--2---:R-:W-:Y:S05]  /*ed30*/  @!P0 BRA `(.L_x_151) ;  /* 0xfffffffc00f08947 */ /* 0x004fea000383ffff */
[----:B------:R-:W-:Y:S05]  /*ed40*/  BRA `(.L_x_152) ;  /* 0xffffff7800fc7947 */ /* 0x000fea000383ffff */
.L_x_70:
[----:B------:R-:W-:Y:S02]  /*ed50*/  MOV R11, UR14 ;  /* 0x0000000e000b7c02 */ /* 0x000fe40008000f00 */
[-C--:B------:R-:W-:Y:S02]  /*ed60*/  MOV R12, R5.reuse ;  /* 0x00000005000c7202 */ /* 0x080fe40000000f00 */
[----:B------:R-:W-:-:S07]  /*ed70*/  MOV R13, R5 ;  /* 0x00000005000d7202 */ /* 0x000fce0000000f00 */
.L_x_153:
[----:B-1----:R1:W2:Y:S02]  /*ed80*/  SYNCS.PHASECHK.TRANS64.TRYWAIT P0, [R11+URZ+0x188], R13 ;  /* 0x0001880d0b0075a7 */ /* 0x0022a400080011ff */
[----:B--2---:R-:W-:Y:S05]  /*ed90*/  @!P0 NANOSLEEP.SYNCS 0x989680 ;  /* 0x009896800000895d */ /* 0x004fea0003900000 */
[----:B------:R-:W2:Y:S02]  /*eda0*/  @!P0 SYNCS.PHASECHK.TRANS64 P0, [R11+URZ+0x188], R13 ;  /* 0x0001880d0b0085a7 */ /* 0x000ea400080010ff */
[----:B--2---:R-:W-:Y:S05]  /*edb0*/  @!P0 BRA `(.L_x_153) ;  /* 0xfffffffc00f08947 */ /* 0x004fea000383ffff */
[----:B------:R-:W-:Y:S05]  /*edc0*/  BRA `(.L_x_154) ;  /* 0xffffff7c00307947 */ /* 0x000fea000383ffff */
.L_x_75:
[----:B------:R-:W-:Y:S02]  /*edd0*/  MOV R6, UR6 ;  /* 0x0000000600067c02 */ /* 0x000fe40008000f00 */
[----:B------:R-:W-:-:S07]  /*ede0*/  MOV R7, UR6 ;  /* 0x0000000600077c02 */ /* 0x000fce0008000f00 */
.L_x_155:
[----:B---3--:R3:W4:Y:S02]  /*edf0*/  SYNCS.PHASECHK.TRANS64.TRYWAIT P0, [UR7], R7 ;  /* 0x00000007ff0075a7 */ /* 0x0087240008001107 */
[----:B----4-:R-:W-:Y:S05]  /*ee00*/  @!P0 NANOSLEEP.SYNCS 0x989680 ;  /* 0x009896800000895d */ /* 0x010fea0003900000 */
[----:B------:R-:W4:Y:S02]  /*ee10*/  @!P0 SYNCS.PHASECHK.TRANS64 P0, [UR7], R7 ;  /* 0x00000007ff0085a7 */ /* 0x000f240008001007 */
[----:B----4-:R-:W-:Y:S05]  /*ee20*/  @!P0 BRA `(.L_x_155) ;  /* 0xfffffffc00f08947 */ /* 0x010fea000383ffff */
[----:B------:R-:W-:Y:S05]  /*ee30*/  BRA `(.L_x_156) ;  /* 0xffffff8400587947 */ /* 0x000fea000383ffff */
.L_x_76:
[----:B------:R-:W-:Y:S01]  /*ee40*/  UIADD3 UR4, UPT, UPT, UR4, 0x100, URZ ;  /* 0x0000010004047890 */ /* 0x000fe2000fffe0ff */
[----:B------:R-:W-:Y:S02]  /*ee50*/  MOV R6, UR5 ;  /* 0x0000000500067c02 */ /* 0x000fe40008000f00 */
[----:B---3--:R-:W-:-:S03]  /*ee60*/  MOV R7, UR5 ;  /* 0x0000000500077c02 */ /* 0x008fc60008000f00 */
[----:B------:R-:W-:-:S07]  /*ee70*/  MOV R4, UR4 ;  /* 0x0000000400047c02 */ /* 0x000fce0008000f00 */
.L_x_157:
[----:B---3--:R3:W4:Y:S02]  /*ee80*/  SYNCS.PHASECHK.TRANS64.TRYWAIT P0, [R4+URZ], R7 ;  /* 0x00000007040075a7 */ /* 0x00872400080011ff */
[----:B----4-:R-:W-:Y:S05]  /*ee90*/  @!P0 NANOSLEEP.SYNCS 0x989680 ;  /* 0x009896800000895d */ /* 0x010fea0003900000 */
[----:B------:R-:W4:Y:S02]  /*eea0*/  @!P0 SYNCS.PHASECHK.TRANS64 P0, [R4+URZ], R7 ;  /* 0x00000007040085a7 */ /* 0x000f2400080010ff */
[----:B----4-:R-:W-:Y:S05]  /*eeb0*/  @!P0 BRA `(.L_x_157) ;  /* 0xfffffffc00f08947 */ /* 0x010fea000383ffff */
[----:B------:R-:W-:Y:S05]  /*eec0*/  BRA `(.L_x_158) ;  /* 0xffffff8400507947 */ /* 0x000fea000383ffff */
.L_x_77:
[----:B------:R-:W-:Y:S02]  /*eed0*/  MOV R4, UR4 ;  /* 0x0000000400047c02 */ /* 0x000fe40008000f00 */
[----:B------:R-:W-:-:S07]  /*eee0*/  MOV R5, UR4 ;  /* 0x0000000400057c02 */ /* 0x000fce0008000f00 */
.L_x_159:
[----:B-1----:R1:W3:Y:S02]  /*eef0*/  SYNCS.PHASECHK.TRANS64.TRYWAIT P0, [UR7], R5 ;  /* 0x00000005ff0075a7 */ /* 0x0022e40008001107 */
[----:B---3--:R-:W-:Y:S05]  /*ef00*/  @!P0 NANOSLEEP.SYNCS 0x989680 ;  /* 0x009896800000895d */ /* 0x008fea0003900000 */
[----:B------:R-:W3:Y:S02]  /*ef10*/  @!P0 SYNCS.PHASECHK.TRANS64 P0, [UR7], R5 ;  /* 0x00000005ff0085a7 */ /* 0x000ee40008001007 */
[----:B---3--:R-:W-:Y:S05]  /*ef20*/  @!P0 BRA `(.L_x_159) ;  /* 0xfffffffc00f08947 */ /* 0x008fea000383ffff */
[----:B------:R-:W-:Y:S05]  /*ef30*/  BRA `(.L_x_160) ;  /* 0xffffffa800787947 */ /* 0x000fea000383ffff */
.L_x_79:
[----:B------:R-:W-:Y:S01]  /*ef40*/  UIADD3 UR8, UPT, UPT, UR7, 0x100, URZ ;  /* 0x0000010007087890 */ /* 0x000fe2000fffe0ff */
[----:B------:R-:W-:Y:S02]  /*ef50*/  MOV R6, UR4 ;  /* 0x0000000400067c02 */ /* 0x000fe40008000f00 */
[----:B------:R-:W-:-:S03]  /*ef60*/  MOV R7, UR4 ;  /* 0x0000000400077c02 */ /* 0x000fc60008000f00 */
[----:B------:R-:W-:-:S07]  /*ef70*/  MOV R4, UR8 ;  /* 0x0000000800047c02 */ /* 0x000fce0008000f00 */
.L_x_161:
[----:B----4-:R4:W5:Y:S02]  /*ef80*/  SYNCS.PHASECHK.TRANS64.TRYWAIT P0, [R4+URZ], R7 ;  /* 0x00000007040075a7 */ /* 0x01096400080011ff */
[----:B-----5:R-:W-:Y:S05]  /*ef90*/  @!P0 NANOSLEEP.SYNCS 0x989680 ;  /* 0x009896800000895d */ /* 0x020fea0003900000 */
[----:B------:R-:W5:Y:S02]  /*efa0*/  @!P0 SYNCS.PHASECHK.TRANS64 P0, [R4+URZ], R7 ;  /* 0x00000007040085a7 */ /* 0x000f6400080010ff */
[----:B-----5:R-:W-:Y:S05]  /*efb0*/  @!P0 BRA `(.L_x_161) ;  /* 0xfffffffc00f08947 */ /* 0x020fea000383ffff */
[----:B------:R-:W-:Y:S05]  /*efc0*/  BRA `(.L_x_162) ;  /* 0xffffffa800847947 */ /* 0x000fea000383ffff */
.L_x_80:
[----:B------:R-:W-:Y:S01]  /*efd0*/  MOV R4, UR4 ;  /* 0x0000000400047c02 */ /* 0x000fe20008000f00 */
[----:B------:R-:W-:Y:S01]  /*efe0*/  UIADD3 UR6, UPT, UPT, UR7, 0x170, URZ ;  /* 0x0000017007067890 */ /* 0x000fe2000fffe0ff */
[----:B------:R-:W-:-:S11]  /*eff0*/  MOV R5, UR4 ;  /* 0x0000000400057c02 */ /* 0x000fd60008000f00 */
.L_x_163:
[----:B-1----:R1:W2:Y:S02]  /*f000*/  SYNCS.PHASECHK.TRANS64.TRYWAIT P0, [UR6], R5 ;  /* 0x00000005ff0075a7 */ /* 0x0022a40008001106 */
[----:B--2---:R-:W-:Y:S05]  /*f010*/  @!P0 NANOSLEEP.SYNCS 0x989680 ;  /* 0x009896800000895d */ /* 0x004fea0003900000 */
[----:B------:R-:W2:Y:S02]  /*f020*/  @!P0 SYNCS.PHASECHK.TRANS64 P0, [UR6], R5 ;  /* 0x00000005ff0085a7 */ /* 0x000ea40008001006 */
[----:B--2---:R-:W-:Y:S05]  /*f030*/  @!P0 BRA `(.L_x_163) ;  /* 0xfffffffc00f08947 */ /* 0x004fea000383ffff */
[----:B------:R-:W-:Y:S05]  /*f040*/  BRA `(.L_x_164) ;  /* 0xffffffc400187947 */ /* 0x000fea000383ffff */
.L_x_83:
[----:B------:R-:W-:Y:S01]  /*f050*/  UIADD3 UR4, UPT, UPT, UR12, 0x170, URZ ;  /* 0x000001700c047890 */ /* 0x000fe2000fffe0ff */
[----:B------:R-:W-:Y:S02]  /*f060*/  MOV R6, UR9 ;  /* 0x0000000900067c02 */ /* 0x000fe40008000f00 */
[----:B------:R-:W-:-:S03]  /*f070*/  MOV R7, UR9 ;  /* 0x0000000900077c02 */ /* 0x000fc60008000f00 */
[----:B------:R-:W-:-:S07]  /*f080*/  MOV R4, UR4 ;  /* 0x0000000400047c02 */ /* 0x000fce0008000f00 */
.L_x_165:
[----:B--2---:R2:W3:Y:S02]  /*f090*/  SYNCS.PHASECHK.TRANS64.TRYWAIT P0, [R4+URZ], R7 ;  /* 0x00000007040075a7 */ /* 0x0044e400080011ff */
[----:B---3--:R-:W-:Y:S05]  /*f0a0*/  @!P0 NANOSLEEP.SYNCS 0x989680 ;  /* 0x009896800000895d */ /* 0x008fea0003900000 */
[----:B------:R-:W3:Y:S02]  /*f0b0*/  @!P0 SYNCS.PHASECHK.TRANS64 P0, [R4+URZ], R7 ;  /* 0x00000007040085a7 */ /* 0x000ee400080010ff */
[----:B---3--:R-:W-:Y:S05]  /*f0c0*/  @!P0 BRA `(.L_x_165) ;  /* 0xfffffffc00f08947 */ /* 0x008fea000383ffff */
[----:B------:R-:W-:Y:S05]  /*f0d0*/  BRA `(.L_x_166) ;  /* 0xffffffc800647947 */ /* 0x000fea000383ffff */
.L_x_93:
[----:B------:R-:W-:Y:S02]  /*f0e0*/  MOV R6, UR4 ;  /* 0x0000000400067c02 */ /* 0x000fe40008000f00 */
[----:B------:R-:W-:Y:S02]  /*f0f0*/  MOV R7, UR4 ;  /* 0x0000000400077c02 */ /* 0x000fe40008000f00 */
[----:B------:R-:W-:-:S07]  /*f100*/  MOV R5, UR7 ;  /* 0x0000000700057c02 */ /* 0x000fce0008000f00 */
.L_x_167:
[----:B-1----:R1:W2:Y:S02]  /*f110*/  SYNCS.PHASECHK.TRANS64.TRYWAIT P0, [R5+URZ+0x140], R7 ;  /* 0x00014007050075a7 */ /* 0x0022a400080011ff */
[----:B--2---:R-:W-:Y:S05]  /*f120*/  @!P0 NANOSLEEP.SYNCS 0x989680 ;  /* 0x009896800000895d */ /* 0x004fea0003900000 */
[----:B------:R-:W2:Y:S02]  /*f130*/  @!P0 SYNCS.PHASECHK.TRANS64 P0, [R5+URZ+0x140], R7 ;  /* 0x00014007050085a7 */ /* 0x000ea400080010ff */
[----:B--2---:R-:W-:Y:S05]  /*f140*/  @!P0 BRA `(.L_x_167) ;  /* 0xfffffffc00f08947 */ /* 0x004fea000383ffff */
[----:B------:R-:W-:Y:S05]  /*f150*/  BRA `(.L_x_168) ;  /* 0xffffffd800807947 */ /* 0x000fea000383ffff */
.L_x_94:
[----:B------:R-:W-:Y:S02]  /*f160*/  MOV R6, UR5 ;  /* 0x0000000500067c02 */ /* 0x000fe40008000f00 */
[----:B-1----:R-:W-:Y:S02]  /*f170*/  MOV R7, UR5 ;  /* 0x0000000500077c02 */ /* 0x002fe40008000f00 */
[----:B------:R-:W-:-:S07]  /*f180*/  MOV R4, UR7 ;  /* 0x0000000700047c02 */ /* 0x000fce0008000f00 */
.L_x_169:
[----:B-1----:R1:W2:Y:S02]  /*f190*/  SYNCS.PHASECHK.TRANS64.TRYWAIT P1, [R4+URZ+0x190], R7 ;  /* 0x00019007040075a7 */ /* 0x0022a400080211ff */
[----:B--2---:R-:W-:Y:S05]  /*f1a0*/  @!P1 NANOSLEEP.SYNCS 0x989680 ;  /* 0x009896800000995d */ /* 0x004fea0003900000 */
[----:B------:R-:W2:Y:S02]  /*f1b0*/  @!P1 SYNCS.PHASECHK.TRANS64 P1, [R4+URZ+0x190], R7 ;  /* 0x00019007040095a7 */ /* 0x000ea400080210ff */
[----:B--2---:R-:W-:Y:S05]  /*f1c0*/  @!P1 BRA `(.L_x_169) ;  /* 0xfffffffc00f09947 */ /* 0x004fea000383ffff */
[----:B------:R-:W-:Y:S05]  /*f1d0*/  BRA `(.L_x_170) ;  /* 0xffffffd800787947 */ /* 0x000fea000383ffff */
.L_x_95:
[----:B------:R-:W-:Y:S02]  /*f1e0*/  MOV R6, UR4 ;  /* 0x0000000400067c02 */ /* 0x000fe40008000f00 */
[----:B------:R-:W-:Y:S02]  /*f1f0*/  MOV R7, UR4 ;  /* 0x0000000400077c02 */ /* 0x000fe40008000f00 */
[----:B------:R-:W-:-:S07]  /*f200*/  MOV R5, UR7 ;  /* 0x0000000700057c02 */ /* 0x000fce0008000f00 */
.L_x_171:
[----:B-1----:R1:W2:Y:S02]  /*f210*/  SYNCS.PHASECHK.TRANS64.TRYWAIT P1, [R5+URZ+0x148], R7 ;  /* 0x00014807050075a7 */ /* 0x0022a400080211ff */
[----:B--2---:R-:W-:Y:S05]  /*f220*/  @!P1 NANOSLEEP.SYNCS 0x989680 ;  /* 0x009896800000995d */ /* 0x004fea0003900000 */
[----:B------:R-:W2:Y:S02]  /*f230*/  @!P1 SYNCS.PHASECHK.TRANS64 P1, [R5+URZ+0x148], R7 ;  /* 0x00014807050095a7 */ /* 0x000ea400080210ff */
[----:B--2---:R-:W-:Y:S05]  /*f240*/  @!P1 BRA `(.L_x_171) ;  /* 0xfffffffc00f09947 */ /* 0x004fea000383ffff */
[----:B------:R-:W-:Y:S05]  /*f250*/  BRA `(.L_x_172) ;  /* 0xffffffe0000c7947 */ /* 0x000fea000383ffff */
.L_x_96:
[----:B------:R-:W-:Y:S02]  /*f260*/  MOV R6, UR5 ;  /* 0x0000000500067c02 */ /* 0x000fe40008000f00 */
[----:B-1----:R-:W-:Y:S02]  /*f270*/  MOV R7, UR5 ;  /* 0x0000000500077c02 */ /* 0x002fe40008000f00 */
[----:B------:R-:W-:-:S07]  /*f280*/  MOV R4, UR7 ;  /* 0x0000000700047c02 */ /* 0x000fce0008000f00 */
.L_x_173:
[----:B-1----:R1:W2:Y:S02]  /*f290*/  SYNCS.PHASECHK.TRANS64.TRYWAIT P1, [R4+URZ+0x198], R7 ;  /* 0x00019807040075a7 */ /* 0x0022a400080211ff */
[----:B--2---:R-:W-:Y:S05]  /*f2a0*/  @!P1 NANOSLEEP.SYNCS 0x989680 ;  /* 0x009896800000995d */ /* 0x004fea0003900000 */
[----:B------:R-:W2:Y:S02]  /*f2b0*/  @!P1 SYNCS.PHASECHK.TRANS64 P1, [R4+URZ+0x198], R7 ;  /* 0x00019807040095a7 */ /* 0x000ea400080210ff */
[----:B--2---:R-:W-:Y:S05]  /*f2c0*/  @!P1 BRA `(.L_x_173) ;  /* 0xfffffffc00f09947 */ /* 0x004fea000383ffff */
[----:B------:R-:W-:Y:S05]  /*f2d0*/  BRA `(.L_x_174) ;  /* 0xffffffe000007947 */ /* 0x000fea000383ffff */
.L_x_98:
[----:B------:R-:W-:Y:S02]  /*f2e0*/  MOV R4, UR4 ;  /* 0x0000000400047c02 */ /* 0x000fe40008000f00 */
[----:B------:R-:W-:Y:S02]  /*f2f0*/  MOV R5, UR4 ;  /* 0x0000000400057c02 */ /* 0x000fe40008000f00 */
[----:B------:R-:W-:-:S07]  /*f300*/  MOV R2, UR7 ;  /* 0x0000000700027c02 */ /* 0x000fce0008000f00 */
.L_x_175:
[----:B-1----:R1:W2:Y:S02]  /*f310*/  SYNCS.PHASECHK.TRANS64.TRYWAIT P0, [R2+URZ+0x198], R5 ;  /* 0x00019805020075a7 */ /* 0x0022a400080011ff */
[----:B--2---:R-:W-:Y:S05]  /*f320*/  @!P0 NANOSLEEP.SYNCS 0x989680 ;  /* 0x009896800000895d */ /* 0x004fea0003900000 */
[----:B------:R-:W2:Y:S02]  /*f330*/  @!P0 SYNCS.PHASECHK.TRANS64 P0, [R2+URZ+0x198], R5 ;  /* 0x00019805020085a7 */ /* 0x000ea400080010ff */
[----:B--2---:R-:W-:Y:S05]  /*f340*/  @!P0 BRA `(.L_x_175) ;  /* 0xfffffffc00f08947 */ /* 0x004fea000383ffff */
[----:B------:R-:W-:Y:S05]  /*f350*/  BRA `(.L_x_176) ;  /* 0xffffffe800b07947 */ /* 0x000fea000383ffff */
        .weak           $__internal_0_$__cuda_sm10x_tcgen05_guardrail_trap_col_being_dealloced_not_returned_by_alloc
        .type           $__internal_0_$__cuda_sm10x_tcgen05_guardrail_trap_col_being_dealloced_not_returned_by_alloc,@function
        .size           $__internal_0_$__cuda_sm10x_tcgen05_guardrail_trap_col_being_dealloced_not_returned_by_alloc,($__internal_1_$__cuda_sm10x_tcgen05_guardrail_trap_phase_invalid_during_alloc - $__internal_0_$__cuda_sm10x_tcgen05_guardrail_trap_col_being_dealloced_not_returned_by_alloc)
$__internal_0_$__cuda_sm10x_tcgen05_guardrail_trap_col_being_dealloced_not_returned_by_alloc:
[----:B------:R-:W-:Y:S05]  /*f360*/  BPT.TRAP 0x1 ;  /* 0x000000040000795c */ /* 0x000fea0000300000 */
[----:B------:R-:W-:-:S04]  /*f370*/  HFMA2 R5, -RZ, RZ, 0, 0 ;  /* 0x00000000ff057431 */ /* 0x000fc800000001ff */
[----:B------:R-:W-:Y:S05]  /*f380*/  RET.REL.NODEC R4 `(kernel_cutlass_kernel_flash_attncuteflash_fwd_sm100FlashAttentionForwardSm100_object_at__tensor0000o8011101213_tensor0000o8011101213_tensor0000o8010111213_tensor0000o8011101213_tensorptrf_0) ;  /* 0xffffff0c041c7950 */ /* 0x000fea0003c3ffff */
        .weak           $__internal_1_$__cuda_sm10x_tcgen05_guardrail_trap_phase_invalid_during_alloc
        .type           $__internal_1_$__cuda_sm10x_tcgen05_guardrail_trap_phase_invalid_during_alloc,@function
        .size           $__internal_1_$__cuda_sm10x_tcgen05_guardrail_trap_phase_invalid_during_alloc,($__internal_2_$__cuda_sm10x_tcgen05_guardrail_trap_unallocated_columns_being_dealloced - $__internal_1_$__cuda_sm10x_tcgen05_guardrail_trap_phase_invalid_during_alloc)
$__internal_1_$__cuda_sm10x_tcgen05_guardrail_trap_phase_invalid_during_alloc:
[----:B------:R-:W-:Y:S05]  /*f390*/  BPT.TRAP 0x1 ;  /* 0x000000040000795c */ /* 0x000fea0000300000 */
[----:B------:R-:W-:-:S04]  /*f3a0*/  MOV R5, 0x0 ;  /* 0x0000000000057802 */ /* 0x000fc80000000f00 */
[----:B------:R-:W-:Y:S05]  /*f3b0*/  RET.REL.NODEC R4 `(kernel_cutlass_kernel_flash_attncuteflash_fwd_sm100FlashAttentionForwardSm100_object_at__tensor0000o8011101213_tensor0000o8011101213_tensor0000o8010111213_tensor0000o8011101213_tensorptrf_0) ;  /* 0xffffff0c04107950 */ /* 0x000fea0003c3ffff */
        .weak           $__internal_2_$__cuda_sm10x_tcgen05_guardrail_trap_unallocated_columns_being_dealloced
        .type           $__internal_2_$__cuda_sm10x_tcgen05_guardrail_trap_unallocated_columns_being_dealloced,@function
        .size           $__internal_2_$__cuda_sm10x_tcgen05_guardrail_trap_unallocated_columns_being_dealloced,(.L_x_180 - $__internal_2_$__cuda_sm10x_tcgen05_guardrail_trap_unallocated_columns_being_dealloced)
$__internal_2_$__cuda_sm10x_tcgen05_guardrail_trap_unallocated_columns_being_dealloced:
[----:B------:R-:W-:Y:S05]  /*f3c0*/  BPT.TRAP 0x1 ;  /* 0x000000040000795c */ /* 0x000fea0000300000 */
[----:B------:R-:W-:-:S04]  /*f3d0*/  HFMA2 R5, -RZ, RZ, 0, 0 ;  /* 0x00000000ff057431 */ /* 0x000fc800000001ff */
[----:B------:R-:W-:Y:S05]  /*f3e0*/  RET.REL.NODEC R4 `(kernel_cutlass_kernel_flash_attncuteflash_fwd_sm100FlashAttentionForwardSm100_object_at__tensor0000o8011101213_tensor0000o8011101213_tensor0000o8010111213_tensor0000o8011101213_tensorptrf_0) ;  /* 0xffffff0c04047950 */ /* 0x000fea0003c3ffff */
.L_x_177:
[----:B------:R-:W-:-:S00]  /*f3f0*/  BRA `(.L_x_177) ;  /* 0xfffffffc00fc7947 */ /* 0x000fc0000383ffff */
[----:B------:R-:W-:-:S00]  /*f400*/  NOP ;  /* 0x0000000000007918 */ /* 0x000fc00000000000 */
[----:B------:R-:W-:-:S00]  /*f410*/  NOP ;  /* 0x0000000000007918 */ /* 0x000fc00000000000 */
[----:B------:R-:W-:-:S00]  /*f420*/  NOP ;  /* 0x0000000000007918 */ /* 0x000fc00000000000 */
[----:B------:R-:W-:-:S00]  /*f430*/  NOP ;  /* 0x0000000000007918 */ /* 0x000fc00000000000 */
[----:B------:R-:W-:-:S00]  /*f440*/  NOP ;  /* 0x0000000000007918 */ /* 0x000fc00000000000 */
[----:B------:R-:W-:-:S00]  /*f450*/  NOP ;  /* 0x0000000000007918 */ /* 0x000fc00000000000 */
[----:B------:R-:W-:-:S00]  /*f460*/  NOP ;  /* 0x0000000000007918 */ /* 0x000fc00000000000 */
[----:B------:R-:W-:-:S00]  /*f470*/  NOP ;  /* 0x0000000000007918 */ /* 0x000fc00000000000 */
.L_x_180:


//--------------------- .nv.shared.kernel_cutlass_kernel_flash_attncuteflash_fwd_sm100FlashAttentionForwardSm100_object_at__tensor0000o8011101213_tensor0000o8011101213_tensor0000o8010111213_tensor0000o8011101213_tensorptrf_0 --------------------------
	.section	.nv.shared.kernel_cutlass_kernel_flash_attncuteflash_fwd_sm100FlashAttentionForwardSm100_object_at__tensor0000o8011101213_tensor0000o8011101213_tensor0000o8010111213_tensor0000o8011101213_tensorptrf_0,"aw",@nobits
	.sectionflags	@""
	.align	1024
	.zero		1024


//--------------------- .nv.shared.reserved.0     --------------------------
	.section	.nv.shared.reserved.0,"aw",@nobits
	.align	8
	.weak		__nv_reservedSMEM_offset_0_alias
	.size		__nv_reservedSMEM_offset_0_alias, 0, 64
	.other		__nv_reservedSMEM_offset_0_alias,@"STO_CUDA_RESERVED_SHARED STV_DEFAULT"
__nv_reservedSMEM_offset_0_alias:
	.zero		0
.nv.shared.reserved.0:
	.zero		64
	.weak		__nv_reservedSMEM_allocation_phase
	.type		__nv_reservedSMEM_allocation_phase,@object
	.size		__nv_reservedSMEM_allocation_phase,(.L_0 - __nv_reservedSMEM_allocation_phase)
__nv_reservedSMEM_allocation_phase:
	.zero		1
.L_0:
	.zero		7
	.weak		__nv_reservedSMEM_devtool_atexit_pc
	.type		__nv_reservedSMEM_devtool_atexit_pc,@object
	.size		__nv_reservedSMEM_devtool_atexit_pc,(__nv_reservedSMEM_allocation_mask - __nv_reservedSMEM_devtool_atexit_pc)
__nv_reservedSMEM_devtool_atexit_pc:
	.zero		8
	.weak		__nv_reservedSMEM_allocation_mask
	.type		__nv_reservedSMEM_allocation_mask,@object
	.size		__nv_reservedSMEM_allocation_mask,(.L_2 - __nv_reservedSMEM_allocation_mask)
__nv_reservedSMEM_allocation_mask:
	.zero		4
.L_2:
	.zero		4
	.weak		__nv_reservedSMEM_tmem_allocation_pipeline_mbarrier
	.type		__nv_reservedSMEM_tmem_allocation_pipeline_mbarrier,@object
	.size		__nv_reservedSMEM_tmem_allocation_pipeline_mbarrier,(__nv_reservedSMEM_tmem_allocation_pipeline_mbarrier_parity - __nv_reservedSMEM_tmem_allocation_pipeline_mbarrier)
__nv_reservedSMEM_tmem_allocation_pipeline_mbarrier:
	.zero		8
	.weak		__nv_reservedSMEM_tmem_allocation_pipeline_mbarrier_parity
	.type		__nv_reservedSMEM_tmem_allocation_pipeline_mbarrier_parity,@object
	.size		__nv_reservedSMEM_tmem_allocation_pipeline_mbarrier_parity,(.L_4 - __nv_reservedSMEM_tmem_allocation_pipeline_mbarrier_parity)
__nv_reservedSMEM_tmem_allocation_pipeline_mbarrier_parity:
	.zero		4
.L_4:


//--------------------- .nv.constant0.kernel_cutlass_kernel_flash_attncuteflash_fwd_sm100FlashAttentionForwardSm100_object_at__tensor0000o8011101213_tensor0000o8011101213_tensor0000o8010111213_tensor0000o8011101213_tensorptrf_0 --------------------------
	.section	.nv.constant0.kernel_cutlass_kernel_flash_attncuteflash_fwd_sm100FlashAttentionForwardSm100_object_at__tensor0000o8011101213_tensor0000o8011101213_tensor0000o8010111213_tensor0000o8011101213_tensorptrf_0,"a",@progbits
	.sectionflags	@""
	.align	4
.nv.constant0.kernel_cutlass_kernel_flash_attncuteflash_fwd_sm100FlashAttentionForwardSm100_object_at__tensor0000o8011101213_tensor0000o8011101213_tensor0000o8010111213_tensor0000o8011101213_tensorptrf_0:
	.zero		1580


//--------------------- SYMBOLS --------------------------

	.type		.nv.reservedSmem.offset0,@object
	.size		.nv.reservedSmem.offset0,0x4
	.type		.nv.reservedSmem.cap,@object
	.size		.nv.reservedSmem.cap,0x4
